	.target	sm_90a

	.elftype	@"ET_EXEC"


//--------------------- .note.nv.tkinfo           --------------------------
	.section	.note.nv.tkinfo,"",@"SHT_NOTE"
	.sectionflags	@"SHF_NOTE_NV_TKINFO"
	.tkinfo
        /*0018*/ 	.word	0x00000002
        /*0030*/ 	.string	""
        /*0030*/ 	.string	"ptxas"
        /*0030*/ 	.string	"Cuda compilation tools, release 13.0, V13.0.88"
        /*0030*/ 	.string	"Build cuda_13.0.r13.0/compiler.36424714_0"
        /*0030*/ 	.string	"-arch sm_90a -m 64 "



//--------------------- .note.nv.cuinfo           --------------------------
	.section	.note.nv.cuinfo,"",@"SHT_NOTE"
	.sectionflags	@"SHF_NOTE_NV_CUINFO"
        /*0018*/ 	.short	0x0002
        /*001a*/ 	.short	0x005a
        /*001c*/ 	.short	0x0082
	.zero		2


//--------------------- .nv.info                  --------------------------
	.section	.nv.info,"",@"SHT_CUDA_INFO"
	.align	4


	//----- nvinfo : EIATTR_REGCOUNT
	.align		4
        /*0000*/ 	.byte	0x04, 0x2f
        /*0002*/ 	.short	(.L_18 - .L_17)
	.align		4
.L_17:
        /*0004*/ 	.word	index@(_ZN7cutlass13device_kernelINS_4gemm6kernel13GemmUniversalIN4cute5tupleIJiiiiEEENS1_10collective13CollectiveMmaINS1_34MainloopSm90TmaGmmaWarpSpecializedILi4ENS5_IJNS4_1CILi1EEESB_SB_EEENS1_35KernelTmaWarpSpecializedCooperativeEEENS5_IJNSA_ILi256EEENSA_ILi128EEENSA_ILi64EEEEEENS_6half_tENS5_IJlSB_lEEESJ_SK_NS4_8TiledMMAINS4_8MMA_AtomIJNS4_4SM904GMMA26MMA_64x128x16_F32F16F16_SSILNSO_5MajorE0ELSQ_0ELNSO_7ScaleInE1ELSR_1EEEEEENS4_6LayoutINS5_IJNSA_ILi2EEESB_SB_EEENS5_IJSB_NSA_ILi0EEESX_EEEEENS5_IJNS4_10UnderscoreES10_S10_EEEEENS4_13SM90_TMA_LOADENS4_14ComposedLayoutINS4_7SwizzleILi3ELi4ELi3EEENS4_18smem_ptr_flag_bitsILi16EEENSU_INS5_IJNSA_ILi8EEESH_EEENS5_IJSH_SB_EEEEEEEvNS4_8identityES13_S1D_vS1E_EENS_8epilogue10collective18CollectiveEpilogueINS1G_22Sm90TmaWarpSpecializedILi4ELi2ELi16ELb1ELb0EEEJSI_NS5_IJSG_NSA_ILi32EEEEEESJ_SK_SJ_SK_NS1G_6fusion15FusionCallbacksIS1K_NS1N_13LinCombEltActINS1G_6thread4SiLuESJ_fSJ_fLNS_15FloatRoundStyleE2EEESI_S1M_JEEES13_NS14_INS15_ILi2ELi4ELi3EEES18_NSU_INS5_IJS19_S1L_EEENS5_IJS1L_SB_EEEEEEENS4_17SM75_U32x4_LDSM_NENS4_14SM90_TMA_STOREES1Z_NS4_17SM90_U32x4_STSM_NENS4_9Copy_AtomIJS22_SJ_EEEvEEEvvEEEEvNT_6ParamsE)
        /*0008*/ 	.word	0x000000a8


	//----- nvinfo : EIATTR_FRAME_SIZE
	.align		4
.L_18:
        /*000c*/ 	.byte	0x04, 0x11
        /*000e*/ 	.short	(.L_20 - .L_19)
	.align		4
.L_19:
        /*0010*/ 	.word	index@($__internal_0_$__cuda_sm20_rcp_rn_f32_slowpath)
        /*0014*/ 	.word	0x00000000


	//----- nvinfo : EIATTR_FRAME_SIZE
	.align		4
.L_20:
        /*0018*/ 	.byte	0x04, 0x11
        /*001a*/ 	.short	(.L_22 - .L_21)
	.align		4
.L_21:
        /*001c*/ 	.word	index@(_ZN7cutlass13device_kernelINS_4gemm6kernel13GemmUniversalIN4cute5tupleIJiiiiEEENS1_10collective13CollectiveMmaINS1_34MainloopSm90TmaGmmaWarpSpecializedILi4ENS5_IJNS4_1CILi1EEESB_SB_EEENS1_35KernelTmaWarpSpecializedCooperativeEEENS5_IJNSA_ILi256EEENSA_ILi128EEENSA_ILi64EEEEEENS_6half_tENS5_IJlSB_lEEESJ_SK_NS4_8TiledMMAINS4_8MMA_AtomIJNS4_4SM904GMMA26MMA_64x128x16_F32F16F16_SSILNSO_5MajorE0ELSQ_0ELNSO_7ScaleInE1ELSR_1EEEEEENS4_6LayoutINS5_IJNSA_ILi2EEESB_SB_EEENS5_IJSB_NSA_ILi0EEESX_EEEEENS5_IJNS4_10UnderscoreES10_S10_EEEEENS4_13SM90_TMA_LOADENS4_14ComposedLayoutINS4_7SwizzleILi3ELi4ELi3EEENS4_18smem_ptr_flag_bitsILi16EEENSU_INS5_IJNSA_ILi8EEESH_EEENS5_IJSH_SB_EEEEEEEvNS4_8identityES13_S1D_vS1E_EENS_8epilogue10collective18CollectiveEpilogueINS1G_22Sm90TmaWarpSpecializedILi4ELi2ELi16ELb1ELb0EEEJSI_NS5_IJSG_NSA_ILi32EEEEEESJ_SK_SJ_SK_NS1G_6fusion15FusionCallbacksIS1K_NS1N_13LinCombEltActINS1G_6thread4SiLuESJ_fSJ_fLNS_15FloatRoundStyleE2EEESI_S1M_JEEES13_NS14_INS15_ILi2ELi4ELi3EEES18_NSU_INS5_IJS19_S1L_EEENS5_IJS1L_SB_EEEEEEENS4_17SM75_U32x4_LDSM_NENS4_14SM90_TMA_STOREES1Z_NS4_17SM90_U32x4_STSM_NENS4_9Copy_AtomIJS22_SJ_EEEvEEEvvEEEEvNT_6ParamsE)
        /*0020*/ 	.word	0x00000000


	//----- nvinfo : EIATTR_MIN_STACK_SIZE
	.align		4
.L_22:
        /*0024*/ 	.byte	0x04, 0x12
        /*0026*/ 	.short	(.L_24 - .L_23)
	.align		4
.L_23:
        /*0028*/ 	.word	index@(_ZN7cutlass13device_kernelINS_4gemm6kernel13GemmUniversalIN4cute5tupleIJiiiiEEENS1_10collective13CollectiveMmaINS1_34MainloopSm90TmaGmmaWarpSpecializedILi4ENS5_IJNS4_1CILi1EEESB_SB_EEENS1_35KernelTmaWarpSpecializedCooperativeEEENS5_IJNSA_ILi256EEENSA_ILi128EEENSA_ILi64EEEEEENS_6half_tENS5_IJlSB_lEEESJ_SK_NS4_8TiledMMAINS4_8MMA_AtomIJNS4_4SM904GMMA26MMA_64x128x16_F32F16F16_SSILNSO_5MajorE0ELSQ_0ELNSO_7ScaleInE1ELSR_1EEEEEENS4_6LayoutINS5_IJNSA_ILi2EEESB_SB_EEENS5_IJSB_NSA_ILi0EEESX_EEEEENS5_IJNS4_10UnderscoreES10_S10_EEEEENS4_13SM90_TMA_LOADENS4_14ComposedLayoutINS4_7SwizzleILi3ELi4ELi3EEENS4_18smem_ptr_flag_bitsILi16EEENSU_INS5_IJNSA_ILi8EEESH_EEENS5_IJSH_SB_EEEEEEEvNS4_8identityES13_S1D_vS1E_EENS_8epilogue10collective18CollectiveEpilogueINS1G_22Sm90TmaWarpSpecializedILi4ELi2ELi16ELb1ELb0EEEJSI_NS5_IJSG_NSA_ILi32EEEEEESJ_SK_SJ_SK_NS1G_6fusion15FusionCallbacksIS1K_NS1N_13LinCombEltActINS1G_6thread4SiLuESJ_fSJ_fLNS_15FloatRoundStyleE2EEESI_S1M_JEEES13_NS14_INS15_ILi2ELi4ELi3EEES18_NSU_INS5_IJS19_S1L_EEENS5_IJS1L_SB_EEEEEEENS4_17SM75_U32x4_LDSM_NENS4_14SM90_TMA_STOREES1Z_NS4_17SM90_U32x4_STSM_NENS4_9Copy_AtomIJS22_SJ_EEEvEEEvvEEEEvNT_6ParamsE)
        /*002c*/ 	.word	0x00000000
.L_24:


//--------------------- .nv.compat                --------------------------
	.section	.nv.compat,"",@"SHT_CUDA_COMPAT_INFO"
	.align	4
        /*0000*/ 	.byte	0x02, 0x09, 0x01, 0x00, 0x02, 0x02, 0x04, 0x00, 0x02, 0x05, 0x05, 0x00, 0x03, 0x07, 0x01, 0x01
        /*0010*/ 	.byte	0x02, 0x03, 0x01, 0x00, 0x02, 0x06, 0x01, 0x00, 0x04, 0x0b, 0x08, 0x00, 0x00, 0x00, 0x00, 0x00
        /*0020*/ 	.byte	0x00, 0x00, 0x00, 0x00


//--------------------- .nv.info._ZN7cutlass13device_kernelINS_4gemm6kernel13GemmUniversalIN4cute5tupleIJiiiiEEENS1_10collective13CollectiveMmaINS1_34MainloopSm90TmaGmmaWarpSpecializedILi4ENS5_IJNS4_1CILi1EEESB_SB_EEENS1_35KernelTmaWarpSpecializedCooperativeEEENS5_IJNSA_ILi256EEENSA_ILi128EEENSA_ILi64EEEEEENS_6half_tENS5_IJlSB_lEEESJ_SK_NS4_8TiledMMAINS4_8MMA_AtomIJNS4_4SM904GMMA26MMA_64x128x16_F32F16F16_SSILNSO_5MajorE0ELSQ_0ELNSO_7ScaleInE1ELSR_1EEEEEENS4_6LayoutINS5_IJNSA_ILi2EEESB_SB_EEENS5_IJSB_NSA_ILi0EEESX_EEEEENS5_IJNS4_10UnderscoreES10_S10_EEEEENS4_13SM90_TMA_LOADENS4_14ComposedLayoutINS4_7SwizzleILi3ELi4ELi3EEENS4_18smem_ptr_flag_bitsILi16EEENSU_INS5_IJNSA_ILi8EEESH_EEENS5_IJSH_SB_EEEEEEEvNS4_8identityES13_S1D_vS1E_EENS_8epilogue10collective18CollectiveEpilogueINS1G_22Sm90TmaWarpSpecializedILi4ELi2ELi16ELb1ELb0EEEJSI_NS5_IJSG_NSA_ILi32EEEEEESJ_SK_SJ_SK_NS1G_6fusion15FusionCallbacksIS1K_NS1N_13LinCombEltActINS1G_6thread4SiLuESJ_fSJ_fLNS_15FloatRoundStyleE2EEESI_S1M_JEEES13_NS14_INS15_ILi2ELi4ELi3EEES18_NSU_INS5_IJS19_S1L_EEENS5_IJS1L_SB_EEEEEEENS4_17SM75_U32x4_LDSM_NENS4_14SM90_TMA_STOREES1Z_NS4_17SM90_U32x4_STSM_NENS4_9Copy_AtomIJS22_SJ_EEEvEEEvvEEEEvNT_6ParamsE --------------------------
	.section	.nv.info._ZN7cutlass13device_kernelINS_4gemm6kernel13GemmUniversalIN4cute5tupleIJiiiiEEENS1_10collective13CollectiveMmaINS1_34MainloopSm90TmaGmmaWarpSpecializedILi4ENS5_IJNS4_1CILi1EEESB_SB_EEENS1_35KernelTmaWarpSpecializedCooperativeEEENS5_IJNSA_ILi256EEENSA_ILi128EEENSA_ILi64EEEEEENS_6half_tENS5_IJlSB_lEEESJ_SK_NS4_8TiledMMAINS4_8MMA_AtomIJNS4_4SM904GMMA26MMA_64x128x16_F32F16F16_SSILNSO_5MajorE0ELSQ_0ELNSO_7ScaleInE1ELSR_1EEEEEENS4_6LayoutINS5_IJNSA_ILi2EEESB_SB_EEENS5_IJSB_NSA_ILi0EEESX_EEEEENS5_IJNS4_10UnderscoreES10_S10_EEEEENS4_13SM90_TMA_LOADENS4_14ComposedLayoutINS4_7SwizzleILi3ELi4ELi3EEENS4_18smem_ptr_flag_bitsILi16EEENSU_INS5_IJNSA_ILi8EEESH_EEENS5_IJSH_SB_EEEEEEEvNS4_8identityES13_S1D_vS1E_EENS_8epilogue10collective18CollectiveEpilogueINS1G_22Sm90TmaWarpSpecializedILi4ELi2ELi16ELb1ELb0EEEJSI_NS5_IJSG_NSA_ILi32EEEEEESJ_SK_SJ_SK_NS1G_6fusion15FusionCallbacksIS1K_NS1N_13LinCombEltActINS1G_6thread4SiLuESJ_fSJ_fLNS_15FloatRoundStyleE2EEESI_S1M_JEEES13_NS14_INS15_ILi2ELi4ELi3EEES18_NSU_INS5_IJS19_S1L_EEENS5_IJS1L_SB_EEEEEEENS4_17SM75_U32x4_LDSM_NENS4_14SM90_TMA_STOREES1Z_NS4_17SM90_U32x4_STSM_NENS4_9Copy_AtomIJS22_SJ_EEEvEEEvvEEEEvNT_6ParamsE,"",@"SHT_CUDA_INFO"
	.sectionflags	@""
	.align	4


	//----- nvinfo : EIATTR_CUDA_API_VERSION
	.align		4
        /*0000*/ 	.byte	0x04, 0x37
        /*0002*/ 	.short	(.L_26 - .L_25)
.L_25:
        /*0004*/ 	.word	0x00000082


	//----- nvinfo : EIATTR_KPARAM_INFO
	.align		4
.L_26:
        /*0008*/ 	.byte	0x04, 0x17
        /*000a*/ 	.short	(.L_28 - .L_27)
.L_27:
        /*000c*/ 	.word	0x00000000
        /*0010*/ 	.short	0x0000
        /*0012*/ 	.short	0x0070
        /*0014*/ 	.byte	0x00, 0xf0, 0x01, 0x1c


	//----- nvinfo : EIATTR_SPARSE_MMA_MASK
	.align		4
.L_28:
        /*0018*/ 	.byte	0x03, 0x50
        /*001a*/ 	.short	0x0000


	//----- nvinfo : EIATTR_MAXREG_COUNT
	.align		4
        /*001c*/ 	.byte	0x03, 0x1b
        /*001e*/ 	.short	0x00a8


	//----- nvinfo : EIATTR_NUM_BARRIERS
	.align		4
        /*0020*/ 	.byte	0x02, 0x4c
        /*0022*/ 	.byte	0x02
	.zero		1


	//----- nvinfo : EIATTR_EXTERNS
	.align		4
        /*0024*/ 	.byte	0x04, 0x0f
        /*0026*/ 	.short	(.L_30 - .L_29)


	//   ....[0]....
	.align		4
.L_29:
        /*0028*/ 	.word	index@(__assertfail)


	//----- nvinfo : EIATTR_MERCURY_ISA_VERSION
	.align		4
.L_30:
        /*002c*/ 	.byte	0x03, 0x5f
        /*002e*/ 	.short	0x0101


	//----- nvinfo : EIATTR_INT_WARP_WIDE_INSTR_OFFSETS
	.align		4
        /*0030*/ 	.byte	0x04, 0x31
        /*0032*/ 	.short	(.L_32 - .L_31)


	//   ....[0]....
.L_31:
        /*0034*/ 	.word	0x000008c0


	//   ....[1]....
        /*0038*/ 	.word	0x000008d0


	//   ....[2]....
        /*003c*/ 	.word	0x00000960


	//----- nvinfo : EIATTR_COOP_GROUP_MASK_REGIDS
	.align		4
.L_32:
        /*0040*/ 	.byte	0x04, 0x29
        /*0042*/ 	.short	(.L_34 - .L_33)


	//   ....[0]....
.L_33:
        /*0044*/ 	.word	0xffffffff


	//   ....[1]....
        /*0048*/ 	.word	0xffffffff


	//   ....[2]....
        /*004c*/ 	.word	0xffffffff


	//   ....[3]....
        /*0050*/ 	.word	0xffffffff


	//   ....[4]....
        /*0054*/ 	.word	0xffffffff


	//   ....[5]....
        /*0058*/ 	.word	0xffffffff


	//----- nvinfo : EIATTR_COOP_GROUP_INSTR_OFFSETS
	.align		4
.L_34:
        /*005c*/ 	.byte	0x04, 0x28
        /*005e*/ 	.short	(.L_36 - .L_35)


	//   ....[0]....
.L_35:
        /*0060*/ 	.word	0x00000070


	//   ....[1]....
        /*0064*/ 	.word	0x00000080


	//   ....[2]....
        /*0068*/ 	.word	0x00000440


	//   ....[3]....
        /*006c*/ 	.word	0x000005d0


	//   ....[4]....
        /*0070*/ 	.word	0x00000780


	//   ....[5]....
        /*0074*/ 	.word	0x000014a0


	//----- nvinfo : EIATTR_REG_RECONFIG
	.align		4
.L_36:
        /*0078*/ 	.byte	0x01, 0x54
	.zero		2


	//----- nvinfo : EIATTR_SYSCALL_OFFSETS
	.align		4
        /*007c*/ 	.byte	0x04, 0x46
        /*007e*/ 	.short	(.L_38 - .L_37)


	//   ....[0]....
.L_37:
        /*0080*/ 	.word	0x00001660


	//   ....[1]....
        /*0084*/ 	.word	0x00002300


	//   ....[2]....
        /*0088*/ 	.word	0x000023f0


	//----- nvinfo : EIATTR_MBARRIER_INSTR_OFFSETS
	.align		4
.L_38:
        /*008c*/ 	.byte	0x04, 0x39
        /*008e*/ 	.short	(.L_40 - .L_39)


	//   ....[0]....
.L_39:
        /*0090*/ 	.word	0x00000540
        /*0094*/ 	.word	0x000000ff
        /*0098*/ 	.word	0x00000000
        /*009c*/ 	.short	0x0100
        /*009e*/ 	.byte	0x08
	.zero		1


	//   ....[1]....
        /*00a0*/ 	.word	0x00000550
        /*00a4*/ 	.word	0x000000ff
        /*00a8*/ 	.word	0x00000020
        /*00ac*/ 	.short	0x0100
        /*00ae*/ 	.byte	0x08
	.zero		1


	//   ....[2]....
        /*00b0*/ 	.word	0x00000560
        /*00b4*/ 	.word	0x000000ff
        /*00b8*/ 	.word	0x00000008
        /*00bc*/ 	.short	0x0100
        /*00be*/ 	.byte	0x08
	.zero		1


	//   ....[3]....
        /*00c0*/ 	.word	0x00000570
        /*00c4*/ 	.word	0x000000ff
        /*00c8*/ 	.word	0x00000028
        /*00cc*/ 	.short	0x0100
        /*00ce*/ 	.byte	0x08
	.zero		1


	//   ....[4]....
        /*00d0*/ 	.word	0x00000580
        /*00d4*/ 	.word	0x000000ff
        /*00d8*/ 	.word	0x00000010
        /*00dc*/ 	.short	0x0100
        /*00de*/ 	.byte	0x08
	.zero		1


	//   ....[5]....
        /*00e0*/ 	.word	0x00000590
        /*00e4*/ 	.word	0x000000ff
        /*00e8*/ 	.word	0x00000030
        /*00ec*/ 	.short	0x0100
        /*00ee*/ 	.byte	0x08
	.zero		1


	//   ....[6]....
        /*00f0*/ 	.word	0x000005a0
        /*00f4*/ 	.word	0x000000ff
        /*00f8*/ 	.word	0x00000018
        /*00fc*/ 	.short	0x0100
        /*00fe*/ 	.byte	0x08
	.zero		1


	//   ....[7]....
        /*0100*/ 	.word	0x000005b0
        /*0104*/ 	.word	0x000000ff
        /*0108*/ 	.word	0x00000038
        /*010c*/ 	.short	0x0100
        /*010e*/ 	.byte	0x08
	.zero		1


	//   ....[8]....
        /*0110*/ 	.word	0x000006f0
        /*0114*/ 	.word	0x000000ff
        /*0118*/ 	.word	0x00000040
        /*011c*/ 	.short	0x0100
        /*011e*/ 	.byte	0x08
	.zero		1


	//   ....[9]....
        /*0120*/ 	.word	0x00000700
        /*0124*/ 	.word	0x000000ff
        /*0128*/ 	.word	0x00000060
        /*012c*/ 	.short	0x0100
        /*012e*/ 	.byte	0x08
	.zero		1


	//   ....[10]....
        /*0130*/ 	.word	0x00000710
        /*0134*/ 	.word	0x000000ff
        /*0138*/ 	.word	0x00000048
        /*013c*/ 	.short	0x0100
        /*013e*/ 	.byte	0x08
	.zero		1


	//   ....[11]....
        /*0140*/ 	.word	0x00000720
        /*0144*/ 	.word	0x000000ff
        /*0148*/ 	.word	0x00000068
        /*014c*/ 	.short	0x0100
        /*014e*/ 	.byte	0x08
	.zero		1


	//   ....[12]....
        /*0150*/ 	.word	0x00000730
        /*0154*/ 	.word	0x000000ff
        /*0158*/ 	.word	0x00000050
        /*015c*/ 	.short	0x0100
        /*015e*/ 	.byte	0x08
	.zero		1


	//   ....[13]....
        /*0160*/ 	.word	0x00000740
        /*0164*/ 	.word	0x000000ff
        /*0168*/ 	.word	0x00000070
        /*016c*/ 	.short	0x0100
        /*016e*/ 	.byte	0x08
	.zero		1


	//   ....[14]....
        /*0170*/ 	.word	0x00000750
        /*0174*/ 	.word	0x000000ff
        /*0178*/ 	.word	0x00000058
        /*017c*/ 	.short	0x0100
        /*017e*/ 	.byte	0x08
	.zero		1


	//   ....[15]....
        /*0180*/ 	.word	0x00000760
        /*0184*/ 	.word	0x000000ff
        /*0188*/ 	.word	0x00000078
        /*018c*/ 	.short	0x0100
        /*018e*/ 	.byte	0x08
	.zero		1


	//   ....[16]....
        /*0190*/ 	.word	0x000009f0
        /*0194*/ 	.word	0x000000ff
        /*0198*/ 	.word	0x00000080
        /*019c*/ 	.short	0x0100
        /*019e*/ 	.byte	0x08
	.zero		1


	//   ....[17]....
        /*01a0*/ 	.word	0x00000a60
        /*01a4*/ 	.word	0x000000ff
        /*01a8*/ 	.word	0x00000088
        /*01ac*/ 	.short	0x0100
        /*01ae*/ 	.byte	0x08
	.zero		1


	//   ....[18]....
        /*01b0*/ 	.word	0x000016e0
        /*01b4*/ 	.word	0x00000003
        /*01b8*/ 	.word	0x00000000
        /*01bc*/ 	.short	0x010a
        /*01be*/ 	.byte	0x3f
	.zero		1


	//   ....[19]....
        /*01c0*/ 	.word	0x00001720
        /*01c4*/ 	.word	0x00000003
        /*01c8*/ 	.word	0x00000000
        /*01cc*/ 	.short	0x010a
        /*01ce*/ 	.byte	0x3f
	.zero		1


	//   ....[20]....
        /*01d0*/ 	.word	0x00001bd0
        /*01d4*/ 	.word	0x000000ff
        /*01d8*/ 	.word	0x00000000
        /*01dc*/ 	.short	0x010a
        /*01de*/ 	.byte	0x08
	.zero		1


	//   ....[21]....
        /*01e0*/ 	.word	0x00001c10
        /*01e4*/ 	.word	0x000000ff
        /*01e8*/ 	.word	0x00000000
        /*01ec*/ 	.short	0x010a
        /*01ee*/ 	.byte	0x08
	.zero		1


	//   ....[22]....
        /*01f0*/ 	.word	0x00001fb0
        /*01f4*/ 	.word	0x000000ff
        /*01f8*/ 	.word	0x00000000
        /*01fc*/ 	.short	0x0101
        /*01fe*/ 	.byte	0x08
	.zero		1


	//   ....[23]....
        /*0200*/ 	.word	0x00002160
        /*0204*/ 	.word	0x000000ff
        /*0208*/ 	.word	0x00000000
        /*020c*/ 	.short	0x0101
        /*020e*/ 	.byte	0x04
	.zero		1


	//   ....[24]....
        /*0210*/ 	.word	0x00002880
        /*0214*/ 	.word	0x000000ff
        /*0218*/ 	.word	0x00000040
        /*021c*/ 	.short	0x010a
        /*021e*/ 	.byte	0x34
	.zero		1


	//   ....[25]....
        /*0220*/ 	.word	0x000048a0
        /*0224*/ 	.word	0x000000ff
        /*0228*/ 	.word	0x00000000
        /*022c*/ 	.short	0x0101
        /*022e*/ 	.byte	0x04
	.zero		1


	//   ....[26]....
        /*0230*/ 	.word	0x00004980
        /*0234*/ 	.word	0x00000014
        /*0238*/ 	.word	0x00000040
        /*023c*/ 	.short	0x010a
        /*023e*/ 	.byte	0x3f
	.zero		1


	//   ....[27]....
        /*0240*/ 	.word	0x000067c0
        /*0244*/ 	.word	0x000000ff
        /*0248*/ 	.word	0x00000000
        /*024c*/ 	.short	0x0101
        /*024e*/ 	.byte	0x04
	.zero		1


	//   ....[28]....
        /*0250*/ 	.word	0x000068b0
        /*0254*/ 	.word	0x00000000
        /*0258*/ 	.word	0x00000040
        /*025c*/ 	.short	0x010a
        /*025e*/ 	.byte	0x3f
	.zero		1


	//   ....[29]....
        /*0260*/ 	.word	0x00008720
        /*0264*/ 	.word	0x000000ff
        /*0268*/ 	.word	0x00000000
        /*026c*/ 	.short	0x0101
        /*026e*/ 	.byte	0x04
	.zero		1


	//   ....[30]....
        /*0270*/ 	.word	0x00008800
        /*0274*/ 	.word	0x00000003
        /*0278*/ 	.word	0x00000040
        /*027c*/ 	.short	0x010a
        /*027e*/ 	.byte	0x3f
	.zero		1


	//   ....[31]....
        /*0280*/ 	.word	0x0000a680
        /*0284*/ 	.word	0x000000ff
        /*0288*/ 	.word	0x00000000
        /*028c*/ 	.short	0x0101
        /*028e*/ 	.byte	0x04
	.zero		1


	//   ....[32]....
        /*0290*/ 	.word	0x0000a760
        /*0294*/ 	.word	0x00000000
        /*0298*/ 	.word	0x00000040
        /*029c*/ 	.short	0x010a
        /*029e*/ 	.byte	0x3f
	.zero		1


	//   ....[33]....
        /*02a0*/ 	.word	0x0000c5b0
        /*02a4*/ 	.word	0x000000ff
        /*02a8*/ 	.word	0x00000000
        /*02ac*/ 	.short	0x0101
        /*02ae*/ 	.byte	0x04
	.zero		1


	//   ....[34]....
        /*02b0*/ 	.word	0x0000c690
        /*02b4*/ 	.word	0x00000000
        /*02b8*/ 	.word	0x00000040
        /*02bc*/ 	.short	0x010a
        /*02be*/ 	.byte	0x3f
	.zero		1


	//   ....[35]....
        /*02c0*/ 	.word	0x0000e4e0
        /*02c4*/ 	.word	0x000000ff
        /*02c8*/ 	.word	0x00000000
        /*02cc*/ 	.short	0x0101
        /*02ce*/ 	.byte	0x04
	.zero		1


	//   ....[36]....
        /*02d0*/ 	.word	0x0000e5c0
        /*02d4*/ 	.word	0x00000000
        /*02d8*/ 	.word	0x00000040
        /*02dc*/ 	.short	0x010a
        /*02de*/ 	.byte	0x3f
	.zero		1


	//   ....[37]....
        /*02e0*/ 	.word	0x00010410
        /*02e4*/ 	.word	0x000000ff
        /*02e8*/ 	.word	0x00000000
        /*02ec*/ 	.short	0x0101
        /*02ee*/ 	.byte	0x04
	.zero		1


	//   ....[38]....
        /*02f0*/ 	.word	0x000104f0
        /*02f4*/ 	.word	0x00000003
        /*02f8*/ 	.word	0x00000040
        /*02fc*/ 	.short	0x010a
        /*02fe*/ 	.byte	0x3f
	.zero		1


	//   ....[39]....
        /*0300*/ 	.word	0x000122f0
        /*0304*/ 	.word	0x000000ff
        /*0308*/ 	.word	0x00000000
        /*030c*/ 	.short	0x0101
        /*030e*/ 	.byte	0x04
	.zero		1


	//   ....[40]....
        /*0310*/ 	.word	0x00012ce0
        /*0314*/ 	.word	0x000000ff
        /*0318*/ 	.word	0x00000000
        /*031c*/ 	.short	0x0101
        /*031e*/ 	.byte	0x04
	.zero		1


	//   ....[41]....
        /*0320*/ 	.word	0x000133d0
        /*0324*/ 	.word	0x000000ff
        /*0328*/ 	.word	0x00000088
        /*032c*/ 	.short	0x010a
        /*032e*/ 	.byte	0x04
	.zero		1


	//   ....[42]....
        /*0330*/ 	.word	0x000137d0
        /*0334*/ 	.word	0x000000ff
        /*0338*/ 	.word	0x00000060
        /*033c*/ 	.short	0x010a
        /*033e*/ 	.byte	0x0d
	.zero		1


	//   ....[43]....
        /*0340*/ 	.word	0x000138c0
        /*0344*/ 	.word	0x000000ff
        /*0348*/ 	.word	0x00000040
        /*034c*/ 	.short	0x010b
        /*034e*/ 	.byte	0x0d
	.zero		1


	//   ....[44]....
        /*0350*/ 	.word	0x00013920
        /*0354*/ 	.word	0x000000ff
        /*0358*/ 	.word	0x00000000
        /*035c*/ 	.short	0x0101
        /*035e*/ 	.byte	0x10
	.zero		1


	//   ....[45]....
        /*0360*/ 	.word	0x00013950
        /*0364*/ 	.word	0x000000ff
        /*0368*/ 	.word	0x00000068
        /*036c*/ 	.short	0x010a
        /*036e*/ 	.byte	0x0d
	.zero		1


	//   ....[46]....
        /*0370*/ 	.word	0x00013a60
        /*0374*/ 	.word	0x000000ff
        /*0378*/ 	.word	0x00000048
        /*037c*/ 	.short	0x010b
        /*037e*/ 	.byte	0x0d
	.zero		1


	//   ....[47]....
        /*0380*/ 	.word	0x00013ad0
        /*0384*/ 	.word	0x000000ff
        /*0388*/ 	.word	0x00000000
        /*038c*/ 	.short	0x0101
        /*038e*/ 	.byte	0x14
	.zero		1


	//   ....[48]....
        /*0390*/ 	.word	0x00013b00
        /*0394*/ 	.word	0x000000ff
        /*0398*/ 	.word	0x00000070
        /*039c*/ 	.short	0x010a
        /*039e*/ 	.byte	0x0d
	.zero		1


	//   ....[49]....
        /*03a0*/ 	.word	0x00013c00
        /*03a4*/ 	.word	0x000000ff
        /*03a8*/ 	.word	0x00000050
        /*03ac*/ 	.short	0x010b
        /*03ae*/ 	.byte	0x0d
	.zero		1


	//   ....[50]....
        /*03b0*/ 	.word	0x00013c60
        /*03b4*/ 	.word	0x000000ff
        /*03b8*/ 	.word	0x00000000
        /*03bc*/ 	.short	0x0101
        /*03be*/ 	.byte	0x15
	.zero		1


	//   ....[51]....
        /*03c0*/ 	.word	0x00013c90
        /*03c4*/ 	.word	0x000000ff
        /*03c8*/ 	.word	0x00000078
        /*03cc*/ 	.short	0x010a
        /*03ce*/ 	.byte	0x0d
	.zero		1


	//   ....[52]....
        /*03d0*/ 	.word	0x00013d90
        /*03d4*/ 	.word	0x000000ff
        /*03d8*/ 	.word	0x00000058
        /*03dc*/ 	.short	0x010b
        /*03de*/ 	.byte	0x0d
	.zero		1


	//   ....[53]....
        /*03e0*/ 	.word	0x00013e00
        /*03e4*/ 	.word	0x000000ff
        /*03e8*/ 	.word	0x00000000
        /*03ec*/ 	.short	0x0101
        /*03ee*/ 	.byte	0x1d
	.zero		1


	//   ....[54]....
        /*03f0*/ 	.word	0x00013e40
        /*03f4*/ 	.word	0x000000ff
        /*03f8*/ 	.word	0x00000060
        /*03fc*/ 	.short	0x010a
        /*03fe*/ 	.byte	0x0d
	.zero		1


	//   ....[55]....
        /*0400*/ 	.word	0x00013f30
        /*0404*/ 	.word	0x000000ff
        /*0408*/ 	.word	0x00000040
        /*040c*/ 	.short	0x010b
        /*040e*/ 	.byte	0x0d
	.zero		1


	//   ....[56]....
        /*0410*/ 	.word	0x00013f70
        /*0414*/ 	.word	0x000000ff
        /*0418*/ 	.word	0x00000000
        /*041c*/ 	.short	0x0101
        /*041e*/ 	.byte	0x10
	.zero		1


	//   ....[57]....
        /*0420*/ 	.word	0x00013fa0
        /*0424*/ 	.word	0x000000ff
        /*0428*/ 	.word	0x00000068
        /*042c*/ 	.short	0x010a
        /*042e*/ 	.byte	0x0d
	.zero		1


	//   ....[58]....
        /*0430*/ 	.word	0x000140a0
        /*0434*/ 	.word	0x000000ff
        /*0438*/ 	.word	0x00000048
        /*043c*/ 	.short	0x010b
        /*043e*/ 	.byte	0x0d
	.zero		1


	//   ....[59]....
        /*0440*/ 	.word	0x000140e0
        /*0444*/ 	.word	0x000000ff
        /*0448*/ 	.word	0x00000000
        /*044c*/ 	.short	0x0101
        /*044e*/ 	.byte	0x14
	.zero		1


	//   ....[60]....
        /*0450*/ 	.word	0x00014120
        /*0454*/ 	.word	0x000000ff
        /*0458*/ 	.word	0x00000070
        /*045c*/ 	.short	0x010a
        /*045e*/ 	.byte	0x0d
	.zero		1


	//   ....[61]....
        /*0460*/ 	.word	0x00014200
        /*0464*/ 	.word	0x000000ff
        /*0468*/ 	.word	0x00000050
        /*046c*/ 	.short	0x010b
        /*046e*/ 	.byte	0x0d
	.zero		1


	//   ....[62]....
        /*0470*/ 	.word	0x00014240
        /*0474*/ 	.word	0x000000ff
        /*0478*/ 	.word	0x00000000
        /*047c*/ 	.short	0x0101
        /*047e*/ 	.byte	0x15
	.zero		1


	//   ....[63]....
        /*0480*/ 	.word	0x00014270
        /*0484*/ 	.word	0x000000ff
        /*0488*/ 	.word	0x00000078
        /*048c*/ 	.short	0x010a
        /*048e*/ 	.byte	0x0d
	.zero		1


	//   ....[64]....
        /*0490*/ 	.word	0x00014370
        /*0494*/ 	.word	0x000000ff
        /*0498*/ 	.word	0x00000058
        /*049c*/ 	.short	0x010b
        /*049e*/ 	.byte	0x0d
	.zero		1


	//   ....[65]....
        /*04a0*/ 	.word	0x000143c0
        /*04a4*/ 	.word	0x000000ff
        /*04a8*/ 	.word	0x00000000
        /*04ac*/ 	.short	0x0101
        /*04ae*/ 	.byte	0x1d
	.zero		1


	//   ....[66]....
        /*04b0*/ 	.word	0x00014a90
        /*04b4*/ 	.word	0x00000000
        /*04b8*/ 	.word	0x00000060
        /*04bc*/ 	.short	0x010a
        /*04be*/ 	.byte	0x3f
	.zero		1


	//   ....[67]....
        /*04c0*/ 	.word	0x00014ad0
        /*04c4*/ 	.word	0x00000000
        /*04c8*/ 	.word	0x00000068
        /*04cc*/ 	.short	0x010a
        /*04ce*/ 	.byte	0x3f
	.zero		1


	//   ....[68]....
        /*04d0*/ 	.word	0x00014b10
        /*04d4*/ 	.word	0x00000000
        /*04d8*/ 	.word	0x00000070
        /*04dc*/ 	.short	0x010a
        /*04de*/ 	.byte	0x3f
	.zero		1


	//   ....[69]....
        /*04e0*/ 	.word	0x00014b70
        /*04e4*/ 	.word	0x00000000
        /*04e8*/ 	.word	0x00000078
        /*04ec*/ 	.short	0x010a
        /*04ee*/ 	.byte	0x3f
	.zero		1


	//   ....[70]....
        /*04f0*/ 	.word	0x00014ea0
        /*04f4*/ 	.word	0x00000014
        /*04f8*/ 	.word	0x00000020
        /*04fc*/ 	.short	0x010a
        /*04fe*/ 	.byte	0x3f
	.zero		1


	//   ....[71]....
        /*0500*/ 	.word	0x00015250
        /*0504*/ 	.word	0x00000004
        /*0508*/ 	.word	0x00000088
        /*050c*/ 	.short	0x0101
        /*050e*/ 	.byte	0x3f
	.zero		1


	//   ....[72]....
        /*0510*/ 	.word	0x00015970
        /*0514*/ 	.word	0x00000007
        /*0518*/ 	.word	0x00000000
        /*051c*/ 	.short	0x010a
        /*051e*/ 	.byte	0x3f
	.zero		1


	//   ....[73]....
        /*0520*/ 	.word	0x000159f0
        /*0524*/ 	.word	0x00000009
        /*0528*/ 	.word	0x00000000
        /*052c*/ 	.short	0x010a
        /*052e*/ 	.byte	0x3f
	.zero		1


	//   ....[74]....
        /*0530*/ 	.word	0x00015a80
        /*0534*/ 	.word	0x00000006
        /*0538*/ 	.word	0x00000000
        /*053c*/ 	.short	0x010a
        /*053e*/ 	.byte	0x3f
	.zero		1


	//   ....[75]....
        /*0540*/ 	.word	0x00015b10
        /*0544*/ 	.word	0x00000003
        /*0548*/ 	.word	0x00000000
        /*054c*/ 	.short	0x010a
        /*054e*/ 	.byte	0x3f
	.zero		1


	//   ....[76]....
        /*0550*/ 	.word	0x00015b70
        /*0554*/ 	.word	0x00000003
        /*0558*/ 	.word	0x00000000
        /*055c*/ 	.short	0x010a
        /*055e*/ 	.byte	0x3f
	.zero		1


	//   ....[77]....
        /*0560*/ 	.word	0x00015bd0
        /*0564*/ 	.word	0x00000004
        /*0568*/ 	.word	0x00000000
        /*056c*/ 	.short	0x010a
        /*056e*/ 	.byte	0x3f
	.zero		1


	//   ....[78]....
        /*0570*/ 	.word	0x00015c30
        /*0574*/ 	.word	0x00000003
        /*0578*/ 	.word	0x00000040
        /*057c*/ 	.short	0x010a
        /*057e*/ 	.byte	0x3f
	.zero		1


	//   ....[79]....
        /*0580*/ 	.word	0x00015c80
        /*0584*/ 	.word	0x00000014
        /*0588*/ 	.word	0x00000040
        /*058c*/ 	.short	0x010a
        /*058e*/ 	.byte	0x3f
	.zero		1


	//   ....[80]....
        /*0590*/ 	.word	0x00015cd0
        /*0594*/ 	.word	0x00000000
        /*0598*/ 	.word	0x00000040
        /*059c*/ 	.short	0x010a
        /*059e*/ 	.byte	0x3f
	.zero		1


	//   ....[81]....
        /*05a0*/ 	.word	0x00015d20
        /*05a4*/ 	.word	0x00000003
        /*05a8*/ 	.word	0x00000040
        /*05ac*/ 	.short	0x010a
        /*05ae*/ 	.byte	0x3f
	.zero		1


	//   ....[82]....
        /*05b0*/ 	.word	0x00015d70
        /*05b4*/ 	.word	0x00000000
        /*05b8*/ 	.word	0x00000040
        /*05bc*/ 	.short	0x010a
        /*05be*/ 	.byte	0x3f
	.zero		1


	//   ....[83]....
        /*05c0*/ 	.word	0x00015dc0
        /*05c4*/ 	.word	0x00000000
        /*05c8*/ 	.word	0x00000040
        /*05cc*/ 	.short	0x010a
        /*05ce*/ 	.byte	0x3f
	.zero		1


	//   ....[84]....
        /*05d0*/ 	.word	0x00015e10
        /*05d4*/ 	.word	0x00000000
        /*05d8*/ 	.word	0x00000040
        /*05dc*/ 	.short	0x010a
        /*05de*/ 	.byte	0x3f
	.zero		1


	//   ....[85]....
        /*05e0*/ 	.word	0x00015e60
        /*05e4*/ 	.word	0x00000003
        /*05e8*/ 	.word	0x00000040
        /*05ec*/ 	.short	0x010a
        /*05ee*/ 	.byte	0x3f
	.zero		1


	//   ....[86]....
        /*05f0*/ 	.word	0x00015ec0
        /*05f4*/ 	.word	0x00000009
        /*05f8*/ 	.word	0x00000088
        /*05fc*/ 	.short	0x010a
        /*05fe*/ 	.byte	0x3f
	.zero		1


	//   ....[87]....
        /*0600*/ 	.word	0x00015f20
        /*0604*/ 	.word	0x00000005
        /*0608*/ 	.word	0x00000060
        /*060c*/ 	.short	0x010a
        /*060e*/ 	.byte	0x3f
	.zero		1


	//   ....[88]....
        /*0610*/ 	.word	0x00015f80
        /*0614*/ 	.word	0x00000005
        /*0618*/ 	.word	0x00000068
        /*061c*/ 	.short	0x010a
        /*061e*/ 	.byte	0x3f
	.zero		1


	//   ....[89]....
        /*0620*/ 	.word	0x00015fe0
        /*0624*/ 	.word	0x00000005
        /*0628*/ 	.word	0x00000070
        /*062c*/ 	.short	0x010a
        /*062e*/ 	.byte	0x3f
	.zero		1


	//   ....[90]....
        /*0630*/ 	.word	0x00016040
        /*0634*/ 	.word	0x00000005
        /*0638*/ 	.word	0x00000078
        /*063c*/ 	.short	0x010a
        /*063e*/ 	.byte	0x3f
	.zero		1


	//   ....[91]....
        /*0640*/ 	.word	0x000160a0
        /*0644*/ 	.word	0x00000005
        /*0648*/ 	.word	0x00000060
        /*064c*/ 	.short	0x010a
        /*064e*/ 	.byte	0x3f
	.zero		1


	//   ....[92]....
        /*0650*/ 	.word	0x00016100
        /*0654*/ 	.word	0x00000005
        /*0658*/ 	.word	0x00000068
        /*065c*/ 	.short	0x010a
        /*065e*/ 	.byte	0x3f
	.zero		1


	//   ....[93]....
        /*0660*/ 	.word	0x00016160
        /*0664*/ 	.word	0x00000005
        /*0668*/ 	.word	0x00000070
        /*066c*/ 	.short	0x010a
        /*066e*/ 	.byte	0x3f
	.zero		1


	//   ....[94]....
        /*0670*/ 	.word	0x000161c0
        /*0674*/ 	.word	0x00000005
        /*0678*/ 	.word	0x00000078
        /*067c*/ 	.short	0x010a
        /*067e*/ 	.byte	0x3f
	.zero		1


	//   ....[95]....
        /*0680*/ 	.word	0x00016210
        /*0684*/ 	.word	0x00000000
        /*0688*/ 	.word	0x00000060
        /*068c*/ 	.short	0x010a
        /*068e*/ 	.byte	0x3f
	.zero		1


	//   ....[96]....
        /*0690*/ 	.word	0x00016260
        /*0694*/ 	.word	0x00000000
        /*0698*/ 	.word	0x00000068
        /*069c*/ 	.short	0x010a
        /*069e*/ 	.byte	0x3f
	.zero		1


	//   ....[97]....
        /*06a0*/ 	.word	0x000162b0
        /*06a4*/ 	.word	0x00000000
        /*06a8*/ 	.word	0x00000070
        /*06ac*/ 	.short	0x010a
        /*06ae*/ 	.byte	0x3f
	.zero		1


	//   ....[98]....
        /*06b0*/ 	.word	0x00016380
        /*06b4*/ 	.word	0x00000014
        /*06b8*/ 	.word	0x00000020
        /*06bc*/ 	.short	0x010a
        /*06be*/ 	.byte	0x3f
	.zero		1


	//   ....[99]....
        /*06c0*/ 	.word	0x00016450
        /*06c4*/ 	.word	0x00000007
        /*06c8*/ 	.word	0x00000000
        /*06cc*/ 	.short	0x010a
        /*06ce*/ 	.byte	0x3f
	.zero		1


	//   ....[100]....
        /*06d0*/ 	.word	0x000164a0
        /*06d4*/ 	.word	0x00000009
        /*06d8*/ 	.word	0x00000000
        /*06dc*/ 	.short	0x010a
        /*06de*/ 	.byte	0x3f
	.zero		1


	//   ....[101]....
        /*06e0*/ 	.word	0x000164f0
        /*06e4*/ 	.word	0x00000006
        /*06e8*/ 	.word	0x00000000
        /*06ec*/ 	.short	0x010a
        /*06ee*/ 	.byte	0x3f
	.zero		1


	//----- nvinfo : EIATTR_NUM_MBARRIERS
	.align		4
.L_40:
        /*06f0*/ 	.byte	0x03, 0x38
        /*06f2*/ 	.short	0x0012


	//----- nvinfo : EIATTR_EXIT_INSTR_OFFSETS
	.align		4
        /*06f4*/ 	.byte	0x04, 0x1c
        /*06f6*/ 	.short	(.L_42 - .L_41)


	//   ....[0]....
.L_41:
        /*06f8*/ 	.word	0x00015b60


	//----- nvinfo : EIATTR_MAX_THREADS
	.align		4
.L_42:
        /*06fc*/ 	.byte	0x04, 0x05
        /*06fe*/ 	.short	(.L_44 - .L_43)
.L_43:
        /*0700*/ 	.word	0x00000180
        /*0704*/ 	.word	0x00000001
        /*0708*/ 	.word	0x00000001


	//----- nvinfo : EIATTR_CRS_STACK_SIZE
	.align		4
.L_44:
        /*070c*/ 	.byte	0x04, 0x1e
        /*070e*/ 	.short	(.L_46 - .L_45)
.L_45:
        /*0710*/ 	.word	0x00000000


	//----- nvinfo : EIATTR_CBANK_PARAM_SIZE
	.align		4
.L_46:
        /*0714*/ 	.byte	0x03, 0x19
        /*0716*/ 	.short	0x0770


	//----- nvinfo : EIATTR_PARAM_CBANK
	.align		4
        /*0718*/ 	.byte	0x04, 0x0a
        /*071a*/ 	.short	(.L_48 - .L_47)
	.align		4
.L_47:
        /*071c*/ 	.word	index@(.nv.constant0._ZN7cutlass13device_kernelINS_4gemm6kernel13GemmUniversalIN4cute5tupleIJiiiiEEENS1_10collective13CollectiveMmaINS1_34MainloopSm90TmaGmmaWarpSpecializedILi4ENS5_IJNS4_1CILi1EEESB_SB_EEENS1_35KernelTmaWarpSpecializedCooperativeEEENS5_IJNSA_ILi256EEENSA_ILi128EEENSA_ILi64EEEEEENS_6half_tENS5_IJlSB_lEEESJ_SK_NS4_8TiledMMAINS4_8MMA_AtomIJNS4_4SM904GMMA26MMA_64x128x16_F32F16F16_SSILNSO_5MajorE0ELSQ_0ELNSO_7ScaleInE1ELSR_1EEEEEENS4_6LayoutINS5_IJNSA_ILi2EEESB_SB_EEENS5_IJSB_NSA_ILi0EEESX_EEEEENS5_IJNS4_10UnderscoreES10_S10_EEEEENS4_13SM90_TMA_LOADENS4_14ComposedLayoutINS4_7SwizzleILi3ELi4ELi3EEENS4_18smem_ptr_flag_bitsILi16EEENSU_INS5_IJNSA_ILi8EEESH_EEENS5_IJSH_SB_EEEEEEEvNS4_8identityES13_S1D_vS1E_EENS_8epilogue10collective18CollectiveEpilogueINS1G_22Sm90TmaWarpSpecializedILi4ELi2ELi16ELb1ELb0EEEJSI_NS5_IJSG_NSA_ILi32EEEEEESJ_SK_SJ_SK_NS1G_6fusion15FusionCallbacksIS1K_NS1N_13LinCombEltActINS1G_6thread4SiLuESJ_fSJ_fLNS_15FloatRoundStyleE2EEESI_S1M_JEEES13_NS14_INS15_ILi2ELi4ELi3EEES18_NSU_INS5_IJS19_S1L_EEENS5_IJS1L_SB_EEEEEEENS4_17SM75_U32x4_LDSM_NENS4_14SM90_TMA_STOREES1Z_NS4_17SM90_U32x4_STSM_NENS4_9Copy_AtomIJS22_SJ_EEEvEEEvvEEEEvNT_6ParamsE)
        /*0720*/ 	.short	0x0210
        /*0722*/ 	.short	0x0770


	//----- nvinfo : EIATTR_SW_WAR
	.align		4
.L_48:
        /*0724*/ 	.byte	0x04, 0x36
        /*0726*/ 	.short	(.L_50 - .L_49)
.L_49:
        /*0728*/ 	.word	0x00000008
.L_50:


//--------------------- .nv.callgraph             --------------------------
	.section	.nv.callgraph,"",@"SHT_CUDA_CALLGRAPH"
	.align	4
	.sectionentsize	8
	.align		4
        /*0000*/ 	.word	0x00000000
	.align		4
        /*0004*/ 	.word	0xffffffff
	.align		4
        /*0008*/ 	.word	index@(_ZN7cutlass13device_kernelINS_4gemm6kernel13GemmUniversalIN4cute5tupleIJiiiiEEENS1_10collective13CollectiveMmaINS1_34MainloopSm90TmaGmmaWarpSpecializedILi4ENS5_IJNS4_1CILi1EEESB_SB_EEENS1_35KernelTmaWarpSpecializedCooperativeEEENS5_IJNSA_ILi256EEENSA_ILi128EEENSA_ILi64EEEEEENS_6half_tENS5_IJlSB_lEEESJ_SK_NS4_8TiledMMAINS4_8MMA_AtomIJNS4_4SM904GMMA26MMA_64x128x16_F32F16F16_SSILNSO_5MajorE0ELSQ_0ELNSO_7ScaleInE1ELSR_1EEEEEENS4_6LayoutINS5_IJNSA_ILi2EEESB_SB_EEENS5_IJSB_NSA_ILi0EEESX_EEEEENS5_IJNS4_10UnderscoreES10_S10_EEEEENS4_13SM90_TMA_LOADENS4_14ComposedLayoutINS4_7SwizzleILi3ELi4ELi3EEENS4_18smem_ptr_flag_bitsILi16EEENSU_INS5_IJNSA_ILi8EEESH_EEENS5_IJSH_SB_EEEEEEEvNS4_8identityES13_S1D_vS1E_EENS_8epilogue10collective18CollectiveEpilogueINS1G_22Sm90TmaWarpSpecializedILi4ELi2ELi16ELb1ELb0EEEJSI_NS5_IJSG_NSA_ILi32EEEEEESJ_SK_SJ_SK_NS1G_6fusion15FusionCallbacksIS1K_NS1N_13LinCombEltActINS1G_6thread4SiLuESJ_fSJ_fLNS_15FloatRoundStyleE2EEESI_S1M_JEEES13_NS14_INS15_ILi2ELi4ELi3EEES18_NSU_INS5_IJS19_S1L_EEENS5_IJS1L_SB_EEEEEEENS4_17SM75_U32x4_LDSM_NENS4_14SM90_TMA_STOREES1Z_NS4_17SM90_U32x4_STSM_NENS4_9Copy_AtomIJS22_SJ_EEEvEEEvvEEEEvNT_6ParamsE)
	.align		4
        /*000c*/ 	.word	index@(__assertfail)
	.align		4
        /*0010*/ 	.word	0x00000000
	.align		4
        /*0014*/ 	.word	0xfffffffe
	.align		4
        /*0018*/ 	.word	0x00000000
	.align		4
        /*001c*/ 	.word	0xfffffffd
	.align		4
        /*0020*/ 	.word	0x00000000
	.align		4
        /*0024*/ 	.word	0xfffffffc


//--------------------- .nv.constant4             --------------------------
	.section	.nv.constant4,"a",@progbits
	.align	8
	.align		8
.nv.constant4:
        /*0000*/ 	.dword	__assertfail
	.align		8
        /*0008*/ 	.dword	__unnamed_1
	.align		8
        /*0010*/ 	.dword	__unnamed_2
	.align		8
        /*0018*/ 	.dword	_ZN39_INTERNAL_35b111c2_4_k_cu_856e260c_27984cuda3std3__45__cpo5beginE
	.align		8
        /*0020*/ 	.dword	_ZN39_INTERNAL_35b111c2_4_k_cu_856e260c_27984cuda3std3__45__cpo3endE
	.align		8
        /*0028*/ 	.dword	_ZN39_INTERNAL_35b111c2_4_k_cu_856e260c_27984cuda3std3__45__cpo6cbeginE
	.align		8
        /*0030*/ 	.dword	_ZN39_INTERNAL_35b111c2_4_k_cu_856e260c_27984cuda3std3__45__cpo4cendE
	.align		8
        /*0038*/ 	.dword	_ZN39_INTERNAL_35b111c2_4_k_cu_856e260c_27984cuda3std3__441_GLOBAL__N__35b111c2_4_k_cu_856e260c_27986ignoreE
	.align		8
        /*0040*/ 	.dword	_ZN39_INTERNAL_35b111c2_4_k_cu_856e260c_27984cuda3std3__419piecewise_constructE
	.align		8
        /*0048*/ 	.dword	_ZN39_INTERNAL_35b111c2_4_k_cu_856e260c_27984cuda3std3__48in_placeE
	.align		8
        /*0050*/ 	.dword	_ZN39_INTERNAL_35b111c2_4_k_cu_856e260c_27984cuda3std6ranges3__45__cpo4swapE
	.align		8
        /*0058*/ 	.dword	_ZN39_INTERNAL_35b111c2_4_k_cu_856e260c_27984cuda3std6ranges3__45__cpo9iter_moveE
	.align		8
        /*0060*/ 	.dword	_ZN39_INTERNAL_35b111c2_4_k_cu_856e260c_27984cute7productE
	.align		8
        /*0068*/ 	.dword	_ZN39_INTERNAL_35b111c2_4_k_cu_856e260c_27984cute1_E
	.align		8
        /*0070*/ 	.dword	$str$22
	.align		8
        /*0078*/ 	.dword	$str$23
	.align		8
        /*0080*/ 	.dword	$str$26
	.align		8
        /*0088*/ 	.dword	$str$27


//--------------------- .text._ZN7cutlass13device_kernelINS_4gemm6kernel13GemmUniversalIN4cute5tupleIJiiiiEEENS1_10collective13CollectiveMmaINS1_34MainloopSm90TmaGmmaWarpSpecializedILi4ENS5_IJNS4_1CILi1EEESB_SB_EEENS1_35KernelTmaWarpSpecializedCooperativeEEENS5_IJNSA_ILi256EEENSA_ILi128EEENSA_ILi64EEEEEENS_6half_tENS5_IJlSB_lEEESJ_SK_NS4_8TiledMMAINS4_8MMA_AtomIJNS4_4SM904GMMA26MMA_64x128x16_F32F16F16_SSILNSO_5MajorE0ELSQ_0ELNSO_7ScaleInE1ELSR_1EEEEEENS4_6LayoutINS5_IJNSA_ILi2EEESB_SB_EEENS5_IJSB_NSA_ILi0EEESX_EEEEENS5_IJNS4_10UnderscoreES10_S10_EEEEENS4_13SM90_TMA_LOADENS4_14ComposedLayoutINS4_7SwizzleILi3ELi4ELi3EEENS4_18smem_ptr_flag_bitsILi16EEENSU_INS5_IJNSA_ILi8EEESH_EEENS5_IJSH_SB_EEEEEEEvNS4_8identityES13_S1D_vS1E_EENS_8epilogue10collective18CollectiveEpilogueINS1G_22Sm90TmaWarpSpecializedILi4ELi2ELi16ELb1ELb0EEEJSI_NS5_IJSG_NSA_ILi32EEEEEESJ_SK_SJ_SK_NS1G_6fusion15FusionCallbacksIS1K_NS1N_13LinCombEltActINS1G_6thread4SiLuESJ_fSJ_fLNS_15FloatRoundStyleE2EEESI_S1M_JEEES13_NS14_INS15_ILi2ELi4ELi3EEES18_NSU_INS5_IJS19_S1L_EEENS5_IJS1L_SB_EEEEEEENS4_17SM75_U32x4_LDSM_NENS4_14SM90_TMA_STOREES1Z_NS4_17SM90_U32x4_STSM_NENS4_9Copy_AtomIJS22_SJ_EEEvEEEvvEEEEvNT_6ParamsE --------------------------
	.section	.text._ZN7cutlass13device_kernelINS_4gemm6kernel13GemmUniversalIN4cute5tupleIJiiiiEEENS1_10collective13CollectiveMmaINS1_34MainloopSm90TmaGmmaWarpSpecializedILi4ENS5_IJNS4_1CILi1EEESB_SB_EEENS1_35KernelTmaWarpSpecializedCooperativeEEENS5_IJNSA_ILi256EEENSA_ILi128EEENSA_ILi64EEEEEENS_6half_tENS5_IJlSB_lEEESJ_SK_NS4_8TiledMMAINS4_8MMA_AtomIJNS4_4SM904GMMA26MMA_64x128x16_F32F16F16_SSILNSO_5MajorE0ELSQ_0ELNSO_7ScaleInE1ELSR_1EEEEEENS4_6LayoutINS5_IJNSA_ILi2EEESB_SB_EEENS5_IJSB_NSA_ILi0EEESX_EEEEENS5_IJNS4_10UnderscoreES10_S10_EEEEENS4_13SM90_TMA_LOADENS4_14ComposedLayoutINS4_7SwizzleILi3ELi4ELi3EEENS4_18smem_ptr_flag_bitsILi16EEENSU_INS5_IJNSA_ILi8EEESH_EEENS5_IJSH_SB_EEEEEEEvNS4_8identityES13_S1D_vS1E_EENS_8epilogue10collective18CollectiveEpilogueINS1G_22Sm90TmaWarpSpecializedILi4ELi2ELi16ELb1ELb0EEEJSI_NS5_IJSG_NSA_ILi32EEEEEESJ_SK_SJ_SK_NS1G_6fusion15FusionCallbacksIS1K_NS1N_13LinCombEltActINS1G_6thread4SiLuESJ_fSJ_fLNS_15FloatRoundStyleE2EEESI_S1M_JEEES13_NS14_INS15_ILi2ELi4ELi3EEES18_NSU_INS5_IJS19_S1L_EEENS5_IJS1L_SB_EEEEEEENS4_17SM75_U32x4_LDSM_NENS4_14SM90_TMA_STOREES1Z_NS4_17SM90_U32x4_STSM_NENS4_9Copy_AtomIJS22_SJ_EEEvEEEvvEEEEvNT_6ParamsE,"ax",@progbits
	.align	128
.text._ZN7cutlass13device_kernelINS_4gemm6kernel13GemmUniversalIN4cute5tupleIJiiiiEEENS1_10collective13CollectiveMmaINS1_34MainloopSm90TmaGmmaWarpSpecializedILi4ENS5_IJNS4_1CILi1EEESB_SB_EEENS1_35KernelTmaWarpSpecializedCooperativeEEENS5_IJNSA_ILi256EEENSA_ILi128EEENSA_ILi64EEEEEENS_6half_tENS5_IJlSB_lEEESJ_SK_NS4_8TiledMMAINS4_8MMA_AtomIJNS4_4SM904GMMA26MMA_64x128x16_F32F16F16_SSILNSO_5MajorE0ELSQ_0ELNSO_7ScaleInE1ELSR_1EEEEEENS4_6LayoutINS5_IJNSA_ILi2EEESB_SB_EEENS5_IJSB_NSA_ILi0EEESX_EEEEENS5_IJNS4_10UnderscoreES10_S10_EEEEENS4_13SM90_TMA_LOADENS4_14ComposedLayoutINS4_7SwizzleILi3ELi4ELi3EEENS4_18smem_ptr_flag_bitsILi16EEENSU_INS5_IJNSA_ILi8EEESH_EEENS5_IJSH_SB_EEEEEEEvNS4_8identityES13_S1D_vS1E_EENS_8epilogue10collective18CollectiveEpilogueINS1G_22Sm90TmaWarpSpecializedILi4ELi2ELi16ELb1ELb0EEEJSI_NS5_IJSG_NSA_ILi32EEEEEESJ_SK_SJ_SK_NS1G_6fusion15FusionCallbacksIS1K_NS1N_13LinCombEltActINS1G_6thread4SiLuESJ_fSJ_fLNS_15FloatRoundStyleE2EEESI_S1M_JEEES13_NS14_INS15_ILi2ELi4ELi3EEES18_NSU_INS5_IJS19_S1L_EEENS5_IJS1L_SB_EEEEEEENS4_17SM75_U32x4_LDSM_NENS4_14SM90_TMA_STOREES1Z_NS4_17SM90_U32x4_STSM_NENS4_9Copy_AtomIJS22_SJ_EEEvEEEvvEEEEvNT_6ParamsE:
        .type           _ZN7cutlass13device_kernelINS_4gemm6kernel13GemmUniversalIN4cute5tupleIJiiiiEEENS1_10collective13CollectiveMmaINS1_34MainloopSm90TmaGmmaWarpSpecializedILi4ENS5_IJNS4_1CILi1EEESB_SB_EEENS1_35KernelTmaWarpSpecializedCooperativeEEENS5_IJNSA_ILi256EEENSA_ILi128EEENSA_ILi64EEEEEENS_6half_tENS5_IJlSB_lEEESJ_SK_NS4_8TiledMMAINS4_8MMA_AtomIJNS4_4SM904GMMA26MMA_64x128x16_F32F16F16_SSILNSO_5MajorE0ELSQ_0ELNSO_7ScaleInE1ELSR_1EEEEEENS4_6LayoutINS5_IJNSA_ILi2EEESB_SB_EEENS5_IJSB_NSA_ILi0EEESX_EEEEENS5_IJNS4_10UnderscoreES10_S10_EEEEENS4_13SM90_TMA_LOADENS4_14ComposedLayoutINS4_7SwizzleILi3ELi4ELi3EEENS4_18smem_ptr_flag_bitsILi16EEENSU_INS5_IJNSA_ILi8EEESH_EEENS5_IJSH_SB_EEEEEEEvNS4_8identityES13_S1D_vS1E_EENS_8epilogue10collective18CollectiveEpilogueINS1G_22Sm90TmaWarpSpecializedILi4ELi2ELi16ELb1ELb0EEEJSI_NS5_IJSG_NSA_ILi32EEEEEESJ_SK_SJ_SK_NS1G_6fusion15FusionCallbacksIS1K_NS1N_13LinCombEltActINS1G_6thread4SiLuESJ_fSJ_fLNS_15FloatRoundStyleE2EEESI_S1M_JEEES13_NS14_INS15_ILi2ELi4ELi3EEES18_NSU_INS5_IJS19_S1L_EEENS5_IJS1L_SB_EEEEEEENS4_17SM75_U32x4_LDSM_NENS4_14SM90_TMA_STOREES1Z_NS4_17SM90_U32x4_STSM_NENS4_9Copy_AtomIJS22_SJ_EEEvEEEvvEEEEvNT_6ParamsE,@function
        .size           _ZN7cutlass13device_kernelINS_4gemm6kernel13GemmUniversalIN4cute5tupleIJiiiiEEENS1_10collective13CollectiveMmaINS1_34MainloopSm90TmaGmmaWarpSpecializedILi4ENS5_IJNS4_1CILi1EEESB_SB_EEENS1_35KernelTmaWarpSpecializedCooperativeEEENS5_IJNSA_ILi256EEENSA_ILi128EEENSA_ILi64EEEEEENS_6half_tENS5_IJlSB_lEEESJ_SK_NS4_8TiledMMAINS4_8MMA_AtomIJNS4_4SM904GMMA26MMA_64x128x16_F32F16F16_SSILNSO_5MajorE0ELSQ_0ELNSO_7ScaleInE1ELSR_1EEEEEENS4_6LayoutINS5_IJNSA_ILi2EEESB_SB_EEENS5_IJSB_NSA_ILi0EEESX_EEEEENS5_IJNS4_10UnderscoreES10_S10_EEEEENS4_13SM90_TMA_LOADENS4_14ComposedLayoutINS4_7SwizzleILi3ELi4ELi3EEENS4_18smem_ptr_flag_bitsILi16EEENSU_INS5_IJNSA_ILi8EEESH_EEENS5_IJSH_SB_EEEEEEEvNS4_8identityES13_S1D_vS1E_EENS_8epilogue10collective18CollectiveEpilogueINS1G_22Sm90TmaWarpSpecializedILi4ELi2ELi16ELb1ELb0EEEJSI_NS5_IJSG_NSA_ILi32EEEEEESJ_SK_SJ_SK_NS1G_6fusion15FusionCallbacksIS1K_NS1N_13LinCombEltActINS1G_6thread4SiLuESJ_fSJ_fLNS_15FloatRoundStyleE2EEESI_S1M_JEEES13_NS14_INS15_ILi2ELi4ELi3EEES18_NSU_INS5_IJS19_S1L_EEENS5_IJS1L_SB_EEEEEEENS4_17SM75_U32x4_LDSM_NENS4_14SM90_TMA_STOREES1Z_NS4_17SM90_U32x4_STSM_NENS4_9Copy_AtomIJS22_SJ_EEEvEEEvvEEEEvNT_6ParamsE,(.L_x_645 - _ZN7cutlass13device_kernelINS_4gemm6kernel13GemmUniversalIN4cute5tupleIJiiiiEEENS1_10collective13CollectiveMmaINS1_34MainloopSm90TmaGmmaWarpSpecializedILi4ENS5_IJNS4_1CILi1EEESB_SB_EEENS1_35KernelTmaWarpSpecializedCooperativeEEENS5_IJNSA_ILi256EEENSA_ILi128EEENSA_ILi64EEEEEENS_6half_tENS5_IJlSB_lEEESJ_SK_NS4_8TiledMMAINS4_8MMA_AtomIJNS4_4SM904GMMA26MMA_64x128x16_F32F16F16_SSILNSO_5MajorE0ELSQ_0ELNSO_7ScaleInE1ELSR_1EEEEEENS4_6LayoutINS5_IJNSA_ILi2EEESB_SB_EEENS5_IJSB_NSA_ILi0EEESX_EEEEENS5_IJNS4_10UnderscoreES10_S10_EEEEENS4_13SM90_TMA_LOADENS4_14ComposedLayoutINS4_7SwizzleILi3ELi4ELi3EEENS4_18smem_ptr_flag_bitsILi16EEENSU_INS5_IJNSA_ILi8EEESH_EEENS5_IJSH_SB_EEEEEEEvNS4_8identityES13_S1D_vS1E_EENS_8epilogue10collective18CollectiveEpilogueINS1G_22Sm90TmaWarpSpecializedILi4ELi2ELi16ELb1ELb0EEEJSI_NS5_IJSG_NSA_ILi32EEEEEESJ_SK_SJ_SK_NS1G_6fusion15FusionCallbacksIS1K_NS1N_13LinCombEltActINS1G_6thread4SiLuESJ_fSJ_fLNS_15FloatRoundStyleE2EEESI_S1M_JEEES13_NS14_INS15_ILi2ELi4ELi3EEES18_NSU_INS5_IJS19_S1L_EEENS5_IJS1L_SB_EEEEEEENS4_17SM75_U32x4_LDSM_NENS4_14SM90_TMA_STOREES1Z_NS4_17SM90_U32x4_STSM_NENS4_9Copy_AtomIJS22_SJ_EEEvEEEvvEEEEvNT_6ParamsE)
        .other          _ZN7cutlass13device_kernelINS_4gemm6kernel13GemmUniversalIN4cute5tupleIJiiiiEEENS1_10collective13CollectiveMmaINS1_34MainloopSm90TmaGmmaWarpSpecializedILi4ENS5_IJNS4_1CILi1EEESB_SB_EEENS1_35KernelTmaWarpSpecializedCooperativeEEENS5_IJNSA_ILi256EEENSA_ILi128EEENSA_ILi64EEEEEENS_6half_tENS5_IJlSB_lEEESJ_SK_NS4_8TiledMMAINS4_8MMA_AtomIJNS4_4SM904GMMA26MMA_64x128x16_F32F16F16_SSILNSO_5MajorE0ELSQ_0ELNSO_7ScaleInE1ELSR_1EEEEEENS4_6LayoutINS5_IJNSA_ILi2EEESB_SB_EEENS5_IJSB_NSA_ILi0EEESX_EEEEENS5_IJNS4_10UnderscoreES10_S10_EEEEENS4_13SM90_TMA_LOADENS4_14ComposedLayoutINS4_7SwizzleILi3ELi4ELi3EEENS4_18smem_ptr_flag_bitsILi16EEENSU_INS5_IJNSA_ILi8EEESH_EEENS5_IJSH_SB_EEEEEEEvNS4_8identityES13_S1D_vS1E_EENS_8epilogue10collective18CollectiveEpilogueINS1G_22Sm90TmaWarpSpecializedILi4ELi2ELi16ELb1ELb0EEEJSI_NS5_IJSG_NSA_ILi32EEEEEESJ_SK_SJ_SK_NS1G_6fusion15FusionCallbacksIS1K_NS1N_13LinCombEltActINS1G_6thread4SiLuESJ_fSJ_fLNS_15FloatRoundStyleE2EEESI_S1M_JEEES13_NS14_INS15_ILi2ELi4ELi3EEES18_NSU_INS5_IJS19_S1L_EEENS5_IJS1L_SB_EEEEEEENS4_17SM75_U32x4_LDSM_NENS4_14SM90_TMA_STOREES1Z_NS4_17SM90_U32x4_STSM_NENS4_9Copy_AtomIJS22_SJ_EEEvEEEvvEEEEvNT_6ParamsE,@"STO_CUDA_ENTRY STV_DEFAULT"
_ZN7cutlass13device_kernelINS_4gemm6kernel13GemmUniversalIN4cute5tupleIJiiiiEEENS1_10collective13CollectiveMmaINS1_34MainloopSm90TmaGmmaWarpSpecializedILi4ENS5_IJNS4_1CILi1EEESB_SB_EEENS1_35KernelTmaWarpSpecializedCooperativeEEENS5_IJNSA_ILi256EEENSA_ILi128EEENSA_ILi64EEEEEENS_6half_tENS5_IJlSB_lEEESJ_SK_NS4_8TiledMMAINS4_8MMA_AtomIJNS4_4SM904GMMA26MMA_64x128x16_F32F16F16_SSILNSO_5MajorE0ELSQ_0ELNSO_7ScaleInE1ELSR_1EEEEEENS4_6LayoutINS5_IJNSA_ILi2EEESB_SB_EEENS5_IJSB_NSA_ILi0EEESX_EEEEENS5_IJNS4_10UnderscoreES10_S10_EEEEENS4_13SM90_TMA_LOADENS4_14ComposedLayoutINS4_7SwizzleILi3ELi4ELi3EEENS4_18smem_ptr_flag_bitsILi16EEENSU_INS5_IJNSA_ILi8EEESH_EEENS5_IJSH_SB_EEEEEEEvNS4_8identityES13_S1D_vS1E_EENS_8epilogue10collective18CollectiveEpilogueINS1G_22Sm90TmaWarpSpecializedILi4ELi2ELi16ELb1ELb0EEEJSI_NS5_IJSG_NSA_ILi32EEEEEESJ_SK_SJ_SK_NS1G_6fusion15FusionCallbacksIS1K_NS1N_13LinCombEltActINS1G_6thread4SiLuESJ_fSJ_fLNS_15FloatRoundStyleE2EEESI_S1M_JEEES13_NS14_INS15_ILi2ELi4ELi3EEES18_NSU_INS5_IJS19_S1L_EEENS5_IJS1L_SB_EEEEEEENS4_17SM75_U32x4_LDSM_NENS4_14SM90_TMA_STOREES1Z_NS4_17SM90_U32x4_STSM_NENS4_9Copy_AtomIJS22_SJ_EEEvEEEvvEEEEvNT_6ParamsE:
[----:B------:R-:W1:Y:S01]  /*0000*/  LDC R1, c[0x0][0x28] ;  /* 0x00000a00ff017b82 */ /* 0x000e620000000800 */
[----:B------:R-:W2:Y:S07]  /*0010*/  S2R R18, SR_TID.X ;  /* 0x0000000000127919 */ /* 0x000eae0000002100 */
[----:B------:R-:W3:Y:S01]  /*0020*/  LDC.64 R4, c[0x0][0x588] ;  /* 0x00016200ff047b82 */ /* 0x000ee20000000a00 */
[----:B------:R-:W-:Y:S01]  /*0030*/  ELECT P0, URZ, PT ;  /* 0x00000000003f782f */ /* 0x000fe20003800000 */
[----:B------:R-:W-:Y:S01]  /*0040*/  BSSY B0, `(.L_x_0) ;  /* 0x0000016000007945 */ /* 0x000fe20003800000 */
[----:B--2---:R-:W-:-:S02]  /*0050*/  SHF.R.U32.HI R6, RZ, 0x5, R18 ;  /* 0x00000005ff067819 */ /* 0x004fc40000011612 */
[----:B------:R-:W-:-:S03]  /*0060*/  SHF.R.U32.HI R2, RZ, 0x7, R18 ;  /* 0x00000007ff027819 */ /* 0x000fc60000011612 */
[----:B------:R-:W2:Y:S04]  /*0070*/  SHFL.IDX PT, R0, R6, RZ, 0x1f ;  /* 0x00001fff06007589 */ /* 0x000ea800000e0000 */
[----:B------:R4:W1:Y:S01]  /*0080*/  SHFL.IDX PT, R12, R2, RZ, 0x1f ;  /* 0x00001fff020c7589 */ /* 0x00086200000e0000 */
[----:B--2---:R-:W-:Y:S02]  /*0090*/  ISETP.NE.OR P0, PT, R0, RZ, !P0 ;  /* 0x000000ff0000720c */ /* 0x004fe40004705670 */
[----:B------:R-:W-:-:S11]  /*00a0*/  SHF.R.S32.HI R3, RZ, 0x1f, R0 ;  /* 0x0000001fff037819 */ /* 0x000fd60000011400 */
[----:B-1-34-:R-:W-:Y:S05]  /*00b0*/  @P0 BRA `(.L_x_1) ;  /* 0x0000000000380947 */ /* 0x01afea0003800000 */
[----:B------:R-:W-:Y:S02]  /*00c0*/  ULDC.64 UR4, c[0x0][0x198] ;  /* 0x0000660000047ab9 */ /* 0x000fe40000000a00 */
[----:B------:R-:W-:Y:S02]  /*00d0*/  UIADD3 UR6, UP0, UR4, 0xf0, URZ ;  /* 0x000000f004067890 */ /* 0x000fe4000ff1e03f */
[----:B------:R-:W-:Y:S02]  /*00e0*/  UIADD3 UR8, UP1, UR4, 0x1f0, URZ ;  /* 0x000001f004087890 */ /* 0x000fe4000ff3e03f */
[----:B------:R-:W-:Y:S02]  /*00f0*/  UIADD3 UR10, UP2, UR4, 0x3f0, URZ ;  /* 0x000003f0040a7890 */ /* 0x000fe4000ff5e03f */
[----:B------:R-:W-:Y:S02]  /*0100*/  UIADD3 UR4, UP3, UR4, 0x4f0, URZ ;  /* 0x000004f004047890 */ /* 0x000fe4000ff7e03f */
[----:B------:R-:W-:-:S02]  /*0110*/  UIADD3.X UR7, URZ, UR5, URZ, UP0, !UPT ;  /* 0x000000053f077290 */ /* 0x000fc400087fe43f */
[----:B------:R-:W-:Y:S02]  /*0120*/  UIADD3.X UR9, URZ, UR5, URZ, UP1, !UPT ;  /* 0x000000053f097290 */ /* 0x000fe40008ffe43f */
[----:B------:R-:W-:Y:S02]  /*0130*/  UIADD3.X UR11, URZ, UR5, URZ, UP2, !UPT ;  /* 0x000000053f0b7290 */ /* 0x000fe400097fe43f */
[----:B------:R-:W-:-:S03]  /*0140*/  UIADD3.X UR5, URZ, UR5, URZ, UP3, !UPT ;  /* 0x000000053f057290 */ /* 0x000fc60009ffe43f */
[----:B------:R1:W-:Y:S02]  /*0150*/  UTMACCTL.PF [UR6] ;  /* 0x00000000060079b9 */ /* 0x0003e40008040000 */
[----:B------:R1:W-:Y:S02]  /*0160*/  UTMACCTL.PF [UR8] ;  /* 0x00000000080079b9 */ /* 0x0003e40008040000 */
[----:B------:R1:W-:Y:S02]  /*0170*/  UTMACCTL.PF [UR10] ;  /* 0x000000000a0079b9 */ /* 0x0003e40008040000 */
[----:B------:R1:W-:Y:S02]  /*0180*/  UTMACCTL.PF [UR4] ;  /* 0x00000000040079b9 */ /* 0x0003e40008040000 */
[----:B-1----:R-:W-:Y:S01]  /*0190*/  NOP ;  /* 0x0000000000007918 */ /* 0x002fe20000000000 */
.L_x_1:
[----:B------:R-:W-:Y:S05]  /*01a0*/  BSYNC B0 ;  /* 0x0000000000007941 */ /* 0x000fea0003800000 */
.L_x_0:
[----:B------:R-:W-:Y:S01]  /*01b0*/  ULDC.64 UR4, c[0x0][0x590] ;  /* 0x0001640000047ab9 */ /* 0x000fe20000000a00 */
[----:B------:R-:W-:Y:S01]  /*01c0*/  LEA.HI R3, R3, R0, RZ, 0x2 ;  /* 0x0000000003037211 */ /* 0x000fe200078f10ff */
[----:B------:R-:W-:Y:S01]  /*01d0*/  ULDC.64 UR42, c[0x0][0x208] ;  /* 0x00008200002a7ab9 */ /* 0x000fe20000000a00 */
[----:B------:R-:W-:Y:S02]  /*01e0*/  ISETP.NE.U32.AND P2, PT, RZ, UR4, PT ;  /* 0x00000004ff007c0c */ /* 0x000fe4000bf45070 */
[----:B------:R-:W-:Y:S02]  /*01f0*/  LOP3.LUT R3, R3, 0xfffffffc, RZ, 0xc0, !PT ;  /* 0xfffffffc03037812 */ /* 0x000fe400078ec0ff */
[----:B------:R-:W-:Y:S02]  /*0200*/  ISETP.NE.AND.EX P3, PT, RZ, UR5, PT, P2 ;  /* 0x00000005ff007c0c */ /* 0x000fe4000bf65320 */
[----:B------:R-:W-:Y:S02]  /*0210*/  IADD3 R0, R0, -R3, RZ ;  /* 0x8000000300007210 */ /* 0x000fe40007ffe0ff */
[----:B------:R-:W-:-:S02]  /*0220*/  PRMT R7, RZ, 0x7610, R7 ;  /* 0x00007610ff077816 */ /* 0x000fc40000000007 */
[----:B------:R-:W-:Y:S02]  /*0230*/  MOV R2, R4 ;  /* 0x0000000400027202 */ /* 0x000fe40000000f00 */
[----:B------:R-:W-:-:S05]  /*0240*/  MOV R3, R5 ;  /* 0x0000000500037202 */ /* 0x000fca0000000f00 */
[----:B------:R-:W-:Y:S05]  /*0250*/  @P3 BRA `(.L_x_2) ;  /* 0x0000000000303947 */ /* 0x000fea0003800000 */
[----:B------:R-:W-:Y:S02]  /*0260*/  ULDC.64 UR6, c[0x0][0x588] ;  /* 0x0001620000067ab9 */ /* 0x000fe40000000a00 */
[----:B------:R-:W-:-:S04]  /*0270*/  ISETP.NE.U32.AND P0, PT, RZ, UR6, PT ;  /* 0x00000006ff007c0c */ /* 0x000fc8000bf05070 */
[----:B------:R-:W-:-:S13]  /*0280*/  ISETP.NE.AND.EX P0, PT, RZ, UR7, PT, P0 ;  /* 0x00000007ff007c0c */ /* 0x000fda000bf05300 */
[----:B------:R-:W-:Y:S05]  /*0290*/  @!P0 BRA `(.L_x_3) ;  /* 0x0000000000108947 */ /* 0x000fea0003800000 */
[----:B------:R-:W2:Y:S02]  /*02a0*/  LDG.E R7, desc[UR42][R2.64] ;  /* 0x0000002a02077981 */ /* 0x000ea4000c1e1900 */
[----:B--2---:R-:W-:Y:S02]  /*02b0*/  FSETP.NEU.AND P1, PT, R7, RZ, PT ;  /* 0x000000ff0700720b */ /* 0x004fe40003f2d000 */
[----:B------:R-:W-:Y:S01]  /*02c0*/  MOV R7, 0x1 ;  /* 0x0000000100077802 */ /* 0x000fe20000000f00 */
[----:B------:R-:W-:Y:S10]  /*02d0*/  BRA `(.L_x_2) ;  /* 0x0000000000107947 */ /* 0x000ff40003800000 */
.L_x_3:
[----:B------:R-:W-:Y:S01]  /*02e0*/  ULDC UR6, c[0x0][0x580] ;  /* 0x0001600000067ab9 */ /* 0x000fe20000000800 */
[----:B------:R-:W-:Y:S02]  /*02f0*/  MOV R7, 0x1 ;  /* 0x0000000100077802 */ /* 0x000fe40000000f00 */
[----:B------:R-:W-:Y:S02]  /*0300*/  CS2R R2, SRZ ;  /* 0x0000000000027805 */ /* 0x000fe4000001ff00 */
[----:B------:R-:W-:-:S13]  /*0310*/  FSETP.NEU.AND P1, PT, RZ, UR6, PT ;  /* 0x00000006ff007c0b */ /* 0x000fda000bf2d000 */
.L_x_2:
[----:B------:R-:W-:Y:S02]  /*0320*/  ISETP.NE.U32.AND P4, PT, R2, RZ, PT ;  /* 0x000000ff0200720c */ /* 0x000fe40003f85070 */
[----:B------:R-:W-:Y:S02]  /*0330*/  ISETP.NE.AND.EX P5, PT, RZ, UR5, PT, P2 ;  /* 0x00000005ff007c0c */ /* 0x000fe4000bfa5320 */
[----:B------:R-:W-:Y:S02]  /*0340*/  ISETP.NE.AND.EX P2, PT, R3, RZ, PT, P4 ;  /* 0x000000ff0300720c */ /* 0x000fe40003f45340 */
[----:B------:R-:W-:-:S11]  /*0350*/  PLOP3.LUT P0, PT, PT, PT, PT, 0x8, 0x0 ;  /* 0x000000000000781c */ /* 0x000fd60003f0e170 */
[----:B------:R-:W-:Y:S05]  /*0360*/  @P2 BRA P5, `(.L_x_4) ;  /* 0x0000000000342947 */ /* 0x000fea0002800000 */
[----:B------:R-:W-:-:S04]  /*0370*/  ISETP.NE.U32.AND P0, PT, RZ, UR4, PT ;  /* 0x00000004ff007c0c */ /* 0x000fc8000bf05070 */
[----:B------:R-:W-:-:S13]  /*0380*/  ISETP.NE.AND.EX P0, PT, RZ, UR5, PT, P0 ;  /* 0x00000005ff007c0c */ /* 0x000fda000bf05300 */
[----:B------:R-:W-:Y:S05]  /*0390*/  @!P0 BRA `(.L_x_5) ;  /* 0x0000000000248947 */ /* 0x000fea0003800000 */
[----:B------:R-:W-:Y:S02]  /*03a0*/  PRMT R7, R7, 0x9910, RZ ;  /* 0x0000991007077816 */ /* 0x000fe400000000ff */
[----:B------:R-:W-:Y:S02]  /*03b0*/  ISETP.NE.U32.AND P0, PT, R2, RZ, PT ;  /* 0x000000ff0200720c */ /* 0x000fe40003f05070 */
[----:B------:R-:W-:Y:S02]  /*03c0*/  ISETP.NE.AND P2, PT, R7, RZ, PT ;  /* 0x000000ff0700720c */ /* 0x000fe40003f45270 */
[----:B------:R-:W-:Y:S02]  /*03d0*/  ISETP.NE.AND.EX P0, PT, R3, RZ, PT, P0 ;  /* 0x000000ff0300720c */ /* 0x000fe40003f05300 */
[----:B------:R-:W-:-:S09]  /*03e0*/  SEL R2, RZ, 0xffffffff, P1 ;  /* 0xffffffffff027807 */ /* 0x000fd20000800000 */
[----:B------:R-:W-:-:S04]  /*03f0*/  @!P2 SEL R2, RZ, 0xffffffff, P0 ;  /* 0xffffffffff02a807 */ /* 0x000fc80000000000 */
[----:B------:R-:W-:-:S04]  /*0400*/  LOP3.LUT R2, R2, 0x1, RZ, 0xc0, !PT ;  /* 0x0000000102027812 */ /* 0x000fc800078ec0ff */
[----:B------:R-:W-:Y:S01]  /*0410*/  ISETP.EQ.U32.AND P0, PT, R2, 0x1, PT ;  /* 0x000000010200780c */ /* 0x000fe20003f02070 */
[----:B------:R-:W-:-:S12]  /*0420*/  BRA `(.L_x_4) ;  /* 0x0000000000047947 */ /* 0x000fd80003800000 */
.L_x_5:
[----:B------:R-:W-:-:S13]  /*0430*/  PLOP3.LUT P0, PT, P1, PT, PT, 0x8, 0x0 ;  /* 0x000000000000781c */ /* 0x000fda0000f0e170 */
.L_x_4:
[----:B------:R-:W1:Y:S02]  /*0440*/  SHFL.IDX PT, R2, R6, RZ, 0x1f ;  /* 0x00001fff06027589 */ /* 0x000e6400000e0000 */
[----:B-1----:R-:W-:-:S13]  /*0450*/  ISETP.NE.AND P1, PT, R2, RZ, PT ;  /* 0x000000ff0200720c */ /* 0x002fda0003f25270 */
[----:B------:R-:W-:Y:S05]  /*0460*/  @P1 BRA `(.L_x_6) ;  /* 0x0000000000581947 */ /* 0x000fea0003800000 */
[----:B------:R-:W1:Y:S01]  /*0470*/  S2UR UR8, SR_CgaCtaId ;  /* 0x00000000000879c3 */ /* 0x000e620000008800 */
[----:B------:R-:W-:Y:S01]  /*0480*/  UMOV UR4, 0x400 ;  /* 0x0000040000047882 */ /* 0x000fe20000000000 */
[----:B------:R-:W-:Y:S01]  /*0490*/  UMOV UR5, 0x1 ;  /* 0x0000000100057882 */ /* 0x000fe20000000000 */
[----:B------:R-:W-:Y:S01]  /*04a0*/  UMOV UR6, 0x100 ;  /* 0x0000010000067882 */ /* 0x000fe20000000000 */
[----:B------:R-:W-:Y:S01]  /*04b0*/  ELECT P1, URZ, PT ;  /* 0x00000000003f782f */ /* 0x000fe20003820000 */
[----:B------:R-:W-:-:S04]  /*04c0*/  UIADD3 UR6, -UR6, 0x100000, URZ ;  /* 0x0010000006067890 */ /* 0x000fc8000fffe13f */
[----:B------:R-:W-:Y:S02]  /*04d0*/  USHF.L.U32 UR7, UR6, 0xb, URZ ;  /* 0x0000000b06077899 */ /* 0x000fe4000800063f */
[----:B------:R-:W-:Y:S02]  /*04e0*/  USHF.L.U32 UR6, UR6, 0x1, URZ ;  /* 0x0000000106067899 */ /* 0x000fe4000800063f */
[----:B-1----:R-:W-:Y:S02]  /*04f0*/  ULEA UR8, UR8, UR4, 0x18 ;  /* 0x0000000408087291 */ /* 0x002fe4000f8ec03f */
[----:B------:R-:W-:-:S04]  /*0500*/  UIADD3 UR4, -UR5, 0x100000, URZ ;  /* 0x0010000005047890 */ /* 0x000fc8000fffe13f */
[----:B------:R-:W-:Y:S02]  /*0510*/  USHF.L.U32 UR5, UR4, 0xb, URZ ;  /* 0x0000000b04057899 */ /* 0x000fe4000800063f */
[----:B------:R-:W-:Y:S01]  /*0520*/  USHF.L.U32 UR4, UR4, 0x1, URZ ;  /* 0x0000000104047899 */ /* 0x000fe2000800063f */
[----:B------:R-:W1:Y:S11]  /*0530*/  FENCE.VIEW.ASYNC.S ;  /* 0x00000000000073c6 */ /* 0x000e760000000000 */
[----:B-1----:R1:W2:Y:S01]  /*0540*/  SYNCS.EXCH.64 URZ, [UR8], UR4 ;  /* 0x00000004083f75b2 */ /* 0x0022a20008000100 */
[----:B------:R1:W3:Y:S01]  /*0550*/  SYNCS.EXCH.64 URZ, [UR8+0x20], UR6 ;  /* 0x00002006083f75b2 */ /* 0x0002e20008000100 */
[----:B------:R1:W4:Y:S01]  /*0560*/  SYNCS.EXCH.64 URZ, [UR8+0x8], UR4 ;  /* 0x00000804083f75b2 */ /* 0x0003220008000100 */
[----:B------:R1:W1:Y:S01]  /*0570*/  SYNCS.EXCH.64 URZ, [UR8+0x28], UR6 ;  /* 0x00002806083f75b2 */ /* 0x0002620008000100 */
[----:B------:R1:W1:Y:S01]  /*0580*/  SYNCS.EXCH.64 URZ, [UR8+0x10], UR4 ;  /* 0x00001004083f75b2 */ /* 0x0002620008000100 */
[----:B------:R1:W1:Y:S01]  /*0590*/  SYNCS.EXCH.64 URZ, [UR8+0x30], UR6 ;  /* 0x00003006083f75b2 */ /* 0x0002620008000100 */
[----:B------:R1:W1:Y:S01]  /*05a0*/  SYNCS.EXCH.64 URZ, [UR8+0x18], UR4 ;  /* 0x00001804083f75b2 */ /* 0x0002620008000100 */
[----:B------:R1:W1:Y:S01]  /*05b0*/  SYNCS.EXCH.64 URZ, [UR8+0x38], UR6 ;  /* 0x00003806083f75b2 */ /* 0x0002620008000100 */
[----:B------:R-:W-:Y:S01]  /*05c0*/  NOP ;  /* 0x0000000000007918 */ /* 0x000fe20000000000 */
.L_x_6:
[----:B------:R-:W5:Y:S01]  /*05d0*/  SHFL.IDX PT, R2, R6, RZ, 0x1f ;  /* 0x00001fff06027589 */ /* 0x000f6200000e0000 */
[----:B------:R-:W1:Y:S01]  /*05e0*/  LDC R22, c[0x0][0x904] ;  /* 0x00024100ff167b82 */ /* 0x000e620000000800 */
[----:B------:R-:W-:Y:S01]  /*05f0*/  NOP ;  /* 0x0000000000007918 */ /* 0x000fe20000000000 */
[----:B-----5:R-:W-:-:S13]  /*0600*/  ISETP.NE.AND P1, PT, R2, RZ, PT ;  /* 0x000000ff0200720c */ /* 0x020fda0003f25270 */
[----:B------:R-:W-:Y:S05]  /*0610*/  @P1 BRA `(.L_x_7) ;  /* 0x0000000000581947 */ /* 0x000fea0003800000 */
[----:B-1----:R-:W1:Y:S01]  /*0620*/  S2UR UR5, SR_CgaCtaId ;  /* 0x00000000000579c3 */ /* 0x002e620000008800 */
[----:B------:R-:W-:Y:S01]  /*0630*/  UMOV UR4, 0x400 ;  /* 0x0000040000047882 */ /* 0x000fe20000000000 */
[----:B------:R-:W-:Y:S01]  /*0640*/  UMOV UR6, 0x20 ;  /* 0x0000002000067882 */ /* 0x000fe20000000000 */
[----:B------:R-:W-:Y:S01]  /*0650*/  UMOV UR7, 0x100 ;  /* 0x0000010000077882 */ /* 0x000fe20000000000 */
[----:B------:R-:W-:Y:S01]  /*0660*/  ELECT P1, URZ, PT ;  /* 0x00000000003f782f */ /* 0x000fe20003820000 */
[----:B-1----:R-:W-:Y:S02]  /*0670*/  ULEA UR8, UR5, UR4, 0x18 ;  /* 0x0000000405087291 */ /* 0x002fe4000f8ec03f */
[----:B------:R-:W-:-:S04]  /*0680*/  UIADD3 UR4, -UR6, 0x100000, URZ ;  /* 0x0010000006047890 */ /* 0x000fc8000fffe13f */
[----:B------:R-:W-:Y:S02]  /*0690*/  USHF.L.U32 UR5, UR4, 0xb, URZ ;  /* 0x0000000b04057899 */ /* 0x000fe4000800063f */
[----:B------:R-:W-:Y:S02]  /*06a0*/  USHF.L.U32 UR4, UR4, 0x1, URZ ;  /* 0x0000000104047899 */ /* 0x000fe4000800063f */
[----:B------:R-:W-:-:S04]  /*06b0*/  UIADD3 UR6, -UR7, 0x100000, URZ ;  /* 0x0010000007067890 */ /* 0x000fc8000fffe13f */
[----:B------:R-:W-:Y:S02]  /*06c0*/  USHF.L.U32 UR7, UR6, 0xb, URZ ;  /* 0x0000000b06077899 */ /* 0x000fe4000800063f */
[----:B------:R-:W-:Y:S01]  /*06d0*/  USHF.L.U32 UR6, UR6, 0x1, URZ ;  /* 0x0000000106067899 */ /* 0x000fe2000800063f */
[----:B------:R-:W1:Y:S03]  /*06e0*/  FENCE.VIEW.ASYNC.S ;  /* 0x00000000000073c6 */ /* 0x000e660000000000 */
[----:B-1----:R1:W1:Y:S08]  /*06f0*/  SYNCS.EXCH.64 URZ, [UR8+0x40], UR4 ;  /* 0x00004004083f75b2 */ /* 0x0022700008000100 */
[----:B------:R1:W1:Y:S01]  /*0700*/  SYNCS.EXCH.64 URZ, [UR8+0x60], UR6 ;  /* 0x00006006083f75b2 */ /* 0x0002620008000100 */
[----:B------:R1:W1:Y:S01]  /*0710*/  SYNCS.EXCH.64 URZ, [UR8+0x48], UR4 ;  /* 0x00004804083f75b2 */ /* 0x0002620008000100 */
[----:B------:R1:W1:Y:S01]  /*0720*/  SYNCS.EXCH.64 URZ, [UR8+0x68], UR6 ;  /* 0x00006806083f75b2 */ /* 0x0002620008000100 */
[----:B------:R1:W1:Y:S01]  /*0730*/  SYNCS.EXCH.64 URZ, [UR8+0x50], UR4 ;  /* 0x00005004083f75b2 */ /* 0x0002620008000100 */
[----:B------:R1:W1:Y:S01]  /*0740*/  SYNCS.EXCH.64 URZ, [UR8+0x70], UR6 ;  /* 0x00007006083f75b2 */ /* 0x0002620008000100 */
[----:B------:R1:W1:Y:S01]  /*0750*/  SYNCS.EXCH.64 URZ, [UR8+0x58], UR4 ;  /* 0x00005804083f75b2 */ /* 0x0002620008000100 */
[----:B------:R1:W1:Y:S01]  /*0760*/  SYNCS.EXCH.64 URZ, [UR8+0x78], UR6 ;  /* 0x00007806083f75b2 */ /* 0x0002620008000100 */
[----:B------:R-:W-:Y:S01]  /*0770*/  NOP ;  /* 0x0000000000007918 */ /* 0x000fe20000000000 */
.L_x_7:
[----:B------:R-:W5:Y:S01]  /*0780*/  SHFL.IDX PT, R6, R6, RZ, 0x1f ;  /* 0x00001fff06067589 */ /* 0x000f6200000e0000 */
[----:B-1----:R-:W-:Y:S02]  /*0790*/  ISETP.NE.AND P6, PT, R22, 0x1, PT ;  /* 0x000000011600780c */ /* 0x002fe40003fc5270 */
[----:B------:R-:W-:Y:S01]  /*07a0*/  ELECT P1, URZ, PT ;  /* 0x00000000003f782f */ /* 0x000fe20003820000 */
[----:B------:R-:W1:Y:S01]  /*07b0*/  S2UR UR37, SR_CgaCtaId ;  /* 0x00000000002579c3 */ /* 0x000e620000008800 */
[----:B------:R-:W2:Y:S01]  /*07c0*/  S2R R13, SR_CTAID.Y ;  /* 0x00000000000d7919 */ /* 0x000ea20000002600 */
[----:B------:R-:W-:Y:S01]  /*07d0*/  UMOV UR4, 0x20 ;  /* 0x0000002000047882 */ /* 0x000fe20000000000 */
[----:B------:R-:W-:Y:S01]  /*07e0*/  P2R R2, PR, RZ, 0x40 ;  /* 0x00000040ff027803 */ /* 0x000fe20000000000 */
[----:B------:R-:W-:Y:S01]  /*07f0*/  NOP ;  /* 0x0000000000007918 */ /* 0x000fe20000000000 */
[----:B------:R-:W3:Y:S01]  /*0800*/  S2R R8, SR_CTAID.X ;  /* 0x0000000000087919 */ /* 0x000ee20000002500 */
[----:B------:R-:W-:Y:S01]  /*0810*/  ISETP.NE.AND P4, PT, R0, RZ, PT ;  /* 0x000000ff0000720c */ /* 0x000fe20003f85270 */
[----:B------:R-:W-:Y:S03]  /*0820*/  BSSY B6, `(.L_x_8) ;  /* 0x0001533000067945 */ /* 0x000fe60003800000 */
[----:B------:R-:W3:Y:S01]  /*0830*/  @P6 LDC R3, c[0x0][0x10] ;  /* 0x00000400ff036b82 */ /* 0x000ee20000000800 */
[----:B------:R-:W-:-:S02]  /*0840*/  @P6 MOV R11, RZ ;  /* 0x000000ff000b6202 */ /* 0x000fc40000000f00 */
[----:B------:R-:W-:-:S05]  /*0850*/  @P6 MOV R9, RZ ;  /* 0x000000ff00096202 */ /* 0x000fca0000000f00 */
[----:B------:R-:W4:Y:S01]  /*0860*/  @!P6 LDC R7, c[0x0][0xc] ;  /* 0x00000300ff07eb82 */ /* 0x000f220000000800 */
[----:B-----5:R-:W-:Y:S02]  /*0870*/  ISETP.NE.OR P2, PT, R6, RZ, !P1 ;  /* 0x000000ff0600720c */ /* 0x020fe40004f45670 */
[----:B------:R-:W-:-:S04]  /*0880*/  ISETP.EQ.OR P1, PT, R0, 0x3, !P4 ;  /* 0x000000030000780c */ /* 0x000fc80006722670 */
[----:B------:R-:W-:-:S04]  /*0890*/  ISETP.EQ.AND P1, PT, R12, RZ, P1 ;  /* 0x000000ff0c00720c */ /* 0x000fc80000f22270 */
[----:B------:R-:W-:Y:S02]  /*08a0*/  SEL R17, RZ, 0x1, !P1 ;  /* 0x00000001ff117807 */ /* 0x000fe40004800000 */
[----:B--2---:R-:W-:Y:S01]  /*08b0*/  @P6 MOV R10, R13 ;  /* 0x0000000d000a6202 */ /* 0x004fe20000000f00 */
[----:B------:R-:W-:Y:S01]  /*08c0*/  VOTEU.ALL UP0, P2 ;  /* 0x00000000003f7886 */ /* 0x000fe20001000000 */
[----:B------:R-:W-:-:S03]  /*08d0*/  VOTEU.ALL UP1, P2 ;  /* 0x00000000003f7886 */ /* 0x000fc60001020000 */
[----:B---3--:R-:W-:Y:S01]  /*08e0*/  @P6 IMAD.WIDE.U32 R2, R8, R3, R10 ;  /* 0x0000000308026225 */ /* 0x008fe200078e000a */
[----:B------:R-:W-:Y:S01]  /*08f0*/  @!UP0 UMOV UR6, 0x400 ;  /* 0x0000040000068882 */ /* 0x000fe20000000000 */
[----:B------:R-:W-:-:S04]  /*0900*/  @!UP0 UIADD3 UR4, -UR4, 0x100000, URZ ;  /* 0x0010000004048890 */ /* 0x000fc8000fffe13f */
[----:B------:R-:W-:Y:S02]  /*0910*/  @!UP0 USHF.L.U32 UR5, UR4, 0xb, URZ ;  /* 0x0000000b04058899 */ /* 0x000fe4000800063f */
[----:B------:R-:W-:Y:S01]  /*0920*/  @!UP0 USHF.L.U32 UR4, UR4, 0x1, URZ ;  /* 0x0000000104048899 */ /* 0x000fe2000800063f */
[----:B------:R-:W-:Y:S01]  /*0930*/  @!P6 MOV R10, R13 ;  /* 0x0000000d000ae202 */ /* 0x000fe20000000f00 */
[----:B-1----:R-:W-:Y:S01]  /*0940*/  @!UP0 ULEA UR8, UR37, UR6, 0x18 ;  /* 0x0000000625088291 */ /* 0x002fe2000f8ec03f */
[----:B------:R-:W-:Y:S01]  /*0950*/  @P6 IADD3 R16, R3, R9, RZ ;  /* 0x0000000903106210 */ /* 0x000fe20007ffe0ff */
[----:B------:R-:W-:Y:S01]  /*0960*/  VOTEU.ALL UP0, P2 ;  /* 0x00000000003f7886 */ /* 0x000fe20001000000 */
[----:B------:R-:W-:Y:S01]  /*0970*/  ISETP.NE.AND P2, PT, R12, RZ, PT ;  /* 0x000000ff0c00720c */ /* 0x000fe20003f45270 */
[----:B------:R-:W-:Y:S01]  /*0980*/  ULDC UR6, c[0x0][0xc] ;  /* 0x0000030000067ab9 */ /* 0x000fe20000000800 */
[----:B------:R-:W-:Y:S01]  /*0990*/  ULDC UR7, c[0x0][0x10] ;  /* 0x0000040000077ab9 */ /* 0x000fe20000000800 */
[----:B------:R-:W-:-:S02]  /*09a0*/  MOV R9, RZ ;  /* 0x000000ff00097202 */ /* 0x000fc40000000f00 */
[----:B------:R-:W-:Y:S02]  /*09b0*/  IADD3 R12, R12, -0x1, RZ ;  /* 0xffffffff0c0c7810 */ /* 0x000fe40007ffe0ff */
[----:B------:R-:W-:Y:S01]  /*09c0*/  ISETP.EQ.AND P5, PT, R0, 0x2, !P2 ;  /* 0x000000020000780c */ /* 0x000fe200057a2270 */
[----:B----4-:R-:W-:Y:S01]  /*09d0*/  @!P6 IMAD.WIDE.U32 R6, R7, R10, R8 ;  /* 0x0000000a0706e225 */ /* 0x010fe200078e0008 */
[----:B------:R-:W1:Y:S02]  /*09e0*/  FENCE.VIEW.ASYNC.S ;  /* 0x00000000000073c6 */ /* 0x000e640000000000 */
[----:B-1----:R-:W1:Y:S01]  /*09f0*/  @!UP0 SYNCS.EXCH.64 URZ, [UR8+0x80], UR4 ;  /* 0x00008004083f85b2 */ /* 0x002e620008000100 */
[----:B------:R-:W-:Y:S02]  /*0a00*/  ISETP.GE.U32.AND P1, PT, R12, 0x2, PT ;  /* 0x000000020c00780c */ /* 0x000fe40003f26070 */
[----:B------:R-:W-:Y:S02]  /*0a10*/  SEL R19, RZ, 0x1, !P5 ;  /* 0x00000001ff137807 */ /* 0x000fe40006800000 */
[----:B------:R-:W-:-:S02]  /*0a20*/  @!P6 MOV R2, R6 ;  /* 0x000000060002e202 */ /* 0x000fc40000000f00 */
[----:B------:R-:W-:Y:S02]  /*0a30*/  @!P6 MOV R16, R7 ;  /* 0x000000070010e202 */ /* 0x000fe40000000f00 */
[----:B------:R-:W-:Y:S02]  /*0a40*/  SEL R19, R19, 0x2, P1 ;  /* 0x0000000213137807 */ /* 0x000fe40000800000 */
[----:B------:R-:W-:Y:S01]  /*0a50*/  SEL R17, R17, 0x2, P1 ;  /* 0x0000000211117807 */ /* 0x000fe20000800000 */
[----:B------:R2:W1:Y:S01]  /*0a60*/  @!UP1 SYNCS.EXCH.64 URZ, [UR8+0x88], UR4 ;  /* 0x00008804083f95b2 */ /* 0x0004620008000100 */
[----:B------:R-:W-:Y:S01]  /*0a70*/  NOP ;  /* 0x0000000000007918 */ /* 0x000fe20000000000 */
[----:B--2---:R-:W-:-:S03]  /*0a80*/  UIMAD.WIDE.U32 UR4, UR6, UR7, URZ ;  /* 0x00000007060472a5 */ /* 0x004fc6000f8e003f */
[----:B------:R-:W-:Y:S02]  /*0a90*/  ULDC UR6, c[0x0][0x14] ;  /* 0x0000050000067ab9 */ /* 0x000fe40000000800 */
[----:B------:R-:W-:Y:S02]  /*0aa0*/  UIMAD.WIDE.U32 UR40, UR4, UR6, URZ ;  /* 0x00000006042872a5 */ /* 0x000fe4000f8e003f */
[----:B------:R-:W-:-:S04]  /*0ab0*/  UIMAD UR38, UR5, UR6, URZ ;  /* 0x00000006052672a4 */ /* 0x000fc8000f8e023f */
[----:B------:R-:W-:Y:S01]  /*0ac0*/  UIADD3 UR38, UR41, UR38, URZ ;  /* 0x0000002629267290 */ /* 0x000fe2000fffe03f */
[----:B-1----:R-:W-:Y:S06]  /*0ad0*/  BAR.SYNC.DEFER_BLOCKING 0x0 ;  /* 0x0000000000007b1d */ /* 0x002fec0000010000 */
[----:B------:R-:W-:Y:S05]  /*0ae0*/  @!P2 BRA `(.L_x_9) ;  /* 0x000001200084a947 */ /* 0x000fea0003800000 */
[----:B------:R-:W-:-:S13]  /*0af0*/  ISETP.GT.U32.AND P0, PT, R12, 0x1, PT ;  /* 0x000000010c00780c */ /* 0x000fda0003f04070 */
[----:B------:R-:W-:Y:S05]  /*0b00*/  @P0 BRA `(.L_x_10) ;  /* 0x0000015000100947 */ /* 0x000fea0003800000 */
[----:B------:R-:W-:Y:S01]  /*0b10*/  ULDC.64 UR4, c[0x0][0x8f8] ;  /* 0x00023e0000047ab9 */ /* 0x000fe20000000a00 */
[----:B------:R-:W-:Y:S01]  /*0b20*/  UMOV UR47, 0xffffffff ;  /* 0xffffffff002f7882 */ /* 0x000fe20000000000 */
[----:B------:R-:W-:Y:S02]  /*0b30*/  ISETP.GE.U32.AND P0, PT, R2, UR4, PT ;  /* 0x0000000402007c0c */ /* 0x000fe4000bf06070 */
[----:B------:R-:W-:Y:S02]  /*0b40*/  PRMT R152, RZ, 0x7610, R152 ;  /* 0x00007610ff987816 */ /* 0x000fe40000000098 */
[----:B------:R-:W-:Y:S02]  /*0b50*/  ISETP.GE.U32.AND.EX P0, PT, R16, UR5, PT, P0 ;  /* 0x0000000510007c0c */ /* 0x000fe4000bf06100 */
[----:B------:R-:W-:Y:S02]  /*0b60*/  MOV R23, 0xffffffff ;  /* 0xffffffff00177802 */ /* 0x000fe40000000f00 */
[----:B------:R-:W-:-:S02]  /*0b70*/  MOV R156, 0xffffffff ;  /* 0xffffffff009c7802 */ /* 0x000fc40000000f00 */
[----:B------:R-:W-:-:S07]  /*0b80*/  PRMT R0, RZ, 0x7610, R0 ;  /* 0x00007610ff007816 */ /* 0x000fce0000000000 */
[----:B------:R-:W-:Y:S05]  /*0b90*/  @P0 BRA `(.L_x_11) ;  /* 0x0000000400640947 */ /* 0x000fea0003800000 */
[----:B------:R-:W1:Y:S01]  /*0ba0*/  LDC.64 R14, c[0x0][0x8d0] ;  /* 0x00023400ff0e7b82 */ /* 0x000e620000000a00 */
[----:B------:R-:W-:Y:S02]  /*0bb0*/  MOV R4, R2 ;  /* 0x0000000200047202 */ /* 0x000fe40000000f00 */
[----:B------:R-:W-:-:S05]  /*0bc0*/  MOV R5, R16 ;  /* 0x0000001000057202 */ /* 0x000fca0000000f00 */
[----:B------:R-:W2:Y:S08]  /*0bd0*/  LDC R0, c[0x0][0x8d8] ;  /* 0x00023600ff007b82 */ /* 0x000eb00000000800 */
[----:B------:R-:W3:Y:S01]  /*0be0*/  LDC.64 R20, c[0x0][0x8c8] ;  /* 0x00023200ff147b82 */ /* 0x000ee20000000a00 */
[----:B-1----:R-:W-:-:S04]  /*0bf0*/  ISETP.NE.U32.AND P0, PT, R14, RZ, PT ;  /* 0x000000ff0e00720c */ /* 0x002fc80003f05070 */
[----:B------:R-:W-:-:S13]  /*0c00*/  ISETP.NE.AND.EX P0, PT, R15, RZ, PT, P0 ;  /* 0x000000ff0f00720c */ /* 0x000fda0003f05300 */
[----:B--23--:R-:W-:Y:S05]  /*0c10*/  @!P0 BRA `(.L_x_12) ;  /* 0x0000000000288947 */ /* 0x00cfea0003800000 */
[----:B------:R-:W1:Y:S02]  /*0c20*/  LDC R3, c[0x0][0x8dc] ;  /* 0x00023700ff037b82 */ /* 0x000e640000000800 */
[----:B-1----:R-:W-:-:S04]  /*0c30*/  IADD3 R3, P0, R2, R3, RZ ;  /* 0x0000000302037210 */ /* 0x002fc80007f1e0ff */
[----:B------:R-:W-:-:S05]  /*0c40*/  IADD3.X R11, RZ, R16, RZ, P0, !PT ;  /* 0x00000010ff0b7210 */ /* 0x000fca00007fe4ff */
[----:B------:R-:W-:-:S04]  /*0c50*/  IMAD.WIDE.U32 R4, R11, R14, RZ ;  /* 0x0000000e0b047225 */ /* 0x000fc800078e00ff */
[----:B------:R-:W-:-:S04]  /*0c60*/  IMAD.WIDE.U32 R6, P0, R3, R15, R4 ;  /* 0x0000000f03067225 */ /* 0x000fc80007800004 */
[----:B------:R-:W-:Y:S01]  /*0c70*/  IMAD.WIDE.U32 R4, R3, R14, RZ ;  /* 0x0000000e03047225 */ /* 0x000fe200078e00ff */
[----:B------:R-:W-:Y:S02]  /*0c80*/  IADD3.X R13, RZ, RZ, RZ, P0, !PT ;  /* 0x000000ffff0d7210 */ /* 0x000fe400007fe4ff */
[----:B------:R-:W-:Y:S02]  /*0c90*/  MOV R12, R7 ;  /* 0x00000007000c7202 */ /* 0x000fe40000000f00 */
[----:B------:R-:W-:-:S05]  /*0ca0*/  IADD3 RZ, P0, R5, R6, RZ ;  /* 0x0000000605ff7210 */ /* 0x000fca0007f1e0ff */
[----:B------:R-:W-:-:S08]  /*0cb0*/  IMAD.WIDE.U32.X R4, R11, R15, R12, P0 ;  /* 0x0000000f0b047225 */ /* 0x000fd000000e040c */
.L_x_12:
[-CC-:B------:R-:W-:Y:S01]  /*0cc0*/  SHF.R.U64 R29, R4, R0.reuse, R5.reuse ;  /* 0x00000000041d7219 */ /* 0x180fe20000001205 */
[----:B------:R-:W1:Y:S01]  /*0cd0*/  LDC.64 R24, c[0x0][0x8e8] ;  /* 0x00023a00ff187b82 */ /* 0x000e620000000a00 */
[----:B------:R-:W-:Y:S01]  /*0ce0*/  SHF.R.U32.HI R3, RZ, R0, R5 ;  /* 0x00000000ff037219 */ /* 0x000fe20000011605 */
[----:B------:R-:W-:Y:S01]  /*0cf0*/  ULDC UR4, c[0x0][0x150] ;  /* 0x0000540000047ab9 */ /* 0x000fe20000000800 */
[----:B------:R-:W-:Y:S02]  /*0d00*/  IADD3 R9, P0, RZ, -R29, RZ ;  /* 0x8000001dff097210 */ /* 0x000fe40007f1e0ff */
[----:B------:R-:W-:Y:S02]  /*0d10*/  I2FP.F32.U32 R0, R8 ;  /* 0x0000000800007245 */ /* 0x000fe40000201000 */
[----:B------:R-:W-:Y:S01]  /*0d20*/  IADD3.X R11, RZ, ~R3, RZ, P0, !PT ;  /* 0x80000003ff0b7210 */ /* 0x000fe200007fe4ff */
[----:B------:R-:W2:Y:S01]  /*0d30*/  LDC R12, c[0x0][0x8c0] ;  /* 0x00023000ff0c7b82 */ /* 0x000ea20000000800 */
[----:B------:R-:W-:Y:S01]  /*0d40*/  MOV R3, R16 ;  /* 0x0000001000037202 */ /* 0x000fe20000000f00 */
[----:B------:R-:W-:Y:S01]  /*0d50*/  FMUL R0, R0, UR4 ;  /* 0x0000000400007c20 */ /* 0x000fe20008400000 */
[----:B------:R-:W-:Y:S01]  /*0d60*/  ULDC UR4, c[0x0][0x154] ;  /* 0x0000550000047ab9 */ /* 0x000fe20000000800 */
[----:B------:R-:W-:-:S02]  /*0d70*/  IMAD R6, R11, R20, RZ ;  /* 0x000000140b067224 */ /* 0x000fc400078e02ff */
[C---:B------:R-:W-:Y:S02]  /*0d80*/  IMAD.WIDE.U32 R4, R9.reuse, R20, R2 ;  /* 0x0000001409047225 */ /* 0x040fe400078e0002 */
[----:B------:R-:W3:Y:S01]  /*0d90*/  LDC R7, c[0x0][0x144] ;  /* 0x00005100ff077b82 */ /* 0x000ee20000000800 */
[----:B------:R-:W4:Y:S01]  /*0da0*/  F2I.U32.TRUNC.NTZ R0, R0 ;  /* 0x0000000000007305 */ /* 0x000f22000020f000 */
[----:B------:R-:W-:Y:S01]  /*0db0*/  IMAD R3, R9, R21, R6 ;  /* 0x0000001509037224 */ /* 0x000fe200078e0206 */
[----:B------:R-:W-:-:S04]  /*0dc0*/  MOV R9, 0x1 ;  /* 0x0000000100097802 */ /* 0x000fc80000000f00 */
[----:B------:R-:W-:Y:S01]  /*0dd0*/  IADD3 R5, R5, R3, RZ ;  /* 0x0000000305057210 */ /* 0x000fe20007ffe0ff */
[----:B------:R-:W5:Y:S01]  /*0de0*/  LDC R11, c[0x0][0x8b0] ;  /* 0x00022c00ff0b7b82 */ /* 0x000f620000000800 */
[----:B-1----:R-:W-:Y:S02]  /*0df0*/  ISETP.NE.U32.AND P0, PT, R24, RZ, PT ;  /* 0x000000ff1800720c */ /* 0x002fe40003f05070 */
[----:B------:R-:W-:Y:S02]  /*0e00*/  I2FP.F32.U32 R3, R10 ;  /* 0x0000000a00037245 */ /* 0x000fe40000201000 */
[----:B------:R-:W-:-:S03]  /*0e10*/  ISETP.NE.AND.EX P0, PT, R25, RZ, PT, P0 ;  /* 0x000000ff1900720c */ /* 0x000fc60003f05300 */
[----:B------:R-:W1:Y:S01]  /*0e20*/  LDC R20, c[0x0][0x900] ;  /* 0x00024000ff147b82 */ /* 0x000e620000000800 */
[----:B----4-:R-:W-:Y:S02]  /*0e30*/  IADD3 R6, -R0, RZ, RZ ;  /* 0x000000ff00067210 */ /* 0x010fe40007ffe1ff */
[-CC-:B--2---:R-:W-:Y:S02]  /*0e40*/  SHF.R.U64 R21, R4, R12.reuse, R5.reuse ;  /* 0x0000000c04157219 */ /* 0x184fe40000001205 */
[----:B------:R-:W-:Y:S01]  /*0e50*/  SHF.R.U32.HI R4, RZ, R12, R5 ;  /* 0x0000000cff047219 */ /* 0x000fe20000011605 */
[----:B------:R-:W-:Y:S02]  /*0e60*/  FMUL R5, R3, UR4 ;  /* 0x0000000403057c20 */ /* 0x000fe40008400000 */
[----:B------:R-:W2:Y:S01]  /*0e70*/  LDC R13, c[0x0][0x148] ;  /* 0x00005200ff0d7b82 */ /* 0x000ea20000000800 */
[----:B---3--:R-:W-:Y:S01]  /*0e80*/  IMAD R0, R7, R6, R8 ;  /* 0x0000000607007224 */ /* 0x008fe200078e0208 */
[----:B------:R-:W-:Y:S01]  /*0e90*/  MOV R7, 0xffffffff ;  /* 0xffffffff00077802 */ /* 0x000fe20000000f00 */
[----:B------:R3:W4:Y:S05]  /*0ea0*/  F2I.U32.TRUNC.NTZ R12, R5 ;  /* 0x00000005000c7305 */ /* 0x00072a000020f000 */
[----:B------:R-:W2:Y:S01]  /*0eb0*/  LDC R14, c[0x0][0x8a8] ;  /* 0x00022a00ff0e7b82 */ /* 0x000ea20000000800 */
[----:B-----5:R-:W-:-:S02]  /*0ec0*/  SHF.R.U64 R28, R21, R11, R4 ;  /* 0x0000000b151c7219 */ /* 0x020fc40000001204 */
[----:B------:R-:W-:-:S05]  /*0ed0*/  SHF.R.U32.HI R3, RZ, R11, R4 ;  /* 0x0000000bff037219 */ /* 0x000fca0000011604 */
[----:B------:R-:W2:Y:S01]  /*0ee0*/  LDC R23, c[0x0][0x8f0] ;  /* 0x00023c00ff177b82 */ /* 0x000ea20000000800 */
[-C--:B-1----:R-:W-:Y:S02]  /*0ef0*/  SHF.L.U32 R4, R7, R20.reuse, RZ ;  /* 0x0000001407047219 */ /* 0x082fe400000006ff */
[-CC-:B------:R-:W-:Y:S02]  /*0f00*/  SHF.R.U64 R30, R28, R20.reuse, R3.reuse ;  /* 0x000000141c1e7219 */ /* 0x180fe40000001203 */
[----:B------:R-:W-:Y:S02]  /*0f10*/  SHF.R.U32.HI R15, RZ, R20, R3 ;  /* 0x00000014ff0f7219 */ /* 0x000fe40000011603 */
[----:B------:R-:W-:Y:S01]  /*0f20*/  LOP3.LUT R11, RZ, R4, RZ, 0x33, !PT ;  /* 0x00000004ff0b7212 */ /* 0x000fe200078e33ff */
[----:B------:R-:W1:Y:S01]  /*0f30*/  LDC R26, c[0x0][0x8e0] ;  /* 0x00023800ff1a7b82 */ /* 0x000e620000000800 */
[----:B------:R-:W-:Y:S02]  /*0f40*/  SHF.L.U32 R3, R9, R20, RZ ;  /* 0x0000001409037219 */ /* 0x000fe400000006ff */
[----:B------:R-:W-:-:S02]  /*0f50*/  MOV R4, R30 ;  /* 0x0000001e00047202 */ /* 0x000fc40000000f00 */
[----:B---3--:R-:W-:-:S03]  /*0f60*/  MOV R5, R15 ;  /* 0x0000000f00057202 */ /* 0x008fc60000000f00 */
[----:B------:R-:W3:Y:S01]  /*0f70*/  LDC R27, c[0x0][0x8b8] ;  /* 0x00022e00ff1b7b82 */ /* 0x000ee20000000800 */
[----:B----4-:R-:W-:Y:S05]  /*0f80*/  @!P0 BRA `(.L_x_13) ;  /* 0x0000000000288947 */ /* 0x010fea0003800000 */
[----:B------:R-:W4:Y:S02]  /*0f90*/  LDC R9, c[0x0][0x8f4] ;  /* 0x00023d00ff097b82 */ /* 0x000f240000000800 */
[----:B----4-:R-:W-:-:S04]  /*0fa0*/  IADD3 R9, P0, R30, R9, RZ ;  /* 0x000000091e097210 */ /* 0x010fc80007f1e0ff */
        /* <DEDUP_REMOVED lines=8> */
.L_x_13:
[----:B--2---:R-:W-:Y:S02]  /*1030*/  SHF.R.U64 R5, R4, R23, R5 ;  /* 0x0000001704057219 */ /* 0x004fe40000001205 */
[----:B------:R-:W-:Y:S02]  /*1040*/  LOP3.LUT R4, R28, R11, RZ, 0xc0, !PT ;  /* 0x0000000b1c047212 */ /* 0x000fe400078ec0ff */
[----:B------:R-:W-:Y:S02]  /*1050*/  IADD3 R12, -R12, RZ, RZ ;  /* 0x000000ff0c0c7210 */ /* 0x000fe40007ffe1ff */
[----:B------:R-:W-:Y:S02]  /*1060*/  IADD3 R6, R14, -0x1, RZ ;  /* 0xffffffff0e067810 */ /* 0x000fe40007ffe0ff */
[----:B------:R-:W-:Y:S01]  /*1070*/  IADD3 R7, -R5, RZ, RZ ;  /* 0x000000ff05077210 */ /* 0x000fe20007ffe1ff */
[----:B------:R-:W-:Y:S01]  /*1080*/  IMAD R5, R3, R5, R4 ;  /* 0x0000000503057224 */ /* 0x000fe200078e0204 */
[----:B------:R-:W-:Y:S01]  /*1090*/  LOP3.LUT R6, R21, R6, RZ, 0xc0, !PT ;  /* 0x0000000615067212 */ /* 0x000fe200078ec0ff */
[----:B------:R-:W-:Y:S01]  /*10a0*/  @P6 IMAD R0, R13, R12, R10 ;  /* 0x0000000c0d006224 */ /* 0x000fe200078e020a */
[----:B------:R-:W-:Y:S01]  /*10b0*/  R2UR UR47, R29 ;  /* 0x000000001d2f72ca */ /* 0x000fe200000e0000 */
[----:B-1----:R-:W-:Y:S01]  /*10c0*/  IMAD R3, R7, R26, R30 ;  /* 0x0000001a07037224 */ /* 0x002fe200078e021e */
[----:B------:R-:W-:Y:S01]  /*10d0*/  MOV R4, 0x1 ;  /* 0x0000000100047802 */ /* 0x000fe20000000f00 */
[----:B---3--:R-:W-:-:S02]  /*10e0*/  IMAD R0, R5, R27, R0 ;  /* 0x0000001b05007224 */ /* 0x008fc400078e0200 */
[----:B------:R-:W-:-:S05]  /*10f0*/  IMAD R3, R3, R14, R6 ;  /* 0x0000000e03037224 */ /* 0x000fca00078e0206 */
[----:B------:R-:W-:Y:S02]  /*1100*/  SEL R156, R3, R0, !P6 ;  /* 0x00000000039c7207 */ /* 0x000fe40007000000 */
[----:B------:R-:W-:Y:S02]  /*1110*/  SEL R23, R0, R3, !P6 ;  /* 0x0000000300177207 */ /* 0x000fe40007000000 */
[----:B------:R-:W-:-:S07]  /*1120*/  PRMT R0, R4, 0x7610, R0 ;  /* 0x0000761004007816 */ /* 0x000fce0000000000 */
.L_x_11:
[----:B------:R-:W-:-:S08]  /*1130*/  NOP ;  /* 0x0000000000007918 */ /* 0x000fd00000000000 */
[----:B------:R-:W1:Y:S02]  /*1140*/  USETMAXREG.TRY_ALLOC.CTAPOOL UP0, 0xe8 ;  /* 0x000000e8000079c8 */ /* 0x000e640008000600 */
[----:B-1----:R-:W-:-:S13]  /*1150*/  PLOP3.LUT P0, PT, PT, PT, UP0, 0x80, 0x0 ;  /* 0x000000000000781c */ /* 0x002fda0003f0f008 */
[----:B------:R-:W-:Y:S05]  /*1160*/  @!P0 BRA `(.L_x_11) ;  /* 0xfffffffc00f08947 */ /* 0x000fea000383ffff */
[----:B------:R-:W-:Y:S02]  /*1170*/  ULDC.64 UR4, c[0x0][0x590] ;  /* 0x0001640000047ab9 */ /* 0x000fe40000000a00 */
[----:B------:R-:W-:-:S04]  /*1180*/  ISETP.NE.U32.AND P0, PT, RZ, UR4, PT ;  /* 0x00000004ff007c0c */ /* 0x000fc8000bf05070 */
[----:B------:R-:W-:-:S13]  /*1190*/  ISETP.NE.AND.EX P0, PT, RZ, UR5, PT, P0 ;  /* 0x00000005ff007c0c */ /* 0x000fda000bf05300 */
[----:B------:R-:W-:Y:S05]  /*11a0*/  @P0 BRA `(.L_x_14) ;  /* 0x00000000002c0947 */ /* 0x000fea0003800000 */
[----:B------:R-:W-:Y:S02]  /*11b0*/  ULDC.64 UR4, c[0x0][0x588] ;  /* 0x0001620000047ab9 */ /* 0x000fe40000000a00 */
[----:B------:R-:W-:-:S04]  /*11c0*/  ISETP.NE.U32.AND P0, PT, RZ, UR4, PT ;  /* 0x00000004ff007c0c */ /* 0x000fc8000bf05070 */
[----:B------:R-:W-:-:S13]  /*11d0*/  ISETP.NE.AND.EX P0, PT, RZ, UR5, PT, P0 ;  /* 0x00000005ff007c0c */ /* 0x000fda000bf05300 */
[----:B------:R-:W-:Y:S05]  /*11e0*/  @!P0 BRA `(.L_x_15) ;  /* 0x0000000000108947 */ /* 0x000fea0003800000 */
[----:B------:R-:W1:Y:S02]  /*11f0*/  LDC.64 R4, c[0x0][0x588] ;  /* 0x00016200ff047b82 */ /* 0x000e640000000a00 */
[----:B-1----:R1:W5:Y:S01]  /*1200*/  LDG.E R153, desc[UR42][R4.64] ;  /* 0x0000002a04997981 */ /* 0x002362000c1e1900 */
[----:B------:R-:W-:Y:S01]  /*1210*/  MOV R152, 0x1 ;  /* 0x0000000100987802 */ /* 0x000fe20000000f00 */
[----:B------:R-:W-:Y:S06]  /*1220*/  BRA `(.L_x_14) ;  /* 0x00000000000c7947 */ /* 0x000fec0003800000 */
.L_x_15:
[----:B------:R-:W-:Y:S01]  /*1230*/  ULDC UR4, c[0x0][0x580] ;  /* 0x0001600000047ab9 */ /* 0x000fe20000000800 */
[----:B------:R-:W-:Y:S02]  /*1240*/  MOV R152, 0x1 ;  /* 0x0000000100987802 */ /* 0x000fe40000000f00 */
[----:B------:R-:W-:-:S07]  /*1250*/  MOV R153, UR4 ;  /* 0x0000000400997c02 */ /* 0x000fce0008000f00 */
.L_x_14:
        /* <DEDUP_REMOVED lines=8> */
[----:B------:R-:W2:Y:S02]  /*12e0*/  LDC.64 R154, c[0x0][0x5a8] ;  /* 0x00016a00ff9a7b82 */ /* 0x000ea40000000a00 */
[----:B--2---:R2:W5:Y:S01]  /*12f0*/  LDG.E R154, desc[UR42][R154.64] ;  /* 0x0000002a9a9a7981 */ /* 0x004562000c1e1900 */
[----:B------:R-:W-:Y:S05]  /*1300*/  BRA `(.L_x_16) ;  /* 0x0000000000087947 */ /* 0x000fea0003800000 */
.L_x_17:
[----:B------:R-:W-:Y:S02]  /*1310*/  ULDC UR4, c[0x0][0x5a0] ;  /* 0x0001680000047ab9 */ /* 0x000fe40000000800 */
[----:B------:R-:W-:-:S07]  /*1320*/  MOV R154, UR4 ;  /* 0x00000004009a7c02 */ /* 0x000fce0008000f00 */
.L_x_16:
[----:B------:R-:W-:Y:S01]  /*1330*/  LOP3.LUT P1, RZ, R0, 0xff, RZ, 0xc0, !PT ;  /* 0x000000ff00ff7812 */ /* 0x000fe2000782c0ff */
[----:B------:R-:W-:Y:S01]  /*1340*/  UMOV UR36, URZ ;  /* 0x0000003f00247c82 */ /* 0x000fe20008000000 */
[----:B------:R-:W-:-:S11]  /*1350*/  PLOP3.LUT P0, PT, PT, PT, PT, 0x80, 0x0 ;  /* 0x000000000000781c */ /* 0x000fd60003f0f070 */
[----:B------:R-:W-:Y:S05]  /*1360*/  @!P1 BRA `(.L_x_18) ;  /* 0x0000011400c49947 */ /* 0x000fea0003800000 */
[----:B------:R-:W-:Y:S01]  /*1370*/  ULDC UR4, c[0x0][0x28c] ;  /* 0x0000a30000047ab9 */ /* 0x000fe20000000800 */
[----:B------:R-:W-:Y:S01]  /*1380*/  LOP3.LUT P0, RZ, R18, 0x4, RZ, 0xc0, !PT ;  /* 0x0000000412ff7812 */ /* 0x000fe2000780c0ff */
[----:B------:R-:W-:Y:S01]  /*1390*/  UIADD3 UR4, UR4, 0x3f, URZ ;  /* 0x0000003f04047890 */ /* 0x000fe2000fffe03f */
[----:B--2---:R-:W-:Y:S01]  /*13a0*/  MOV R155, 0x10 ;  /* 0x00000010009b7802 */ /* 0x004fe20000000f00 */
[----:B------:R-:W-:Y:S01]  /*13b0*/  ULDC.64 UR54, c[0x0][0x198] ;  /* 0x0000660000367ab9 */ /* 0x000fe20000000a00 */
[----:B------:R-:W-:Y:S01]  /*13c0*/  LOP3.LUT R157, R17, 0x1, RZ, 0xfc, !PT ;  /* 0x00000001119d7812 */ /* 0x000fe200078efcff */
[----:B------:R-:W-:Y:S01]  /*13d0*/  USHF.R.S32.HI UR5, URZ, 0x1f, UR4 ;  /* 0x0000001f3f057899 */ /* 0x000fe20008011404 */
[----:B------:R-:W-:Y:S01]  /*13e0*/  LOP3.LUT R159, R19, 0x1, RZ, 0xfc, !PT ;  /* 0x00000001139f7812 */ /* 0x000fe200078efcff */
[----:B------:R-:W-:Y:S01]  /*13f0*/  UMOV UR39, URZ ;  /* 0x0000003f00277c82 */ /* 0x000fe20008000000 */
[----:B------:R-:W-:Y:S01]  /*1400*/  SEL R155, R155, 0xfffffff0, !P0 ;  /* 0xfffffff09b9b7807 */ /* 0x000fe20004000000 */
[----:B------:R-:W-:Y:S01]  /*1410*/  ULEA.HI UR5, UR5, UR4, URZ, 0x6 ;  /* 0x0000000405057291 */ /* 0x000fe2000f8f303f */
[----:B------:R-:W-:Y:S01]  /*1420*/  UMOV UR48, URZ ;  /* 0x0000003f00307c82 */ /* 0x000fe20008000000 */
[----:B------:R-:W-:-:S02]  /*1430*/  UMOV UR49, URZ ;  /* 0x0000003f00317c82 */ /* 0x000fc40008000000 */
[----:B------:R-:W-:Y:S01]  /*1440*/  USHF.R.S32.HI UR50, URZ, 0x6, UR5 ;  /* 0x000000063f327899 */ /* 0x000fe20008011405 */
[----:B------:R-:W-:-:S11]  /*1450*/  UMOV UR36, URZ ;  /* 0x0000003f00247c82 */ /* 0x000fd60008000000 */
.L_x_513:
[----:B------:R-:W-:Y:S01]  /*1460*/  LOP3.LUT R0, R18, 0x80, RZ, 0xc0, !PT ;  /* 0x0000008012007812 */ /* 0x000fe200078ec0ff */
[----:B------:R-:W2:Y:S01]  /*1470*/  S2UR UR51, SR_CgaCtaId ;  /* 0x00000000003379c3 */ /* 0x000ea20000008800 */
[----:B------:R-:W-:Y:S02]  /*1480*/  UMOV UR52, 0x400 ;  /* 0x0000040000347882 */ /* 0x000fe40000000000 */
[----:B------:R-:W-:-:S06]  /*1490*/  SHF.R.U32.HI R0, RZ, 0x7, R0 ;  /* 0x00000007ff007819 */ /* 0x000fcc0000011600 */
[----:B------:R-:W3:Y:S01]  /*14a0*/  SHFL.IDX PT, R0, R0, RZ, 0x1f ;  /* 0x00001fff00007589 */ /* 0x000ee200000e0000 */
[----:B--2---:R-:W-:Y:S01]  /*14b0*/  ULEA UR52, UR51, UR52, 0x18 ;  /* 0x0000003433347291 */ /* 0x004fe2000f8ec03f */
[----:B---3--:R-:W-:-:S13]  /*14c0*/  R2UR UR4, R0 ;  /* 0x00000000000472ca */ /* 0x008fda00000e0000 */
[----:B------:R-:W-:-:S04]  /*14d0*/  ULEA.HI UR5, UR4, UR4, URZ, 0x1 ;  /* 0x0000000404057291 */ /* 0x000fc8000f8f083f */
[----:B------:R-:W-:-:S04]  /*14e0*/  ULOP3.LUT UR5, UR5, 0x7fffe, URZ, 0xc0, !UPT ;  /* 0x0007fffe05057892 */ /* 0x000fc8000f8ec03f */
[----:B------:R-:W-:-:S03]  /*14f0*/  UIADD3 UR5, UR4, -UR5, URZ ;  /* 0x8000000504057290 */ /* 0x000fc6000fffe03f */
[----:B------:R-:W-:Y:S01]  /*1500*/  ULDC UR4, c[0x0][0x28c] ;  /* 0x0000a30000047ab9 */ /* 0x000fe20000000800 */
[----:B------:R-:W-:Y:S01]  /*1510*/  ULEA UR5, UR5, UR52, 0xd ;  /* 0x0000003405057291 */ /* 0x000fe2000f8e683f */
[----:B------:R-:W-:-:S03]  /*1520*/  ISETP.LT.AND P0, PT, RZ, UR4, PT ;  /* 0x00000004ff007c0c */ /* 0x000fc6000bf01270 */
[----:B------:R-:W-:-:S04]  /*1530*/  UIADD3 UR5, UR5, 0x8400, URZ ;  /* 0x0000840005057890 */ /* 0x000fc8000fffe03f */
[----:B------:R-:W-:-:S04]  /*1540*/  USHF.R.U32.HI UR5, URZ, 0x4, UR5 ;  /* 0x000000043f057899 */ /* 0x000fc80008011605 */
[----:B------:R-:W-:Y:S02]  /*1550*/  ULOP3.LUT UR44, UR5, 0x3fff, URZ, 0xc0, !UPT ;  /* 0x00003fff052c7892 */ /* 0x000fe4000f8ec03f */
[----:B-1----:R-:W-:Y:S10]  /*1560*/  @P0 BRA `(.L_x_19) ;  /* 0x0000000000400947 */ /* 0x002ff40003800000 */
[----:B------:R-:W-:Y:S01]  /*1570*/  MOV R0, 0x0 ;  /* 0x0000000000007802 */ /* 0x000fe20000000f00 */
[----:B------:R-:W-:Y:S01]  /*1580*/  ULDC.64 UR4, c[0x4][0x70] ;  /* 0x01001c0000047ab9 */ /* 0x000fe20000000a00 */
[----:B------:R-:W-:Y:S01]  /*1590*/  ULDC.64 UR6, c[0x4][0x8] ;  /* 0x0100020000067ab9 */ /* 0x000fe20000000a00 */
[----:B-1----:R-:W-:Y:S01]  /*15a0*/  MOV R4, UR4 ;  /* 0x0000000400047c02 */ /* 0x002fe20008000f00 */
[----:B------:R1:W2:Y:S01]  /*15b0*/  LDC.64 R14, c[0x4][R0] ;  /* 0x01000000000e7b82 */ /* 0x0002a20000000a00 */
[----:B------:R-:W-:Y:S01]  /*15c0*/  MOV R5, UR5 ;  /* 0x0000000500057c02 */ /* 0x000fe20008000f00 */
[----:B------:R-:W-:Y:S01]  /*15d0*/  ULDC.64 UR4, c[0x4][0x78] ;  /* 0x01001e0000047ab9 */ /* 0x000fe20000000a00 */
[----:B------:R-:W-:Y:S02]  /*15e0*/  MOV R10, UR6 ;  /* 0x00000006000a7c02 */ /* 0x000fe40008000f00 */
[----:B------:R-:W-:Y:S02]  /*15f0*/  MOV R6, UR4 ;  /* 0x0000000400067c02 */ /* 0x000fe40008000f00 */
[----:B------:R-:W-:-:S02]  /*1600*/  MOV R7, UR5 ;  /* 0x0000000500077c02 */ /* 0x000fc40008000f00 */
[----:B------:R-:W-:Y:S02]  /*1610*/  MOV R11, UR7 ;  /* 0x00000007000b7c02 */ /* 0x000fe40008000f00 */
[----:B------:R-:W-:Y:S02]  /*1620*/  MOV R8, 0x1e1 ;  /* 0x000001e100087802 */ /* 0x000fe40000000f00 */
[----:B------:R-:W-:Y:S02]  /*1630*/  MOV R12, 0x1 ;  /* 0x00000001000c7802 */ /* 0x000fe40000000f00 */
[----:B-1----:R-:W-:-:S07]  /*1640*/  MOV R13, RZ ;  /* 0x000000ff000d7202 */ /* 0x002fce0000000f00 */
[----:B------:R-:W-:-:S07]  /*1650*/  LEPC R20, `(.L_x_19) ;  /* 0x000000001014794e */ /* 0x000fce0000000000 */
[----:B--2--5:R-:W-:Y:S05]  /*1660*/  CALL.ABS.NOINC R14 ;  /* 0x000000000e007343 */ /* 0x024fea0003c00000 */
.L_x_19:
[----:B------:R-:W-:-:S13]  /*1670*/  ISETP.NE.AND P0, PT, R157, 0x3, PT ;  /* 0x000000039d00780c */ /* 0x000fda0003f05270 */
[----:B------:R-:W-:Y:S05]  /*1680*/  @!P0 BRA `(.L_x_20) ;  /* 0x0000000000048947 */ /* 0x000fea0003800000 */
[----:B------:R-:W-:Y:S01]  /*1690*/  BPT.TRAP 0x1 ;  /* 0x000000040000795c */ /* 0x000fe20000300000 */
.L_x_20:
[----:B------:R-:W-:Y:S02]  /*16a0*/  MOV R3, UR49 ;  /* 0x0000003100037c02 */ /* 0x000fe40008000f00 */
[----:B------:R-:W-:Y:S02]  /*16b0*/  MOV R0, UR48 ;  /* 0x0000003000007c02 */ /* 0x000fe40008000f00 */
[----:B------:R-:W-:Y:S02]  /*16c0*/  LEA R3, R3, UR52, 0x3 ;  /* 0x0000003403037c11 */ /* 0x000fe4000f8e18ff */
[----:B------:R-:W-:-:S04]  /*16d0*/  SHF.L.U32 R0, R0, 0x1f, RZ ;  /* 0x0000001f00007819 */ /* 0x000fc800000006ff */
[----:B------:R2:W3:Y:S01]  /*16e0*/  SYNCS.PHASECHK.TRANS64.TRYWAIT P1, [R3+URZ], R0 ;  /* 0x00000000030075a7 */ /* 0x0004e2000802017f */
[----:B------:R-:W-:Y:S05]  /*16f0*/  @!P0 BRA `(.L_x_21) ;  /* 0x0000000000048947 */ /* 0x000fea0003800000 */
[----:B------:R-:W-:Y:S01]  /*1700*/  BPT.TRAP 0x1 ;  /* 0x000000040000795c */ /* 0x000fe20000300000 */
.L_x_21:
[----:B---3--:R-:W-:Y:S05]  /*1710*/  @P1 BRA `(.L_x_22) ;  /* 0x0000000000081947 */ /* 0x008fea0003800000 */
[----:B------:R-:W3:Y:S02]  /*1720*/  SYNCS.PHASECHK.TRANS64.TRYWAIT P1, [R3+URZ], R0 ;  /* 0x00000000030075a7 */ /* 0x000ee4000802017f */
[----:B---3--:R-:W-:Y:S05]  /*1730*/  @!P1 BRA `(.L_x_23) ;  /* 0x00000144000c9947 */ /* 0x008fea0003800000 */
.L_x_22:
[----:B------:R-:W-:-:S04]  /*1740*/  UISETP.LT.AND UP0, UPT, UR50, 0x1, UPT ;  /* 0x000000013200788c */ /* 0x000fc8000bf01270 */
[----:B------:R-:W-:-:S06]  /*1750*/  USEL UR4, UR50, 0x1, UP0 ;  /* 0x0000000132047887 */ /* 0x000fcc0008000000 */
[----:B--23--:R-:W-:Y:S01]  /*1760*/  MOV R0, UR4 ;  /* 0x0000000400007c02 */ /* 0x00cfe20008000f00 */
[----:B------:R-:W-:Y:S05]  /*1770*/  WARPSYNC.ALL ;  /* 0x0000000000007948 */ /* 0x000fea0003800000 */
[----:B------:R-:W-:-:S04]  /*1780*/  IADD3 R0, -R0, UR50, RZ ;  /* 0x0000003200007c10 */ /* 0x000fc8000fffe1ff */
[----:B------:R-:W-:Y:S01]  /*1790*/  ISETP.GE.AND P1, PT, R0, 0x1, PT ;  /* 0x000000010000780c */ /* 0x000fe20003f26270 */
[----:B------:R-:W-:Y:S01]  /*17a0*/  UIADD3 UR4, UR52, 0x28400, URZ ;  /* 0x0002840034047890 */ /* 0x000fe2000fffe03f */
[----:B------:R-:W-:Y:S01]  /*17b0*/  WARPGROUP.ARRIVE ;  /* 0x00000000000079c5 */ /* 0x000fe20000000000 */
[----:B------:R-:W-:Y:S01]  /*17c0*/  UMOV UR9, 0x40000040 ;  /* 0x4000004000097882 */ /* 0x000fe20000000000 */
[----:B------:R-:W-:Y:S01]  /*17d0*/  UMOV UR11, 0x40000040 ;  /* 0x40000040000b7882 */ /* 0x000fe20000000000 */
[----:B------:R-:W-:-:S04]  /*17e0*/  USHF.R.U32.HI UR4, URZ, 0x4, UR4 ;  /* 0x000000043f047899 */ /* 0x000fc80008011604 */
[----:B------:R-:W-:Y:S02]  /*17f0*/  ULOP3.LUT UR5, UR4, 0x3fff, URZ, 0xc0, !UPT ;  /* 0x00003fff04057892 */ /* 0x000fe4000f8ec03f */
[----:B------:R-:W-:Y:S02]  /*1800*/  ULOP3.LUT UR4, UR44, 0x10000, URZ, 0xfc, !UPT ;  /* 0x000100002c047892 */ /* 0x000fe4000f8efc3f */
[----:B------:R-:W-:Y:S02]  /*1810*/  ULOP3.LUT UR5, UR5, 0x10000, URZ, 0xfc, !UPT ;  /* 0x0001000005057892 */ /* 0x000fe4000f8efc3f */
[----:B------:R-:W-:Y:S02]  /*1820*/  ULEA UR6, UR49, UR4, 0xb ;  /* 0x0000000431067291 */ /* 0x000fe4000f8e583f */
[----:B------:R-:W-:-:S05]  /*1830*/  ULEA UR7, UR49, UR5, 0xa ;  /* 0x0000000531077291 */ /* 0x000fca000f8e503f */
[----:B------:R-:W-:Y:S02]  /*1840*/  UMOV UR8, UR6 ;  /* 0x0000000600087c82 */ /* 0x000fe40008000000 */
[----:B------:R-:W-:Y:S02]  /*1850*/  UMOV UR10, UR7 ;  /* 0x00000007000a7c82 */ /* 0x000fe40008000000 */
[----:B------:R-:W-:Y:S01]  /*1860*/  HGMMA.64x128x16.F32 R88, gdesc[UR8], RZ, !UPT, gsb0 ;  /* 0x01e00000085879f0 */ /* 0x000fe2000c0008ff */
[----:B------:R-:W-:Y:S01]  /*1870*/  UIADD3 UR8, UR6, 0x400, URZ ;  /* 0x0000040006087890 */ /* 0x000fe2000fffe03f */
[----:B------:R-:W-:Y:S01]  /*1880*/  UMOV UR9, 0x40000040 ;  /* 0x4000004000097882 */ /* 0x000fe20000000000 */
[----:B------:R-:W-:Y:S02]  /*1890*/  WARPGROUP.DEPBAR.LE gsb0, 0x0 ;  /* 0x00008000000079c5 */ /* 0x000fe40000010000 */
[----:B------:R-:W-:-:S07]  /*18a0*/  WARPGROUP.ARRIVE ;  /* 0x00000000000079c5 */ /* 0x000fce0000000000 */
[----:B------:R-:W-:Y:S01]  /*18b0*/  HGMMA.64x128x16.F32 R24, gdesc[UR8], RZ, !UPT, gsb0 ;  /* 0x01e00000081879f0 */ /* 0x000fe2000c0008ff */
[----:B------:R-:W-:Y:S02]  /*18c0*/  UIADD3 UR8, UR6, 0x2, URZ ;  /* 0x0000000206087890 */ /* 0x000fe4000fffe03f */
[----:B------:R-:W-:Y:S01]  /*18d0*/  UIADD3 UR10, UR7, 0x2, URZ ;  /* 0x00000002070a7890 */ /* 0x000fe2000fffe03f */
[----:B------:R-:W-:Y:S01]  /*18e0*/  UMOV UR9, 0x40000040 ;  /* 0x4000004000097882 */ /* 0x000fe20000000000 */
[----:B------:R-:W-:Y:S01]  /*18f0*/  UMOV UR11, 0x40000040 ;  /* 0x40000040000b7882 */ /* 0x000fe20000000000 */
[----:B------:R-:W-:Y:S02]  /*1900*/  WARPGROUP.DEPBAR.LE gsb0, 0x0 ;  /* 0x00008000000079c5 */ /* 0x000fe40000010000 */
[----:B------:R-:W-:-:S06]  /*1910*/  WARPGROUP.ARRIVE ;  /* 0x00000000000079c5 */ /* 0x000fcc0000000000 */
[----:B------:R-:W-:Y:S01]  /*1920*/  HGMMA.64x128x16.F32 R88, gdesc[UR8], R88, gsb0 ;  /* 0x01e00000085879f0 */ /* 0x000fe20008000858 */
[----:B------:R-:W-:Y:S01]  /*1930*/  UIADD3 UR8, UR6, 0x402, URZ ;  /* 0x0000040206087890 */ /* 0x000fe2000fffe03f */
[----:B------:R-:W-:Y:S01]  /*1940*/  UMOV UR9, 0x40000040 ;  /* 0x4000004000097882 */ /* 0x000fe20000000000 */
[----:B------:R-:W-:Y:S02]  /*1950*/  WARPGROUP.DEPBAR.LE gsb0, 0x0 ;  /* 0x00008000000079c5 */ /* 0x000fe40000010000 */
[----:B------:R-:W-:-:S07]  /*1960*/  WARPGROUP.ARRIVE ;  /* 0x00000000000079c5 */ /* 0x000fce0000000000 */
[----:B------:R-:W-:Y:S01]  /*1970*/  HGMMA.64x128x16.F32 R24, gdesc[UR8], R24, gsb0 ;  /* 0x01e00000081879f0 */ /* 0x000fe20008000818 */
        /* <DEDUP_REMOVED lines=23> */
[----:B------:R-:W-:Y:S03]  /*1af0*/  HGMMA.64x128x16.F32 R24, gdesc[UR8], R24, gsb0 ;  /* 0x01e00000081879f0 */ /* 0x000fe60008000818 */
[----:B------:R-:W-:Y:S02]  /*1b00*/  WARPGROUP.DEPBAR.LE gsb0, 0x0 ;  /* 0x00008000000079c5 */ /* 0x000fe40000010000 */
[----:B------:R-:W-:Y:S05]  /*1b10*/  @!P1 BRA `(.L_x_24) ;  /* 0x00000004005c9947 */ /* 0x000fea0003800000 */
[----:B------:R-:W-:-:S04]  /*1b20*/  UIADD3 UR6, UR49, 0x1, URZ ;  /* 0x0000000131067890 */ /* 0x000fc8000fffe03f */
[----:B------:R-:W-:-:S04]  /*1b30*/  UISETP.NE.AND UP0, UPT, UR6, 0x4, UPT ;  /* 0x000000040600788c */ /* 0x000fc8000bf05270 */
[----:B------:R-:W-:Y:S02]  /*1b40*/  USEL UR7, URZ, 0x1, UP0 ;  /* 0x000000013f077887 */ /* 0x000fe40008000000 */
[----:B------:R-:W-:Y:S02]  /*1b50*/  USEL UR6, UR6, URZ, UP0 ;  /* 0x0000003f06067287 */ /* 0x000fe40008000000 */
[----:B------:R-:W-:-:S06]  /*1b60*/  ULOP3.LUT UR7, UR48, UR7, URZ, 0x3c, !UPT ;  /* 0x0000000730077292 */ /* 0x000fcc000f8e3c3f */
[----:B-1----:R-:W-:Y:S01]  /*1b70*/  MOV R5, UR7 ;  /* 0x0000000700057c02 */ /* 0x002fe20008000f00 */
[----:B------:R-:W-:-:S06]  /*1b80*/  UMOV UR7, UR49 ;  /* 0x0000003100077c82 */ /* 0x000fcc0008000000 */
.L_x_31:
[----:B-12---:R-:W-:Y:S05]  /*1b90*/  @!P0 BRA `(.L_x_25) ;  /* 0x0000000000048947 */ /* 0x006fea0003800000 */
[----:B------:R-:W-:Y:S01]  /*1ba0*/  BPT.TRAP 0x1 ;  /* 0x000000040000795c */ /* 0x000fe20000300000 */
.L_x_25:
[----:B------:R-:W-:Y:S01]  /*1bb0*/  ULEA UR8, UR6, UR52, 0x3 ;  /* 0x0000003406087291 */ /* 0x000fe2000f8e183f */
[----:B------:R-:W-:-:S08]  /*1bc0*/  SHF.L.U32 R3, R5, 0x1f, RZ ;  /* 0x0000001f05037819 */ /* 0x000fd000000006ff */
[----:B------:R1:W2:Y:S01]  /*1bd0*/  SYNCS.PHASECHK.TRANS64.TRYWAIT P1, [UR8], R3 ;  /* 0x00000003ff0075a7 */ /* 0x0002a20008020148 */
[----:B------:R-:W-:Y:S05]  /*1be0*/  @!P0 BRA `(.L_x_26) ;  /* 0x0000000000048947 */ /* 0x000fea0003800000 */
[----:B------:R-:W-:Y:S01]  /*1bf0*/  BPT.TRAP 0x1 ;  /* 0x000000040000795c */ /* 0x000fe20000300000 */
.L_x_26:
[----:B--2---:R-:W-:Y:S05]  /*1c00*/  @P1 BRA `(.L_x_27) ;  /* 0x0000000000081947 */ /* 0x004fea0003800000 */
[----:B------:R-:W2:Y:S02]  /*1c10*/  SYNCS.PHASECHK.TRANS64.TRYWAIT P1, [UR8], R3 ;  /* 0x00000003ff0075a7 */ /* 0x000ea40008020148 */
[----:B--2---:R-:W-:Y:S05]  /*1c20*/  @!P1 BRA `(.L_x_28) ;  /* 0x0000013c00e49947 */ /* 0x004fea0003800000 */
.L_x_27:
[----:B------:R-:W-:Y:S01]  /*1c30*/  ULEA UR12, UR6, UR4, 0xb ;  /* 0x00000004060c7291 */ /* 0x000fe2000f8e583f */
[----:B------:R-:W-:Y:S01]  /*1c40*/  WARPGROUP.ARRIVE ;  /* 0x00000000000079c5 */ /* 0x000fe20000000000 */
[----:B------:R-:W-:Y:S01]  /*1c50*/  ULEA UR13, UR6, UR5, 0xa ;  /* 0x00000005060d7291 */ /* 0x000fe2000f8e503f */
[----:B------:R-:W-:Y:S01]  /*1c60*/  UMOV UR9, 0x40000040 ;  /* 0x4000004000097882 */ /* 0x000fe20000000000 */
[----:B------:R-:W-:-:S03]  /*1c70*/  UMOV UR11, 0x40000040 ;  /* 0x40000040000b7882 */ /* 0x000fc60000000000 */
[----:B------:R-:W-:Y:S02]  /*1c80*/  UMOV UR8, UR12 ;  /* 0x0000000c00087c82 */ /* 0x000fe40008000000 */
[----:B------:R-:W-:Y:S02]  /*1c90*/  UMOV UR10, UR13 ;  /* 0x0000000d000a7c82 */ /* 0x000fe40008000000 */
        /* <DEDUP_REMOVED lines=44> */
[----:B------:R-:W-:Y:S01]  /*1f60*/  BPT.TRAP 0x1 ;  /* 0x000000040000795c */ /* 0x000fe20000300000 */
.L_x_29:
[----:B------:R-:W-:Y:S01]  /*1f70*/  ULEA UR8, UR7, UR52, 0x3 ;  /* 0x0000003407087291 */ /* 0x000fe2000f8e183f */
[----:B------:R-:W-:-:S03]  /*1f80*/  ISETP.GT.U32.AND P1, PT, R17, 0x1, PT ;  /* 0x000000011100780c */ /* 0x000fc60003f24070 */
[----:B------:R-:W-:-:S04]  /*1f90*/  UIADD3 UR8, UR8, 0x20, URZ ;  /* 0x0000002008087890 */ /* 0x000fc8000fffe03f */
[----:B------:R-:W-:-:S09]  /*1fa0*/  UPRMT UR8, URZ, 0x654, UR8 ;  /* 0x000006543f087896 */ /* 0x000fd20008000008 */
[----:B------:R-:W-:Y:S01]  /*1fb0*/  SYNCS.ARRIVE.TRANS64.RED.A1T0 RZ, [UR8], RZ ;  /* 0x000000ffffff79a7 */ /* 0x000fe20008100408 */
[----:B------:R-:W-:Y:S05]  /*1fc0*/  @P1 BRA `(.L_x_30) ;  /* 0x0000000000041947 */ /* 0x000fea0003800000 */
[----:B------:R-:W-:Y:S01]  /*1fd0*/  BPT.TRAP 0x1 ;  /* 0x000000040000795c */ /* 0x000fe20000300000 */
.L_x_30:
[----:B------:R-:W-:Y:S01]  /*1fe0*/  UIADD3 UR6, UR6, 0x1, URZ ;  /* 0x0000000106067890 */ /* 0x000fe2000fffe03f */
[C---:B------:R-:W-:Y:S01]  /*1ff0*/  ISETP.GT.AND P1, PT, R0.reuse, 0x1, PT ;  /* 0x000000010000780c */ /* 0x040fe20003f24270 */
[----:B------:R-:W-:Y:S01]  /*2000*/  UIADD3 UR7, UR7, 0x1, URZ ;  /* 0x0000000107077890 */ /* 0x000fe2000fffe03f */
[----:B------:R-:W-:Y:S01]  /*2010*/  IADD3 R0, R0, -0x1, RZ ;  /* 0xffffffff00007810 */ /* 0x000fe20007ffe0ff */
[----:B------:R-:W-:Y:S02]  /*2020*/  UISETP.NE.AND UP0, UPT, UR6, 0x4, UPT ;  /* 0x000000040600788c */ /* 0x000fe4000bf05270 */
[----:B------:R-:W-:Y:S02]  /*2030*/  UISETP.NE.AND UP1, UPT, UR7, 0x4, UPT ;  /* 0x000000040700788c */ /* 0x000fe4000bf25270 */
[----:B------:R-:W-:Y:S02]  /*2040*/  USEL UR8, URZ, 0x1, UP0 ;  /* 0x000000013f087887 */ /* 0x000fe40008000000 */
[----:B------:R-:W-:-:S02]  /*2050*/  USEL UR6, UR6, URZ, UP0 ;  /* 0x0000003f06067287 */ /* 0x000fc40008000000 */
[----:B------:R-:W-:Y:S02]  /*2060*/  USEL UR7, UR7, URZ, UP1 ;  /* 0x0000003f07077287 */ /* 0x000fe40008800000 */
[----:B------:R-:W-:Y:S01]  /*2070*/  LOP3.LUT R5, R5, UR8, RZ, 0x3c, !PT ;  /* 0x0000000805057c12 */ /* 0x000fe2000f8e3cff */
[----:B------:R-:W-:Y:S09]  /*2080*/  @P1 BRA `(.L_x_31) ;  /* 0xfffffff800c01947 */ /* 0x000ff2000383ffff */
.L_x_24:
[----:B------:R-:W3:Y:S02]  /*2090*/  LDC R0, c[0x0][0x28c] ;  /* 0x0000a300ff007b82 */ /* 0x000ee40000000800 */
[----:B---3--:R-:W-:-:S13]  /*20a0*/  ISETP.GE.AND P1, PT, R0, 0x1, PT ;  /* 0x000000010000780c */ /* 0x008fda0003f26270 */
[----:B------:R-:W-:Y:S05]  /*20b0*/  @!P1 BRA `(.L_x_32) ;  /* 0x0000000000349947 */ /* 0x000fea0003800000 */
[----:B------:R-:W-:Y:S05]  /*20c0*/  @!P0 BRA `(.L_x_33) ;  /* 0x0000000000048947 */ /* 0x000fea0003800000 */
[----:B------:R-:W-:Y:S01]  /*20d0*/  BPT.TRAP 0x1 ;  /* 0x000000040000795c */ /* 0x000fe20000300000 */
.L_x_33:
[----:B------:R-:W-:Y:S01]  /*20e0*/  UISETP.LT.AND UP0, UPT, UR50, 0x1, UPT ;  /* 0x000000013200788c */ /* 0x000fe2000bf01270 */
[----:B------:R-:W-:-:S03]  /*20f0*/  ISETP.GT.U32.AND P0, PT, R17, 0x1, PT ;  /* 0x000000011100780c */ /* 0x000fc60003f04070 */
[----:B------:R-:W-:-:S04]  /*2100*/  USEL UR4, UR50, 0x1, UP0 ;  /* 0x0000000132047887 */ /* 0x000fc80008000000 */
[----:B------:R-:W-:-:S04]  /*2110*/  UIADD3 UR4, UR49, UR50, -UR4 ;  /* 0x0000003231047290 */ /* 0x000fc8000fffe804 */
[----:B------:R-:W-:-:S04]  /*2120*/  USHF.L.U32 UR4, UR4, 0x3, URZ ;  /* 0x0000000304047899 */ /* 0x000fc8000800063f */
[----:B------:R-:W-:-:S04]  /*2130*/  ULOP3.LUT UR4, UR4, 0x18, URZ, 0xc0, !UPT ;  /* 0x0000001804047892 */ /* 0x000fc8000f8ec03f */
[----:B------:R-:W-:-:S04]  /*2140*/  UIADD3 UR4, UR52, 0x20, UR4 ;  /* 0x0000002034047890 */ /* 0x000fc8000fffe004 */
[----:B------:R-:W-:-:S09]  /*2150*/  UPRMT UR4, URZ, 0x654, UR4 ;  /* 0x000006543f047896 */ /* 0x000fd20008000004 */
[----:B------:R-:W-:Y:S01]  /*2160*/  SYNCS.ARRIVE.TRANS64.RED.A1T0 RZ, [UR4], RZ ;  /* 0x000000ffffff79a7 */ /* 0x000fe20008100404 */
[----:B------:R-:W-:Y:S05]  /*2170*/  @P0 BRA `(.L_x_32) ;  /* 0x0000000000040947 */ /* 0x000fea0003800000 */
[----:B------:R-:W-:Y:S01]  /*2180*/  BPT.TRAP 0x1 ;  /* 0x000000040000795c */ /* 0x000fe20000300000 */
.L_x_32:
[----:B------:R-:W-:Y:S01]  /*2190*/  UIADD3 UR4, UR52, 0x200, URZ ;  /* 0x0000020034047890 */ /* 0x000fe2000fffe03f */
[----:B------:R-:W-:Y:S02]  /*21a0*/  R2UR UR46, R23 ;  /* 0x00000000172e72ca */ /* 0x000fe400000e0000 */
[----:B------:R-:W-:Y:S01]  /*21b0*/  R2UR UR45, R156 ;  /* 0x000000009c2d72ca */ /* 0x000fe200000e0000 */
[----:B------:R-:W-:-:S06]  /*21c0*/  ULOP3.LUT UP0, URZ, UR4, 0x1bf, URZ, 0xc0, !UPT ;  /* 0x000001bf043f7892 */ /* 0x000fcc000f80c03f */
[----:B------:R-:W-:-:S04]  /*21d0*/  PLOP3.LUT P0, PT, PT, PT, UP0, 0x80, 0x0 ;  /* 0x000000000000781c */ /* 0x000fc80003f0f008 */
[----:B------:R-:W-:Y:S02]  /*21e0*/  USHF.L.U32 UR46, UR46, 0x8, URZ ;  /* 0x000000082e2e7899 */ /* 0x000fe4000800063f */
[----:B------:R-:W-:-:S07]  /*21f0*/  USHF.L.U32 UR45, UR45, 0x7, URZ ;  /* 0x000000072d2d7899 */ /* 0x000fce000800063f */
[----:B------:R-:W-:Y:S05]  /*2200*/  @!P0 BRA `(.L_x_34) ;  /* 0x00000000007c8947 */ /* 0x000fea0003800000 */
[----:B------:R-:W-:Y:S01]  /*2210*/  MOV R23, 0x0 ;  /* 0x0000000000177802 */ /* 0x000fe20000000f00 */
[----:B------:R-:W-:Y:S01]  /*2220*/  ULDC.64 UR4, c[0x4][0x80] ;  /* 0x0100200000047ab9 */ /* 0x000fe20000000a00 */
[----:B------:R-:W-:Y:S01]  /*2230*/  ULDC.64 UR6, c[0x4][0x10] ;  /* 0x0100040000067ab9 */ /* 0x000fe20000000a00 */
[----:B-12---:R-:W-:Y:S01]  /*2240*/  MOV R4, UR4 ;  /* 0x0000000400047c02 */ /* 0x006fe20008000f00 */
        /* <DEDUP_REMOVED lines=12> */
.L_x_35:
[----:B------:R1:W2:Y:S01]  /*2310*/  LDC.64 R14, c[0x4][R23] ;  /* 0x01000000170e7b82 */ /* 0x0002a20000000a00 */
[----:B------:R-:W-:Y:S01]  /*2320*/  ULDC.64 UR4, c[0x4][0x80] ;  /* 0x0100200000047ab9 */ /* 0x000fe20000000a00 */
[----:B------:R-:W-:Y:S01]  /*2330*/  ULDC.64 UR6, c[0x4][0x10] ;  /* 0x0100040000067ab9 */ /* 0x000fe20000000a00 */
[----:B------:R-:W-:Y:S02]  /*2340*/  MOV R4, UR4 ;  /* 0x0000000400047c02 */ /* 0x000fe40008000f00 */
        /* <DEDUP_REMOVED lines=10> */
[----:B--2---:R-:W-:Y:S05]  /*23f0*/  CALL.ABS.NOINC R14 ;  /* 0x000000000e007343 */ /* 0x004fea0003c00000 */
.L_x_34:
[----:B------:R-:W3:Y:S02]  /*2400*/  LDC.64 R8, c[0x0][0x590] ;  /* 0x00016400ff087b82 */ /* 0x000ee40000000a00 */
[----:B---3--:R-:W-:-:S04]  /*2410*/  ISETP.NE.U32.AND P2, PT, R8, RZ, PT ;  /* 0x000000ff0800720c */ /* 0x008fc80003f45070 */
[----:B------:R-:W-:-:S13]  /*2420*/  ISETP.NE.AND.EX P2, PT, R9, RZ, PT, P2 ;  /* 0x000000ff0900720c */ /* 0x000fda0003f45320 */
[----:B------:R-:W-:Y:S05]  /*2430*/  @!P2 BRA `(.L_x_36) ;  /* 0x000000000034a947 */ /* 0x000fea0003800000 */
[----:B------:R-:W-:Y:S02]  /*2440*/  ULDC.64 UR4, c[0x0][0x588] ;  /* 0x0001620000047ab9 */ /* 0x000fe40000000a00 */
[----:B------:R-:W-:-:S04]  /*2450*/  ISETP.NE.U32.AND P0, PT, RZ, UR4, PT ;  /* 0x00000004ff007c0c */ /* 0x000fc8000bf05070 */
[----:B------:R-:W-:-:S13]  /*2460*/  ISETP.NE.AND.EX P0, PT, RZ, UR5, PT, P0 ;  /* 0x00000005ff007c0c */ /* 0x000fda000bf05300 */
[----:B------:R-:W-:Y:S05]  /*2470*/  @!P0 BRA `(.L_x_37) ;  /* 0x0000000000188947 */ /* 0x000fea0003800000 */
[----:B-12---:R-:W1:Y:S01]  /*2480*/  LDC.64 R4, c[0x0][0x588] ;  /* 0x00016200ff047b82 */ /* 0x006e620000000a00 */
[----:B------:R-:W-:-:S04]  /*2490*/  IMAD R3, R8, UR47, RZ ;  /* 0x0000002f08037c24 */ /* 0x000fc8000f8e02ff */
[----:B-1----:R-:W-:-:S05]  /*24a0*/  IMAD.WIDE R4, R3, 0x4, R4 ;  /* 0x0000000403047825 */ /* 0x002fca00078e0204 */
[----:B-----5:R3:W5:Y:S01]  /*24b0*/  LDG.E R153, desc[UR42][R4.64] ;  /* 0x0000002a04997981 */ /* 0x020762000c1e1900 */
[----:B------:R-:W-:Y:S01]  /*24c0*/  MOV R152, 0x1 ;  /* 0x0000000100987802 */ /* 0x000fe20000000f00 */
[----:B------:R-:W-:Y:S06]  /*24d0*/  BRA `(.L_x_36) ;  /* 0x00000000000c7947 */ /* 0x000fec0003800000 */
.L_x_37:
[----:B------:R-:W-:Y:S01]  /*24e0*/  ULDC UR4, c[0x0][0x580] ;  /* 0x0001600000047ab9 */ /* 0x000fe20000000800 */
[----:B------:R-:W-:Y:S02]  /*24f0*/  MOV R152, 0x1 ;  /* 0x0000000100987802 */ /* 0x000fe40000000f00 */
[----:B-----5:R-:W-:-:S07]  /*2500*/  MOV R153, UR4 ;  /* 0x0000000400997c02 */ /* 0x020fce0008000f00 */
.L_x_36:
[----:B------:R-:W4:Y:S02]  /*2510*/  LDC.64 R6, c[0x0][0x5b0] ;  /* 0x00016c00ff067b82 */ /* 0x000f240000000a00 */
[----:B----4-:R-:W-:-:S04]  /*2520*/  ISETP.NE.U32.AND P0, PT, R6, RZ, PT ;  /* 0x000000ff0600720c */ /* 0x010fc80003f05070 */
[----:B------:R-:W-:-:S13]  /*2530*/  ISETP.NE.AND.EX P0, PT, R7, RZ, PT, P0 ;  /* 0x000000ff0700720c */ /* 0x000fda0003f05300 */
[----:B------:R-:W-:Y:S05]  /*2540*/  @!P0 BRA `(.L_x_38) ;  /* 0x00000000002c8947 */ /* 0x000fea0003800000 */
[----:B------:R-:W-:Y:S02]  /*2550*/  ULDC.64 UR4, c[0x0][0x5a8] ;  /* 0x00016a0000047ab9 */ /* 0x000fe40000000a00 */
[----:B------:R-:W-:-:S04]  /*2560*/  ISETP.NE.U32.AND P0, PT, RZ, UR4, PT ;  /* 0x00000004ff007c0c */ /* 0x000fc8000bf05070 */
[----:B------:R-:W-:-:S13]  /*2570*/  ISETP.NE.AND.EX P0, PT, RZ, UR5, PT, P0 ;  /* 0x00000005ff007c0c */ /* 0x000fda000bf05300 */
[----:B------:R-:W-:Y:S05]  /*2580*/  @!P0 BRA `(.L_x_39) ;  /* 0x0000000000148947 */ /* 0x000fea0003800000 */
[----:B-123--:R-:W1:Y:S01]  /*2590*/  LDC.64 R4, c[0x0][0x5a8] ;  /* 0x00016a00ff047b82 */ /* 0x00ee620000000a00 */
[----:B------:R-:W-:-:S04]  /*25a0*/  IMAD R3, R6, UR47, RZ ;  /* 0x0000002f06037c24 */ /* 0x000fc8000f8e02ff */
[----:B-1----:R-:W-:-:S05]  /*25b0*/  IMAD.WIDE R4, R3, 0x4, R4 ;  /* 0x0000000403047825 */ /* 0x002fca00078e0204 */
[----:B-----5:R4:W5:Y:S01]  /*25c0*/  LDG.E R154, desc[UR42][R4.64] ;  /* 0x0000002a049a7981 */ /* 0x020962000c1e1900 */
[----:B------:R-:W-:Y:S05]  /*25d0*/  BRA `(.L_x_38) ;  /* 0x0000000000087947 */ /* 0x000fea0003800000 */
.L_x_39:
[----:B------:R-:W-:Y:S02]  /*25e0*/  ULDC UR4, c[0x0][0x5a0] ;  /* 0x0001680000047ab9 */ /* 0x000fe40000000800 */
[----:B-----5:R-:W-:-:S07]  /*25f0*/  MOV R154, UR4 ;  /* 0x00000004009a7c02 */ /* 0x020fce0008000f00 */
.L_x_38:
[----:B------:R-:W-:Y:S01]  /*2600*/  ULDC.64 UR4, c[0x0][0x588] ;  /* 0x0001620000047ab9 */ /* 0x000fe20000000a00 */
[----:B------:R-:W-:Y:S01]  /*2610*/  ISETP.NE.U32.AND P3, PT, R8, RZ, PT ;  /* 0x000000ff0800720c */ /* 0x000fe20003f65070 */
[----:B------:R-:W-:Y:S02]  /*2620*/  UISETP.NE.U32.AND UP0, UPT, UR4, URZ, UPT ;  /* 0x0000003f0400728c */ /* 0x000fe4000bf05070 */
[----:B------:R-:W-:Y:S02]  /*2630*/  ISETP.NE.U32.AND P4, PT, RZ, UR4, PT ;  /* 0x00000004ff007c0c */ /* 0x000fe4000bf85070 */
[----:B------:R-:W-:Y:S01]  /*2640*/  ISETP.NE.AND.EX P3, PT, R9, RZ, PT, P3 ;  /* 0x000000ff0900720c */ /* 0x000fe20003f65330 */
[----:B------:R-:W-:Y:S02]  /*2650*/  UISETP.NE.AND.EX UP0, UPT, UR5, URZ, UPT, UP0 ;  /* 0x0000003f0500728c */ /* 0x000fe4000bf05300 */
[----:B------:R-:W-:Y:S02]  /*2660*/  ISETP.NE.AND.EX P4, PT, RZ, UR5, PT, P4 ;  /* 0x00000005ff007c0c */ /* 0x000fe4000bf85340 */
[----:B------:R-:W-:-:S02]  /*2670*/  PLOP3.LUT P0, PT, PT, PT, PT, 0x8, 0x0 ;  /* 0x000000000000781c */ /* 0x000fc40003f0e170 */
[----:B------:R-:W-:-:S04]  /*2680*/  PLOP3.LUT P1, PT, PT, PT, UP0, 0x80, 0x0 ;  /* 0x000000000000781c */ /* 0x000fc80003f2f008 */
[----:B------:R-:W-:-:S05]  /*2690*/  PLOP3.LUT P1, PT, P1, PT, PT, 0x8, 0x0 ;  /* 0x000000000000781c */ /* 0x000fca0000f2e170 */
[----:B------:R-:W-:Y:S08]  /*26a0*/  @P4 BRA P3, `(.L_x_40) ;  /* 0x0000000000244947 */ /* 0x000ff00001800000 */
[----:B------:R-:W-:Y:S04]  /*26b0*/  BSSY B0, `(.L_x_40) ;  /* 0x0000008000007945 */ /* 0x000fe80003800000 */
[----:B------:R-:W-:Y:S05]  /*26c0*/  @!P2 BRA `(.L_x_41) ;  /* 0x000000000014a947 */ /* 0x000fea0003800000 */
[----:B------:R-:W-:Y:S02]  /*26d0*/  LOP3.LUT P3, RZ, R152, 0xff, RZ, 0xc0, !PT ;  /* 0x000000ff98ff7812 */ /* 0x000fe4000786c0ff */
[----:B------:R-:W-:-:S11]  /*26e0*/  PLOP3.LUT P0, PT, P1, PT, PT, 0x80, 0x0 ;  /* 0x000000000000781c */ /* 0x000fd60000f0f070 */
[----:B------:R-:W-:Y:S05]  /*26f0*/  @!P3 BRA `(.L_x_42) ;  /* 0x00000000000cb947 */ /* 0x000fea0003800000 */
[----:B-----5:R-:W-:Y:S01]  /*2700*/  FSETP.EQ.AND P0, PT, R153, RZ, PT ;  /* 0x000000ff9900720b */ /* 0x020fe20003f02000 */
[----:B------:R-:W-:-:S12]  /*2710*/  BRA `(.L_x_42) ;  /* 0x0000000000047947 */ /* 0x000fd80003800000 */
.L_x_41:
[----:B-----5:R-:W-:-:S13]  /*2720*/  FSETP.EQ.AND P0, PT, R153, RZ, PT ;  /* 0x000000ff9900720b */ /* 0x020fda0003f02000 */
.L_x_42:
[----:B------:R-:W-:Y:S05]  /*2730*/  BSYNC B0 ;  /* 0x0000000000007941 */ /* 0x000fea0003800000 */
.L_x_40:
[----:B------:R-:W-:Y:S04]  /*2740*/  BSSY B0, `(.L_x_43) ;  /* 0x0000007000007945 */ /* 0x000fe80003800000 */
[----:B------:R-:W-:Y:S05]  /*2750*/  @!P2 BRA `(.L_x_44) ;  /* 0x000000000010a947 */ /* 0x000fea0003800000 */
[----:B------:R-:W-:-:S13]  /*2760*/  LOP3.LUT P2, RZ, R152, 0xff, RZ, 0xc0, !PT ;  /* 0x000000ff98ff7812 */ /* 0x000fda000784c0ff */
[----:B------:R-:W-:Y:S05]  /*2770*/  @!P2 BRA `(.L_x_45) ;  /* 0x00000000000ca947 */ /* 0x000fea0003800000 */
[----:B-----5:R-:W-:Y:S01]  /*2780*/  FSETP.EQ.AND P1, PT, R153, RZ, PT ;  /* 0x000000ff9900720b */ /* 0x020fe20003f22000 */
[----:B------:R-:W-:-:S12]  /*2790*/  BRA `(.L_x_45) ;  /* 0x0000000000047947 */ /* 0x000fd80003800000 */
.L_x_44:
[----:B-----5:R-:W-:-:S13]  /*27a0*/  FSETP.EQ.AND P1, PT, R153, RZ, PT ;  /* 0x000000ff9900720b */ /* 0x020fda0003f22000 */
.L_x_45:
[----:B------:R-:W-:Y:S05]  /*27b0*/  BSYNC B0 ;  /* 0x0000000000007941 */ /* 0x000fea0003800000 */
.L_x_43:
[----:B------:R-:W-:Y:S01]  /*27c0*/  BSSY B0, `(.L_x_46) ;  /* 0x0000024000007945 */ /* 0x000fe20003800000 */
[----:B------:R-:W-:Y:S02]  /*27d0*/  MOV R12, RZ ;  /* 0x000000ff000c7202 */ /* 0x000fe40000000f00 */
[----:B------:R-:W-:Y:S02]  /*27e0*/  CS2R R10, SRZ ;  /* 0x00000000000a7805 */ /* 0x000fe4000001ff00 */
[----:B------:R-:W-:Y:S02]  /*27f0*/  CS2R R8, SRZ ;  /* 0x0000000000087805 */ /* 0x000fe4000001ff00 */
[----:B------:R-:W-:Y:S02]  /*2800*/  CS2R R6, SRZ ;  /* 0x0000000000067805 */ /* 0x000fe4000001ff00 */
[----:B-1234-:R-:W-:Y:S01]  /*2810*/  CS2R R4, SRZ ;  /* 0x0000000000047805 */ /* 0x01efe2000001ff00 */
[----:B------:R-:W-:Y:S06]  /*2820*/  @P0 BRA `(.L_x_47) ;  /* 0x0000000000740947 */ /* 0x000fec0003800000 */
[----:B------:R-:W-:-:S13]  /*2830*/  ISETP.NE.AND P2, PT, R159, 0x3, PT ;  /* 0x000000039f00780c */ /* 0x000fda0003f45270 */
[----:B------:R-:W-:Y:S05]  /*2840*/  @!P2 BRA `(.L_x_48) ;  /* 0x000000000004a947 */ /* 0x000fea0003800000 */
[----:B------:R-:W-:Y:S01]  /*2850*/  BPT.TRAP 0x1 ;  /* 0x000000040000795c */ /* 0x000fe20000300000 */
.L_x_48:
[----:B------:R-:W-:Y:S02]  /*2860*/  SHF.L.U32 R0, RZ, 0x1f, RZ ;  /* 0x0000001fff007819 */ /* 0x000fe400000006ff */
[----:B------:R-:W-:Y:S02]  /*2870*/  MOV R12, 0x1 ;  /* 0x00000001000c7802 */ /* 0x000fe40000000f00 */
[----:B------:R-:W1:Y:S01]  /*2880*/  SYNCS.PHASECHK.TRANS64.TRYWAIT P2, [UR52+0x40], R0 ;  /* 0x00004000ff0075a7 */ /* 0x000e620008040174 */
[----:B------:R-:W-:Y:S01]  /*2890*/  MOV R11, RZ ;  /* 0x000000ff000b7202 */ /* 0x000fe20000000f00 */
[----:B-1----:R-:W-:Y:S06]  /*28a0*/  @!P2 BRA `(.L_x_49) ;  /* 0x0000013000dca947 */ /* 0x002fec0003800000 */
.L_x_611:
[----:B------:R-:W-:Y:S02]  /*28b0*/  MOV R10, RZ ;  /* 0x000000ff000a7202 */ /* 0x000fe40000000f00 */
[----:B------:R-:W-:Y:S02]  /*28c0*/  CS2R R8, SRZ ;  /* 0x0000000000087805 */ /* 0x000fe4000001ff00 */
[----:B------:R-:W-:Y:S02]  /*28d0*/  CS2R R6, SRZ ;  /* 0x0000000000067805 */ /* 0x000fe4000001ff00 */
[----:B------:R-:W-:Y:S01]  /*28e0*/  CS2R R4, SRZ ;  /* 0x0000000000047805 */ /* 0x000fe2000001ff00 */
[----:B------:R-:W-:Y:S06]  /*28f0*/  @P1 BRA `(.L_x_47) ;  /* 0x0000000000401947 */ /* 0x000fec0003800000 */
[C---:B-1----:R-:W-:Y:S01]  /*2900*/  SHF.L.U32 R0, R18.reuse, 0x4, RZ ;  /* 0x0000000412007819 */ /* 0x042fe200000006ff */
[----:B------:R-:W-:Y:S05]  /*2910*/  WARPSYNC.ALL ;  /* 0x0000000000007948 */ /* 0x000fea0003800000 */
[----:B------:R-:W-:Y:S02]  /*2920*/  SHF.L.U32 R3, R18, 0x5, RZ ;  /* 0x0000000512037819 */ /* 0x000fe400000006ff */
[----:B------:R-:W-:Y:S02]  /*2930*/  SHF.R.U32.HI R5, RZ, 0x1, R18 ;  /* 0x00000001ff057819 */ /* 0x000fe40000011612 */
[----:B------:R-:W-:-:S02]  /*2940*/  LOP3.LUT R0, R0, 0xe00, RZ, 0xc0, !PT ;  /* 0x00000e0000007812 */ /* 0x000fc400078ec0ff */
[----:B------:R-:W-:Y:S02]  /*2950*/  LOP3.LUT R4, R3, 0xc0, RZ, 0xc0, !PT ;  /* 0x000000c003047812 */ /* 0x000fe400078ec0ff */
[----:B------:R-:W-:Y:S02]  /*2960*/  SHF.L.U32 R7, R18, 0x2, RZ ;  /* 0x0000000212077819 */ /* 0x000fe400000006ff */
[----:B------:R-:W-:Y:S02]  /*2970*/  LOP3.LUT R0, R0, 0x20, R3, 0xf8, !PT ;  /* 0x0000002000007812 */ /* 0x000fe400078ef803 */
[----:B------:R-:W-:Y:S02]  /*2980*/  LOP3.LUT R4, R4, 0x8, R5, 0xf8, !PT ;  /* 0x0000000804047812 */ /* 0x000fe400078ef805 */
[----:B------:R-:W-:Y:S02]  /*2990*/  LOP3.LUT R0, R0, 0x100, R3, 0xf8, !PT ;  /* 0x0000010000007812 */ /* 0x000fe400078ef803 */
[----:B------:R-:W-:-:S04]  /*29a0*/  LOP3.LUT R7, R4, 0x18, R7, 0x78, !PT ;  /* 0x0000001804077812 */ /* 0x000fc800078e7807 */
[----:B------:R-:W-:-:S04]  /*29b0*/  LOP3.LUT R0, R0, R7, RZ, 0xfc, !PT ;  /* 0x0000000700007212 */ /* 0x000fc800078efcff */
[----:B------:R-:W-:-:S04]  /*29c0*/  LEA R0, R0, UR52, 0x1 ;  /* 0x0000003400007c11 */ /* 0x000fc8000f8e08ff */
[----:B------:R-:W-:Y:S01]  /*29d0*/  LEA R8, R155, R0, 0x1 ;  /* 0x000000009b087211 */ /* 0x000fe200078e08ff */
[----:B------:R2:W3:Y:S05]  /*29e0*/  LDSM.16.M88.4 R4, [R0+0x200] ;  /* 0x000200000004783b */ /* 0x0004ea0000000200 */
[----:B------:R-:W4:Y:S02]  /*29f0*/  LDSM.16.M88.4 R8, [R8+0x200] ;  /* 0x000200000808783b */ /* 0x000f240000000200 */
.L_x_47:
[----:B------:R-:W-:Y:S05]  /*2a00*/  BSYNC B0 ;  /* 0x0000000000007941 */ /* 0x000fea0003800000 */
.L_x_46:
[----:B-123--:R-:W-:Y:S02]  /*2a10*/  HADD2.F32 R0, -RZ, R4.H0_H0 ;  /* 0x20000004ff007230 */ /* 0x00efe40000004100 */
[C---:B-----5:R-:W-:Y:S01]  /*2a20*/  FMUL R88, R154.reuse, R88 ;  /* 0x000000589a587220 */ /* 0x060fe20000400000 */
[----:B------:R-:W-:Y:S02]  /*2a30*/  HADD2.F32 R14, -RZ, R5.H1_H1 ;  /* 0x30000005ff0e7230 */ /* 0x000fe40000004100 */
[C---:B------:R-:W-:Y:S01]  /*2a40*/  FMUL R15, R154.reuse, R91 ;  /* 0x0000005b9a0f7220 */ /* 0x040fe20000400000 */
[C---:B------:R-:W-:Y:S01]  /*2a50*/  FMUL R23, R154.reuse, R92 ;  /* 0x0000005c9a177220 */ /* 0x040fe20000400000 */
[----:B------:R-:W-:Y:S01]  /*2a60*/  FFMA R13, R153, R0, R88 ;  /* 0x00000000990d7223 */ /* 0x000fe20000000058 */
[----:B------:R-:W-:Y:S02]  /*2a70*/  HADD2.F32 R88, -RZ, R6.H0_H0 ;  /* 0x20000006ff587230 */ /* 0x000fe40000004100 */
[----:B------:R-:W-:Y:S01]  /*2a80*/  FMUL R156, R154, R89 ;  /* 0x000000599a9c7220 */ /* 0x000fe20000400000 */
[----:B------:R-:W-:-:S02]  /*2a90*/  HADD2.F32 R0, -RZ, R4.H1_H1 ;  /* 0x30000004ff007230 */ /* 0x000fc40000004100 */
[C---:B------:R-:W-:Y:S01]  /*2aa0*/  FMUL R3, R154.reuse, R90 ;  /* 0x0000005a9a037220 */ /* 0x040fe20000400000 */
[----:B------:R-:W-:Y:S02]  /*2ab0*/  HADD2.F32 R20, -RZ, R5.H0_H0 ;  /* 0x20000005ff147230 */ /* 0x000fe40000004100 */
[C---:B------:R-:W-:Y:S01]  /*2ac0*/  FFMA R15, R153.reuse, R14, R15 ;  /* 0x0000000e990f7223 */ /* 0x040fe2000000000f */
[C---:B------:R-:W-:Y:S01]  /*2ad0*/  FFMA R14, R153.reuse, R88, R23 ;  /* 0x00000058990e7223 */ /* 0x040fe20000000017 */
[C---:B------:R-:W-:Y:S01]  /*2ae0*/  FFMA R21, R153.reuse, R0, R156 ;  /* 0x0000000099157223 */ /* 0x040fe2000000009c */
[----:B------:R-:W-:Y:S02]  /*2af0*/  HADD2.F32 R88, -RZ, R6.H1_H1 ;  /* 0x30000006ff587230 */ /* 0x000fe40000004100 */
[----:B------:R-:W-:Y:S01]  /*2b00*/  FFMA R20, R153, R20, R3 ;  /* 0x0000001499147223 */ /* 0x000fe20000000003 */
[----:B------:R-:W-:Y:S01]  /*2b10*/  FMUL R156, R154, R93 ;  /* 0x0000005d9a9c7220 */ /* 0x000fe20000400000 */
[----:B------:R-:W-:-:S02]  /*2b20*/  HADD2.F32 R90, -RZ, R7.H0_H0 ;  /* 0x20000007ff5a7230 */ /* 0x000fc40000004100 */
[C---:B------:R-:W-:Y:S01]  /*2b30*/  FMUL R3, R154.reuse, R94 ;  /* 0x0000005e9a037220 */ /* 0x040fe20000400000 */
[----:B------:R-:W-:Y:S02]  /*2b40*/  HADD2.F32 R92, -RZ, R7.H1_H1 ;  /* 0x30000007ff5c7230 */ /* 0x000fe40000004100 */
[----:B------:R-:W-:Y:S01]  /*2b50*/  FMUL R89, R154, R95 ;  /* 0x0000005f9a597220 */ /* 0x000fe20000400000 */
[----:B------:R-:W-:Y:S01]  /*2b60*/  MOV R0, 0x3bbb989d ;  /* 0x3bbb989d00007802 */ /* 0x000fe20000000f00 */
[C---:B------:R-:W-:Y:S01]  /*2b70*/  FFMA R23, R153.reuse, R88, R156 ;  /* 0x0000005899177223 */ /* 0x040fe2000000009c */
[C---:B------:R-:W-:Y:S01]  /*2b80*/  FFMA R88, R153.reuse, R90, R3 ;  /* 0x0000005a99587223 */ /* 0x040fe20000000003 */
[----:B------:R-:W-:Y:S01]  /*2b90*/  FFMA R89, R153, R92, R89 ;  /* 0x0000005c99597223 */ /* 0x000fe20000000059 */
[----:B------:R-:W-:Y:S01]  /*2ba0*/  MOV R3, 0x437c0000 ;  /* 0x437c000000037802 */ /* 0x000fe20000000f00 */
[----:B------:R-:W-:Y:S01]  /*2bb0*/  FFMA.SAT R92, -R13, R0, 0.5 ;  /* 0x3f0000000d5c7423 */ /* 0x000fe20000002100 */
[----:B----4-:R-:W-:-:S02]  /*2bc0*/  HADD2.F32 R90, -RZ, R8.H0_H0 ;  /* 0x20000008ff5a7230 */ /* 0x010fc40000004100 */
[----:B------:R-:W-:Y:S01]  /*2bd0*/  FFMA.SAT R156, -R21, R0, 0.5 ;  /* 0x3f000000159c7423 */ /* 0x000fe20000002100 */
[----:B------:R-:W-:Y:S01]  /*2be0*/  FMUL R96, R154, R96 ;  /* 0x000000609a607220 */ /* 0x000fe20000400000 */
[-C--:B------:R-:W-:Y:S01]  /*2bf0*/  FFMA.RM R92, R92, R3.reuse, 12582913 ;  /* 0x4b4000015c5c7423 */ /* 0x080fe20000004003 */
[----:B------:R-:W-:Y:S02]  /*2c00*/  HADD2.F32 R94, -RZ, R8.H1_H1 ;  /* 0x30000008ff5e7230 */ /* 0x000fe40000004100 */
[----:B------:R-:W-:Y:S01]  /*2c10*/  FFMA.RM R93, R156, R3, 12582913 ;  /* 0x4b4000019c5d7423 */ /* 0x000fe20000004003 */
[----:B------:R-:W-:Y:S01]  /*2c20*/  FMUL R97, R154, R97 ;  /* 0x000000619a617220 */ /* 0x000fe20000400000 */
[----:B------:R-:W-:Y:S01]  /*2c30*/  FFMA R91, R153, R90, R96 ;  /* 0x0000005a995b7223 */ /* 0x000fe20000000060 */
[----:B------:R-:W-:Y:S01]  /*2c40*/  FADD R96, R92, -12583039 ;  /* 0xcb40007f5c607421 */ /* 0x000fe20000000000 */
[----:B------:R-:W-:Y:S01]  /*2c50*/  FFMA.SAT R156, -R20, R0, 0.5 ;  /* 0x3f000000149c7423 */ /* 0x000fe20000002100 */
[----:B------:R-:W-:Y:S01]  /*2c60*/  FADD R160, R93, -12583039 ;  /* 0xcb40007f5da07421 */ /* 0x000fe20000000000 */
[----:B------:R-:W-:Y:S01]  /*2c70*/  FFMA R90, R153, R94, R97 ;  /* 0x0000005e995a7223 */ /* 0x000fe20000000061 */
[----:B------:R-:W-:-:S02]  /*2c80*/  HADD2.F32 R94, -RZ, R9.H0_H0 ;  /* 0x20000009ff5e7230 */ /* 0x000fc40000004100 */
[----:B------:R-:W-:Y:S01]  /*2c90*/  FFMA R96, -R13, 1.4426950216293334961, -R96 ;  /* 0x3fb8aa3b0d607823 */ /* 0x000fe20000000960 */
[----:B------:R-:W-:Y:S01]  /*2ca0*/  FMUL R98, R154, R98 ;  /* 0x000000629a627220 */ /* 0x000fe20000400000 */
[----:B------:R-:W-:Y:S01]  /*2cb0*/  FFMA.RM R156, R156, R3, 12582913 ;  /* 0x4b4000019c9c7423 */ /* 0x000fe20000004003 */
[----:B------:R-:W-:Y:S01]  /*2cc0*/  FFMA R160, -R21, 1.4426950216293334961, -R160 ;  /* 0x3fb8aa3b15a07823 */ /* 0x000fe200000009a0 */
[----:B------:R-:W-:Y:S01]  /*2cd0*/  FFMA.SAT R162, -R15, R0, 0.5 ;  /* 0x3f0000000fa27423 */ /* 0x000fe20000002100 */
[----:B------:R-:W-:Y:S01]  /*2ce0*/  FFMA R158, -R13, 1.925963033500011079e-08, R96 ;  /* 0x32a570600d9e7823 */ /* 0x000fe20000000160 */
[----:B------:R-:W-:Y:S01]  /*2cf0*/  FFMA R94, R153, R94, R98 ;  /* 0x0000005e995e7223 */ /* 0x000fe20000000062 */
[----:B------:R-:W-:Y:S02]  /*2d00*/  HADD2.F32 R96, -RZ, R9.H1_H1 ;  /* 0x30000009ff607230 */ /* 0x000fe40000004100 */
[----:B------:R-:W-:Y:S01]  /*2d10*/  FADD R95, R156, -12583039 ;  /* 0xcb40007f9c5f7421 */ /* 0x000fe20000000000 */
[----:B------:R-:W-:Y:S01]  /*2d20*/  FFMA R161, -R21, 1.925963033500011079e-08, R160 ;  /* 0x32a5706015a17823 */ /* 0x000fe200000001a0 */
[----:B------:R-:W-:Y:S01]  /*2d30*/  FMUL R98, R154, R99 ;  /* 0x000000639a627220 */ /* 0x000fe20000400000 */
[----:B------:R-:W-:Y:S01]  /*2d40*/  FFMA.RM R160, R162, R3, 12582913 ;  /* 0x4b400001a2a07423 */ /* 0x000fe20000004003 */
[----:B------:R-:W-:Y:S01]  /*2d50*/  FFMA R97, -R20, 1.4426950216293334961, -R95 ;  /* 0x3fb8aa3b14617823 */ /* 0x000fe2000000095f */
[----:B------:R-:W-:Y:S01]  /*2d60*/  FMUL R100, R154, R100 ;  /* 0x000000649a647220 */ /* 0x000fe20000400000 */
[----:B------:R-:W-:Y:S01]  /*2d70*/  FFMA R95, R153, R96, R98 ;  /* 0x00000060995f7223 */ /* 0x000fe20000000062 */
[----:B------:R-:W-:Y:S01]  /*2d80*/  FADD R98, R160, -12583039 ;  /* 0xcb40007fa0627421 */ /* 0x000fe20000000000 */
[----:B------:R-:W-:-:S02]  /*2d90*/  HADD2.F32 R96, -RZ, R10.H0_H0 ;  /* 0x2000000aff607230 */ /* 0x000fc40000004100 */
[-C--:B------:R-:W-:Y:S01]  /*2da0*/  FFMA.SAT R166, -R23, R0.reuse, 0.5 ;  /* 0x3f00000017a67423 */ /* 0x080fe20000002100 */
[----:B------:R-:W-:Y:S01]  /*2db0*/  FFMA R97, -R20, 1.925963033500011079e-08, R97 ;  /* 0x32a5706014617823 */ /* 0x000fe20000000161 */
[----:B------:R-:W-:Y:S01]  /*2dc0*/  FFMA R98, -R15, 1.4426950216293334961, -R98 ;  /* 0x3fb8aa3b0f627823 */ /* 0x000fe20000000962 */
[----:B------:R-:W-:Y:S01]  /*2dd0*/  FFMA.SAT R170, -R88, R0, 0.5 ;  /* 0x3f00000058aa7423 */ /* 0x000fe20000002100 */
[----:B------:R-:W-:Y:S01]  /*2de0*/  FFMA R96, R153, R96, R100 ;  /* 0x0000006099607223 */ /* 0x000fe20000000064 */
[----:B------:R-:W-:Y:S01]  /*2df0*/  FFMA.RM R100, R166, R3, 12582913 ;  /* 0x4b400001a6647423 */ /* 0x000fe20000004003 */
[----:B------:R-:W-:Y:S01]  /*2e00*/  FFMA R164, -R15, 1.925963033500011079e-08, R98 ;  /* 0x32a570600fa47823 */ /* 0x000fe20000000162 */
[----:B------:R-:W-:Y:S02]  /*2e10*/  HADD2.F32 R98, -RZ, R10.H1_H1 ;  /* 0x3000000aff627230 */ /* 0x000fe40000004100 */
[----:B------:R-:W-:Y:S01]  /*2e20*/  FMUL R166, R154, R101 ;  /* 0x000000659aa67220 */ /* 0x000fe20000400000 */
[----:B------:R1:W2:Y:S01]  /*2e30*/  MUFU.EX2 R163, R97 ;  /* 0x0000006100a37308 */ /* 0x0002a20000000800 */
[----:B------:R-:W-:Y:S01]  /*2e40*/  FFMA.SAT R162, -R14, R0, 0.5 ;  /* 0x3f0000000ea27423 */ /* 0x000fe20000002100 */
[-C--:B------:R-:W-:Y:S01]  /*2e50*/  FFMA.RM R101, R170, R3.reuse, 12582913 ;  /* 0x4b400001aa657423 */ /* 0x080fe20000004003 */
[----:B------:R-:W-:Y:S01]  /*2e60*/  FADD R168, R100, -12583039 ;  /* 0xcb40007f64a87421 */ /* 0x000fe20000000000 */
[----:B------:R-:W-:Y:S01]  /*2e70*/  FMUL R102, R154, R102 ;  /* 0x000000669a667220 */ /* 0x000fe20000400000 */
[----:B------:R-:W-:Y:S01]  /*2e80*/  FFMA.RM R162, R162, R3, 12582913 ;  /* 0x4b400001a2a27423 */ /* 0x000fe20000004003 */
[----:B------:R-:W-:Y:S01]  /*2e90*/  FADD R169, R101, -12583039 ;  /* 0xcb40007f65a97421 */ /* 0x000fe20000000000 */
[----:B------:R-:W-:Y:S01]  /*2ea0*/  FFMA.SAT R172, -R91, R0, 0.5 ;  /* 0x3f0000005bac7423 */ /* 0x000fe20000002100 */
[----:B------:R-:W-:Y:S01]  /*2eb0*/  FFMA R168, -R23, 1.4426950216293334961, -R168 ;  /* 0x3fb8aa3b17a87823 */ /* 0x000fe200000009a8 */
[----:B-1----:R-:W-:Y:S01]  /*2ec0*/  FFMA R97, R153, R98, R166 ;  /* 0x0000006299617223 */ /* 0x002fe200000000a6 */
[----:B------:R-:W-:Y:S01]  /*2ed0*/  FFMA.SAT R166, -R89, R0, 0.5 ;  /* 0x3f00000059a67423 */ /* 0x000fe20000002100 */
[----:B------:R-:W-:-:S02]  /*2ee0*/  HADD2.F32 R98, -RZ, R11.H0_H0 ;  /* 0x2000000bff627230 */ /* 0x000fc40000004100 */
[----:B------:R-:W-:Y:S01]  /*2ef0*/  FADD R99, R162, -12583039 ;  /* 0xcb40007fa2637421 */ /* 0x000fe20000000000 */
[----:B------:R-:W-:Y:S01]  /*2f00*/  FFMA R169, -R88, 1.4426950216293334961, -R169 ;  /* 0x3fb8aa3b58a97823 */ /* 0x000fe200000009a9 */
[-C--:B------:R-:W-:Y:S01]  /*2f10*/  FFMA.RM R166, R166, R3.reuse, 12582913 ;  /* 0x4b400001a6a67423 */ /* 0x080fe20000004003 */
[----:B------:R-:W-:Y:S01]  /*2f20*/  FFMA.SAT R176, -R90, R0, 0.5 ;  /* 0x3f0000005ab07423 */ /* 0x000fe20000002100 */
[----:B------:R-:W-:Y:S01]  /*2f30*/  FFMA R98, R153, R98, R102 ;  /* 0x0000006299627223 */ /* 0x000fe20000000066 */
[-C--:B------:R-:W-:Y:S01]  /*2f40*/  FFMA.RM R102, R172, R3.reuse, 12582913 ;  /* 0x4b400001ac667423 */ /* 0x080fe20000004003 */
[----:B------:R-:W-:Y:S01]  /*2f50*/  FADD R170, R166, -12583039 ;  /* 0xcb40007fa6aa7421 */ /* 0x000fe20000000000 */
[----:B------:R-:W-:Y:S01]  /*2f60*/  FFMA R99, -R14, 1.4426950216293334961, -R99 ;  /* 0x3fb8aa3b0e637823 */ /* 0x000fe20000000963 */
[----:B------:R-:W-:Y:S01]  /*2f70*/  FFMA R167, -R23, 1.925963033500011079e-08, R168 ;  /* 0x32a5706017a77823 */ /* 0x000fe200000001a8 */
[----:B------:R-:W-:Y:S01]  /*2f80*/  FFMA R168, -R88, 1.925963033500011079e-08, R169 ;  /* 0x32a5706058a87823 */ /* 0x000fe200000001a9 */
[----:B------:R-:W-:Y:S01]  /*2f90*/  FFMA R172, -R89, 1.4426950216293334961, -R170 ;  /* 0x3fb8aa3b59ac7823 */ /* 0x000fe200000009aa */
[----:B------:R-:W-:Y:S01]  /*2fa0*/  FFMA.RM R169, R176, R3, 12582913 ;  /* 0x4b400001b0a97423 */ /* 0x000fe20000004003 */
[----:B------:R-:W-:Y:S01]  /*2fb0*/  FFMA R99, -R14, 1.925963033500011079e-08, R99 ;  /* 0x32a570600e637823 */ /* 0x000fe20000000163 */
[----:B------:R-:W-:-:S02]  /*2fc0*/  HADD2.F32 R170, -RZ, R11.H1_H1 ;  /* 0x3000000bffaa7230 */ /* 0x000fc40000004100 */
[----:B------:R-:W-:Y:S01]  /*2fd0*/  FFMA R173, -R89, 1.925963033500011079e-08, R172 ;  /* 0x32a5706059ad7823 */ /* 0x000fe200000001ac */
[-C--:B------:R-:W-:Y:S01]  /*2fe0*/  FFMA.SAT R176, -R94, R0.reuse, 0.5 ;  /* 0x3f0000005eb07423 */ /* 0x080fe20000002100 */
[----:B------:R-:W-:Y:S01]  /*2ff0*/  FMUL R172, R154, R103 ;  /* 0x000000679aac7220 */ /* 0x000fe20000400000 */
[----:B------:R-:W-:Y:S01]  /*3000*/  FADD R174, R102, -12583039 ;  /* 0xcb40007f66ae7421 */ /* 0x000fe20000000000 */
[----:B------:R1:W-:Y:S01]  /*3010*/  MUFU.EX2 R165, R99 ;  /* 0x0000006300a57308 */ /* 0x0003e20000000800 */
[-C--:B------:R-:W-:Y:S01]  /*3020*/  FFMA.RM R171, R176, R3.reuse, 12582913 ;  /* 0x4b400001b0ab7423 */ /* 0x080fe20000004003 */
[-C--:B------:R-:W-:Y:S01]  /*3030*/  FFMA.SAT R178, -R96, R0.reuse, 0.5 ;  /* 0x3f00000060b27423 */ /* 0x080fe20000002100 */
[----:B------:R-:W-:Y:S01]  /*3040*/  FFMA R174, -R91, 1.4426950216293334961, -R174 ;  /* 0x3fb8aa3b5bae7823 */ /* 0x000fe200000009ae */
[-C--:B------:R-:W-:Y:S01]  /*3050*/  FFMA.SAT R180, -R97, R0.reuse, 0.5 ;  /* 0x3f00000061b47423 */ /* 0x080fe20000002100 */
[----:B------:R-:W-:Y:S01]  /*3060*/  FFMA.SAT R182, -R98, R0, 0.5 ;  /* 0x3f00000062b67423 */ /* 0x000fe20000002100 */
[----:B------:R-:W-:Y:S01]  /*3070*/  SHF.L.U32 R156, R156, 0x17, RZ ;  /* 0x000000179c9c7819 */ /* 0x000fe200000006ff */
[-C--:B------:R-:W-:Y:S01]  /*3080*/  FFMA.RM R178, R178, R3.reuse, 12582913 ;  /* 0x4b400001b2b27423 */ /* 0x080fe20000004003 */
[----:B------:R-:W-:Y:S01]  /*3090*/  MUFU.EX2 R158, R158 ;  /* 0x0000009e009e7308 */ /* 0x000fe20000000800 */
[----:B-1----:R-:W-:Y:S01]  /*30a0*/  FFMA R99, R153, R170, R172 ;  /* 0x000000aa99637223 */ /* 0x002fe200000000ac */
[----:B------:R-:W-:Y:S01]  /*30b0*/  LOP3.LUT R172, R18, 0xff, RZ, 0xc0, !PT ;  /* 0x000000ff12ac7812 */ /* 0x000fe200078ec0ff */
[----:B------:R-:W-:Y:S01]  /*30c0*/  FFMA R170, -R91, 1.925963033500011079e-08, R174 ;  /* 0x32a570605baa7823 */ /* 0x000fe200000001ae */
[-C--:B------:R-:W-:Y:S01]  /*30d0*/  FFMA.SAT R174, -R95, R0.reuse, 0.5 ;  /* 0x3f0000005fae7423 */ /* 0x080fe20000002100 */
[----:B------:R-:W-:Y:S01]  /*30e0*/  FFMA.SAT R0, -R99, R0, 0.5 ;  /* 0x3f00000063007423 */ /* 0x000fe20000002100 */
[----:B------:R-:W-:Y:S01]  /*30f0*/  IADD3 R172, R172, 0x1f, RZ ;  /* 0x0000001facac7810 */ /* 0x000fe20007ffe0ff */
[-C--:B------:R-:W-:Y:S01]  /*3100*/  FFMA.RM R182, R182, R3.reuse, 12582913 ;  /* 0x4b400001b6b67423 */ /* 0x080fe20000004003 */
[----:B------:R-:W1:Y:S01]  /*3110*/  MUFU.EX2 R164, R164 ;  /* 0x000000a400a47308 */ /* 0x000e620000000800 */
[-C--:B------:R-:W-:Y:S01]  /*3120*/  FFMA.RM R180, R180, R3.reuse, 12582913 ;  /* 0x4b400001b4b47423 */ /* 0x080fe20000004003 */
[----:B------:R-:W-:Y:S01]  /*3130*/  ISETP.GT.U32.AND P5, PT, R172, 0x3e, PT ;  /* 0x0000003eac00780c */ /* 0x000fe20003fa4070 */
[-C--:B------:R-:W-:Y:S01]  /*3140*/  FFMA.RM R172, R174, R3.reuse, 12582913 ;  /* 0x4b400001aeac7423 */ /* 0x080fe20000004003 */
[----:B------:R-:W-:Y:S01]  /*3150*/  FFMA.RM R181, R0, R3, 12582913 ;  /* 0x4b40000100b57423 */ /* 0x000fe20000004003 */
[----:B------:R-:W-:Y:S01]  /*3160*/  SHF.L.U32 R3, R160, 0x17, RZ ;  /* 0x00000017a0037819 */ /* 0x000fe200000006ff */
[----:B------:R-:W-:Y:S01]  /*3170*/  FADD R175, R169, -12583039 ;  /* 0xcb40007fa9af7421 */ /* 0x000fe20000000000 */
[----:B------:R-:W-:Y:S01]  /*3180*/  SHF.L.U32 R0, R93, 0x17, RZ ;  /* 0x000000175d007819 */ /* 0x000fe200000006ff */
[----:B------:R3:W-:Y:S01]  /*3190*/  MUFU.EX2 R103, R173 ;  /* 0x000000ad00677308 */ /* 0x0007e20000000800 */
[----:B------:R-:W-:Y:S01]  /*31a0*/  FADD R176, R172, -12583039 ;  /* 0xcb40007facb07421 */ /* 0x000fe20000000000 */
[----:B------:R-:W-:Y:S01]  /*31b0*/  FADD R93, R182, -12583039 ;  /* 0xcb40007fb65d7421 */ /* 0x000fe20000000000 */
[----:B--2---:R-:W-:Y:S01]  /*31c0*/  FFMA R163, R156, R163, 1 ;  /* 0x3f8000009ca37423 */ /* 0x004fe200000000a3 */
[----:B------:R-:W-:Y:S01]  /*31d0*/  FADD R179, R178, -12583039 ;  /* 0xcb40007fb2b37421 */ /* 0x000fe20000000000 */
[----:B------:R-:W-:Y:S01]  /*31e0*/  SHF.L.U32 R100, R100, 0x17, RZ ;  /* 0x0000001764647819 */ /* 0x000fe200000006ff */
[----:B------:R-:W-:Y:S01]  /*31f0*/  FADD R156, R181, -12583039 ;  /* 0xcb40007fb59c7421 */ /* 0x000fe20000000000 */
[----:B------:R-:W-:Y:S01]  /*3200*/  FFMA R175, -R90, 1.4426950216293334961, -R175 ;  /* 0x3fb8aa3b5aaf7823 */ /* 0x000fe200000009af */
[----:B------:R-:W2:Y:S01]  /*3210*/  MUFU.EX2 R161, R161 ;  /* 0x000000a100a17308 */ /* 0x000ea20000000800 */
[----:B---3--:R-:W-:Y:S01]  /*3220*/  FADD R173, R171, -12583039 ;  /* 0xcb40007fabad7421 */ /* 0x008fe20000000000 */
[----:B-1----:R-:W-:Y:S01]  /*3230*/  FFMA R160, R3, R164, 1 ;  /* 0x3f80000003a07423 */ /* 0x002fe200000000a4 */
[----:B------:R-:W-:Y:S01]  /*3240*/  FFMA R176, -R95, 1.4426950216293334961, -R176 ;  /* 0x3fb8aa3b5fb07823 */ /* 0x000fe200000009b0 */
[----:B------:R-:W-:Y:S01]  /*3250*/  FFMA R3, -R98, 1.4426950216293334961, -R93 ;  /* 0x3fb8aa3b62037823 */ /* 0x000fe2000000095d */
[----:B------:R-:W-:Y:S01]  /*3260*/  FFMA R173, -R94, 1.4426950216293334961, -R173 ;  /* 0x3fb8aa3b5ead7823 */ /* 0x000fe200000009ad */
[----:B------:R-:W-:Y:S01]  /*3270*/  FFMA R179, -R96, 1.4426950216293334961, -R179 ;  /* 0x3fb8aa3b60b37823 */ /* 0x000fe200000009b3 */
[----:B------:R-:W-:Y:S01]  /*3280*/  FFMA R156, -R99, 1.4426950216293334961, -R156 ;  /* 0x3fb8aa3b639c7823 */ /* 0x000fe2000000099c */
[----:B------:R-:W1:Y:S01]  /*3290*/  MUFU.EX2 R167, R167 ;  /* 0x000000a700a77308 */ /* 0x000e620000000800 */
[----:B------:R-:W-:Y:S01]  /*32a0*/  FFMA R174, -R94, 1.925963033500011079e-08, R173 ;  /* 0x32a570605eae7823 */ /* 0x000fe200000001ad */
[----:B------:R-:W-:Y:S01]  /*32b0*/  SHF.L.U32 R173, R92, 0x17, RZ ;  /* 0x000000175cad7819 */ /* 0x000fe200000006ff */
[----:B------:R-:W-:Y:S01]  /*32c0*/  FADD R92, R180, -12583039 ;  /* 0xcb40007fb45c7421 */ /* 0x000fe20000000000 */
[----:B------:R-:W-:Y:S01]  /*32d0*/  SHF.L.U32 R162, R162, 0x17, RZ ;  /* 0x00000017a2a27819 */ /* 0x000fe200000006ff */
[----:B------:R-:W-:Y:S01]  /*32e0*/  FFMA R175, -R90, 1.925963033500011079e-08, R175 ;  /* 0x32a570605aaf7823 */ /* 0x000fe200000001af */
[----:B------:R-:W-:Y:S01]  /*32f0*/  FFMA R176, -R95, 1.925963033500011079e-08, R176 ;  /* 0x32a570605fb07823 */ /* 0x000fe200000001b0 */
[----:B------:R-:W-:Y:S01]  /*3300*/  FFMA R183, R173, R158, 1 ;  /* 0x3f800000adb77423 */ /* 0x000fe2000000009e */
[----:B------:R-:W3:Y:S01]  /*3310*/  MUFU.EX2 R168, R168 ;  /* 0x000000a800a87308 */ /* 0x000ee20000000800 */
[----:B------:R-:W-:Y:S01]  /*3320*/  FFMA R158, -R97, 1.4426950216293334961, -R92 ;  /* 0x3fb8aa3b619e7823 */ /* 0x000fe2000000095c */
[----:B--2---:R-:W-:Y:S01]  /*3330*/  FFMA R161, R0, R161, 1 ;  /* 0x3f80000000a17423 */ /* 0x004fe200000000a1 */
[----:B------:R-:W-:Y:S01]  /*3340*/  FFMA R0, -R98, 1.925963033500011079e-08, R3 ;  /* 0x32a5706062007823 */ /* 0x000fe20000000103 */
[----:B------:R-:W-:Y:S01]  /*3350*/  SHF.L.U32 R101, R101, 0x17, RZ ;  /* 0x0000001765657819 */ /* 0x000fe200000006ff */
[----:B------:R-:W-:Y:S01]  /*3360*/  FFMA R179, -R96, 1.925963033500011079e-08, R179 ;  /* 0x32a5706060b37823 */ /* 0x000fe200000001b3 */
[----:B------:R-:W-:Y:S01]  /*3370*/  FFMA R158, -R97, 1.925963033500011079e-08, R158 ;  /* 0x32a57060619e7823 */ /* 0x000fe2000000019e */
[----:B------:R-:W-:Y:S01]  /*3380*/  FFMA R156, -R99, 1.925963033500011079e-08, R156 ;  /* 0x32a57060639c7823 */ /* 0x000fe2000000019c */
[----:B------:R-:W-:Y:S01]  /*3390*/  FFMA R165, R162, R165, 1 ;  /* 0x3f800000a2a57423 */ /* 0x000fe200000000a5 */
[----:B-1----:R-:W-:Y:S01]  /*33a0*/  FFMA R167, R100, R167, 1 ;  /* 0x3f80000064a77423 */ /* 0x002fe200000000a7 */
[----:B------:R-:W-:Y:S01]  /*33b0*/  IADD3 R100, R183, 0x1800000, RZ ;  /* 0x01800000b7647810 */ /* 0x000fe20007ffe0ff */
[----:B------:R-:W1:Y:S01]  /*33c0*/  MUFU.EX2 R170, R170 ;  /* 0x000000aa00aa7308 */ /* 0x000e620000000800 */
[----:B------:R-:W-:Y:S01]  /*33d0*/  SHF.L.U32 R164, R166, 0x17, RZ ;  /* 0x00000017a6a47819 */ /* 0x000fe200000006ff */
[----:B------:R-:W-:Y:S01]  /*33e0*/  BSSY B1, `(.L_x_50) ;  /* 0x0000026000017945 */ /* 0x000fe20003800000 */
[----:B------:R-:W-:-:S02]  /*33f0*/  LOP3.LUT R100, R100, 0x7f800000, RZ, 0xc0, !PT ;  /* 0x7f80000064647812 */ /* 0x000fc400078ec0ff */
[----:B------:R-:W-:Y:S01]  /*3400*/  SHF.L.U32 R166, R169, 0x17, RZ ;  /* 0x00000017a9a67819 */ /* 0x000fe200000006ff */
[----:B---3--:R-:W-:Y:S01]  /*3410*/  FFMA R162, R101, R168, 1 ;  /* 0x3f80000065a27423 */ /* 0x008fe200000000a8 */
[----:B------:R-:W-:Y:S01]  /*3420*/  ISETP.GT.U32.AND P2, PT, R100, 0x1ffffff, PT ;  /* 0x01ffffff6400780c */ /* 0x000fe20003f44070 */
[----:B------:R-:W2:Y:S01]  /*3430*/  MUFU.EX2 R175, R175 ;  /* 0x000000af00af7308 */ /* 0x000ea20000000800 */
[----:B------:R-:W-:Y:S01]  /*3440*/  SHF.L.U32 R168, R171, 0x17, RZ ;  /* 0x00000017aba87819 */ /* 0x000fe200000006ff */
[----:B------:R-:W-:Y:S01]  /*3450*/  FFMA R164, R164, R103, 1 ;  /* 0x3f800000a4a47423 */ /* 0x000fe20000000067 */
[----:B------:R-:W-:Y:S02]  /*3460*/  SHF.L.U32 R169, R172, 0x17, RZ ;  /* 0x00000017aca97819 */ /* 0x000fe400000006ff */
[----:B------:R-:W-:Y:S02]  /*3470*/  SHF.L.U32 R3, R102, 0x17, RZ ;  /* 0x0000001766037819 */ /* 0x000fe400000006ff */
[----:B------:R-:W-:Y:S01]  /*3480*/  SHF.L.U32 R171, R178, 0x17, RZ ;  /* 0x00000017b2ab7819 */ /* 0x000fe200000006ff */
[----:B------:R3:W4:Y:S01]  /*3490*/  MUFU.EX2 R177, R174 ;  /* 0x000000ae00b17308 */ /* 0x0007220000000800 */
[----:B------:R-:W-:Y:S01]  /*34a0*/  SHF.L.U32 R172, R180, 0x17, RZ ;  /* 0x00000017b4ac7819 */ /* 0x000fe200000006ff */
[----:B-1----:R-:W-:Y:S01]  /*34b0*/  FFMA R170, R3, R170, 1 ;  /* 0x3f80000003aa7423 */ /* 0x002fe200000000aa */
[----:B------:R-:W-:-:S05]  /*34c0*/  SHF.L.U32 R173, R182, 0x17, RZ ;  /* 0x00000017b6ad7819 */ /* 0x000fca00000006ff */
[----:B------:R-:W1:Y:S01]  /*34d0*/  MUFU.EX2 R176, R176 ;  /* 0x000000b000b07308 */ /* 0x000e620000000800 */
[----:B---3--:R-:W-:Y:S01]  /*34e0*/  SHF.L.U32 R174, R181, 0x17, RZ ;  /* 0x00000017b5ae7819 */ /* 0x008fe200000006ff */
[----:B--2---:R-:W-:-:S06]  /*34f0*/  FFMA R166, R166, R175, 1 ;  /* 0x3f800000a6a67423 */ /* 0x004fcc00000000af */
[----:B------:R-:W2:Y:S01]  /*3500*/  MUFU.EX2 R92, R179 ;  /* 0x000000b3005c7308 */ /* 0x000ea20000000800 */
[----:B----4-:R-:W-:-:S07]  /*3510*/  FFMA R168, R168, R177, 1 ;  /* 0x3f800000a8a87423 */ /* 0x010fce00000000b1 */
[----:B------:R-:W3:Y:S01]  /*3520*/  MUFU.EX2 R93, R158 ;  /* 0x0000009e005d7308 */ /* 0x000ee20000000800 */
[----:B-1----:R-:W-:-:S07]  /*3530*/  FFMA R169, R169, R176, 1 ;  /* 0x3f800000a9a97423 */ /* 0x002fce00000000b0 */
[----:B------:R-:W1:Y:S01]  /*3540*/  MUFU.EX2 R0, R0 ;  /* 0x0000000000007308 */ /* 0x000e620000000800 */
[----:B--2---:R-:W-:-:S07]  /*3550*/  FFMA R171, R171, R92, 1 ;  /* 0x3f800000abab7423 */ /* 0x004fce000000005c */
[----:B------:R-:W2:Y:S01]  /*3560*/  MUFU.EX2 R101, R156 ;  /* 0x0000009c00657308 */ /* 0x000ea20000000800 */
[----:B---3--:R-:W-:Y:S01]  /*3570*/  FFMA R172, R172, R93, 1 ;  /* 0x3f800000acac7423 */ /* 0x008fe2000000005d */
[----:B-1----:R-:W-:Y:S01]  /*3580*/  FFMA R173, R173, R0, 1 ;  /* 0x3f800000adad7423 */ /* 0x002fe20000000000 */
[----:B--2---:R-:W-:Y:S01]  /*3590*/  FFMA R174, R174, R101, 1 ;  /* 0x3f800000aeae7423 */ /* 0x004fe20000000065 */
[----:B------:R-:W-:Y:S06]  /*35a0*/  @P2 BRA `(.L_x_51) ;  /* 0x0000000000142947 */ /* 0x000fec0003800000 */
[----:B------:R-:W-:Y:S02]  /*35b0*/  MOV R0, R183 ;  /* 0x000000b700007202 */ /* 0x000fe40000000f00 */
[----:B------:R-:W-:-:S07]  /*35c0*/  MOV R92, 0x35e0 ;  /* 0x000035e0005c7802 */ /* 0x000fce0000000f00 */
[----:B------:R-:W-:Y:S05]  /*35d0*/  CALL.REL.NOINC `($__internal_0_$__cuda_sm20_rcp_rn_f32_slowpath) ;  /* 0x0000012c00d87944 */ /* 0x000fea0003c00000 */
[----:B------:R-:W-:Y:S01]  /*35e0*/  MOV R176, R0 ;  /* 0x0000000000b07202 */ /* 0x000fe20000000f00 */
[----:B------:R-:W-:Y:S06]  /*35f0*/  BRA `(.L_x_52) ;  /* 0x0000000000107947 */ /* 0x000fec0003800000 */
.L_x_51:
[----:B------:R-:W1:Y:S02]  /*3600*/  MUFU.RCP R176, R183 ;  /* 0x000000b700b07308 */ /* 0x000e640000001000 */
[----:B-1----:R-:W-:-:S04]  /*3610*/  FFMA R0, R183, R176, -1 ;  /* 0xbf800000b7007423 */ /* 0x002fc800000000b0 */
[----:B------:R-:W-:-:S04]  /*3620*/  FADD.FTZ R3, -R0, -RZ ;  /* 0x800000ff00037221 */ /* 0x000fc80000010100 */
[----:B------:R-:W-:-:S07]  /*3630*/  FFMA R176, R176, R3, R176 ;  /* 0x00000003b0b07223 */ /* 0x000fce00000000b0 */
.L_x_52:
[----:B------:R-:W-:Y:S05]  /*3640*/  BSYNC B1 ;  /* 0x0000000000017941 */ /* 0x000fea0003800000 */
.L_x_50:
[----:B------:R-:W-:Y:S01]  /*3650*/  IADD3 R0, R161, 0x1800000, RZ ;  /* 0x01800000a1007810 */ /* 0x000fe20007ffe0ff */
[----:B------:R-:W-:Y:S03]  /*3660*/  BSSY B1, `(.L_x_53) ;  /* 0x000000d000017945 */ /* 0x000fe60003800000 */
[----:B------:R-:W-:-:S04]  /*3670*/  LOP3.LUT R0, R0, 0x7f800000, RZ, 0xc0, !PT ;  /* 0x7f80000000007812 */ /* 0x000fc800078ec0ff */
[----:B------:R-:W-:-:S13]  /*3680*/  ISETP.GT.U32.AND P2, PT, R0, 0x1ffffff, PT ;  /* 0x01ffffff0000780c */ /* 0x000fda0003f44070 */
[----:B------:R-:W-:Y:S05]  /*3690*/  @P2 BRA `(.L_x_54) ;  /* 0x0000000000142947 */ /* 0x000fea0003800000 */
[----:B------:R-:W-:Y:S02]  /*36a0*/  MOV R0, R161 ;  /* 0x000000a100007202 */ /* 0x000fe40000000f00 */
[----:B------:R-:W-:-:S07]  /*36b0*/  MOV R92, 0x36d0 ;  /* 0x000036d0005c7802 */ /* 0x000fce0000000f00 */
[----:B------:R-:W-:Y:S05]  /*36c0*/  CALL.REL.NOINC `($__internal_0_$__cuda_sm20_rcp_rn_f32_slowpath) ;  /* 0x0000012c009c7944 */ /* 0x000fea0003c00000 */
[----:B------:R-:W-:Y:S01]  /*36d0*/  MOV R178, R0 ;  /* 0x0000000000b27202 */ /* 0x000fe20000000f00 */
[----:B------:R-:W-:Y:S06]  /*36e0*/  BRA `(.L_x_55) ;  /* 0x0000000000107947 */ /* 0x000fec0003800000 */
.L_x_54:
[----:B------:R-:W1:Y:S02]  /*36f0*/  MUFU.RCP R178, R161 ;  /* 0x000000a100b27308 */ /* 0x000e640000001000 */
[----:B-1----:R-:W-:-:S04]  /*3700*/  FFMA R0, R161, R178, -1 ;  /* 0xbf800000a1007423 */ /* 0x002fc800000000b2 */
[----:B------:R-:W-:-:S04]  /*3710*/  FADD.FTZ R3, -R0, -RZ ;  /* 0x800000ff00037221 */ /* 0x000fc80000010100 */
[----:B------:R-:W-:-:S07]  /*3720*/  FFMA R178, R178, R3, R178 ;  /* 0x00000003b2b27223 */ /* 0x000fce00000000b2 */
.L_x_55:
[----:B------:R-:W-:Y:S05]  /*3730*/  BSYNC B1 ;  /* 0x0000000000017941 */ /* 0x000fea0003800000 */
.L_x_53:
        /* <DEDUP_REMOVED lines=10> */
.L_x_57:
[----:B------:R-:W1:Y:S02]  /*37e0*/  MUFU.RCP R0, R163 ;  /* 0x000000a300007308 */ /* 0x000e640000001000 */
[----:B-1----:R-:W-:-:S04]  /*37f0*/  FFMA R3, R163, R0, -1 ;  /* 0xbf800000a3037423 */ /* 0x002fc80000000000 */
[----:B------:R-:W-:-:S04]  /*3800*/  FADD.FTZ R3, -R3, -RZ ;  /* 0x800000ff03037221 */ /* 0x000fc80000010100 */
[----:B------:R-:W-:-:S07]  /*3810*/  FFMA R161, R0, R3, R0 ;  /* 0x0000000300a17223 */ /* 0x000fce0000000000 */
.L_x_58:
[----:B------:R-:W-:Y:S05]  /*3820*/  BSYNC B1 ;  /* 0x0000000000017941 */ /* 0x000fea0003800000 */
.L_x_56:
        /* <DEDUP_REMOVED lines=10> */
.L_x_60:
[----:B------:R-:W1:Y:S02]  /*38d0*/  MUFU.RCP R3, R160 ;  /* 0x000000a000037308 */ /* 0x000e640000001000 */
[----:B-1----:R-:W-:-:S04]  /*38e0*/  FFMA R0, R160, R3, -1 ;  /* 0xbf800000a0007423 */ /* 0x002fc80000000003 */
[----:B------:R-:W-:-:S04]  /*38f0*/  FADD.FTZ R0, -R0, -RZ ;  /* 0x800000ff00007221 */ /* 0x000fc80000010100 */
[----:B------:R-:W-:-:S07]  /*3900*/  FFMA R180, R3, R0, R3 ;  /* 0x0000000003b47223 */ /* 0x000fce0000000003 */
.L_x_61:
[----:B------:R-:W-:Y:S05]  /*3910*/  BSYNC B1 ;  /* 0x0000000000017941 */ /* 0x000fea0003800000 */
.L_x_59:
        /* <DEDUP_REMOVED lines=10> */
.L_x_63:
[----:B------:R-:W1:Y:S02]  /*39c0*/  MUFU.RCP R0, R165 ;  /* 0x000000a500007308 */ /* 0x000e640000001000 */
[----:B-1----:R-:W-:-:S04]  /*39d0*/  FFMA R3, R165, R0, -1 ;  /* 0xbf800000a5037423 */ /* 0x002fc80000000000 */
[----:B------:R-:W-:-:S04]  /*39e0*/  FADD.FTZ R3, -R3, -RZ ;  /* 0x800000ff03037221 */ /* 0x000fc80000010100 */
[----:B------:R-:W-:-:S07]  /*39f0*/  FFMA R163, R0, R3, R0 ;  /* 0x0000000300a37223 */ /* 0x000fce0000000000 */
.L_x_64:
[----:B------:R-:W-:Y:S05]  /*3a00*/  BSYNC B1 ;  /* 0x0000000000017941 */ /* 0x000fea0003800000 */
.L_x_62:
        /* <DEDUP_REMOVED lines=10> */
.L_x_66:
[----:B------:R-:W1:Y:S02]  /*3ab0*/  MUFU.RCP R160, R167 ;  /* 0x000000a700a07308 */ /* 0x000e640000001000 */
[----:B-1----:R-:W-:-:S04]  /*3ac0*/  FFMA R0, R167, R160, -1 ;  /* 0xbf800000a7007423 */ /* 0x002fc800000000a0 */
[----:B------:R-:W-:-:S04]  /*3ad0*/  FADD.FTZ R3, -R0, -RZ ;  /* 0x800000ff00037221 */ /* 0x000fc80000010100 */
[----:B------:R-:W-:-:S07]  /*3ae0*/  FFMA R160, R160, R3, R160 ;  /* 0x00000003a0a07223 */ /* 0x000fce00000000a0 */
.L_x_67:
[----:B------:R-:W-:Y:S05]  /*3af0*/  BSYNC B1 ;  /* 0x0000000000017941 */ /* 0x000fea0003800000 */
.L_x_65:
        /* <DEDUP_REMOVED lines=10> */
.L_x_69:
[----:B------:R-:W1:Y:S02]  /*3ba0*/  MUFU.RCP R165, R162 ;  /* 0x000000a200a57308 */ /* 0x000e640000001000 */
[----:B-1----:R-:W-:-:S04]  /*3bb0*/  FFMA R0, R162, R165, -1 ;  /* 0xbf800000a2007423 */ /* 0x002fc800000000a5 */
[----:B------:R-:W-:-:S04]  /*3bc0*/  FADD.FTZ R0, -R0, -RZ ;  /* 0x800000ff00007221 */ /* 0x000fc80000010100 */
[----:B------:R-:W-:-:S07]  /*3bd0*/  FFMA R165, R165, R0, R165 ;  /* 0x00000000a5a57223 */ /* 0x000fce00000000a5 */
.L_x_70:
[----:B------:R-:W-:Y:S05]  /*3be0*/  BSYNC B1 ;  /* 0x0000000000017941 */ /* 0x000fea0003800000 */
.L_x_68:
        /* <DEDUP_REMOVED lines=10> */
.L_x_72:
[----:B------:R-:W1:Y:S02]  /*3c90*/  MUFU.RCP R3, R164 ;  /* 0x000000a400037308 */ /* 0x000e640000001000 */
[----:B-1----:R-:W-:-:S04]  /*3ca0*/  FFMA R0, R164, R3, -1 ;  /* 0xbf800000a4007423 */ /* 0x002fc80000000003 */
[----:B------:R-:W-:-:S04]  /*3cb0*/  FADD.FTZ R0, -R0, -RZ ;  /* 0x800000ff00007221 */ /* 0x000fc80000010100 */
[----:B------:R-:W-:-:S07]  /*3cc0*/  FFMA R162, R3, R0, R3 ;  /* 0x0000000003a27223 */ /* 0x000fce0000000003 */
.L_x_73:
[----:B------:R-:W-:Y:S05]  /*3cd0*/  BSYNC B1 ;  /* 0x0000000000017941 */ /* 0x000fea0003800000 */
.L_x_71:
        /* <DEDUP_REMOVED lines=10> */
.L_x_75:
[----:B------:R-:W1:Y:S02]  /*3d80*/  MUFU.RCP R3, R170 ;  /* 0x000000aa00037308 */ /* 0x000e640000001000 */
[----:B-1----:R-:W-:-:S04]  /*3d90*/  FFMA R0, R170, R3, -1 ;  /* 0xbf800000aa007423 */ /* 0x002fc80000000003 */
[----:B------:R-:W-:-:S04]  /*3da0*/  FADD.FTZ R0, -R0, -RZ ;  /* 0x800000ff00007221 */ /* 0x000fc80000010100 */
[----:B------:R-:W-:-:S07]  /*3db0*/  FFMA R164, R3, R0, R3 ;  /* 0x0000000003a47223 */ /* 0x000fce0000000003 */
.L_x_76:
[----:B------:R-:W-:Y:S05]  /*3dc0*/  BSYNC B1 ;  /* 0x0000000000017941 */ /* 0x000fea0003800000 */
.L_x_74:
        /* <DEDUP_REMOVED lines=10> */
.L_x_78:
[----:B------:R-:W1:Y:S02]  /*3e70*/  MUFU.RCP R167, R166 ;  /* 0x000000a600a77308 */ /* 0x000e640000001000 */
[----:B-1----:R-:W-:-:S04]  /*3e80*/  FFMA R0, R166, R167, -1 ;  /* 0xbf800000a6007423 */ /* 0x002fc800000000a7 */
[----:B------:R-:W-:-:S04]  /*3e90*/  FADD.FTZ R0, -R0, -RZ ;  /* 0x800000ff00007221 */ /* 0x000fc80000010100 */
[----:B------:R-:W-:-:S07]  /*3ea0*/  FFMA R167, R167, R0, R167 ;  /* 0x00000000a7a77223 */ /* 0x000fce00000000a7 */
.L_x_79:
[----:B------:R-:W-:Y:S05]  /*3eb0*/  BSYNC B1 ;  /* 0x0000000000017941 */ /* 0x000fea0003800000 */
.L_x_77:
        /* <DEDUP_REMOVED lines=10> */
.L_x_81:
[----:B------:R-:W1:Y:S02]  /*3f60*/  MUFU.RCP R175, R168 ;  /* 0x000000a800af7308 */ /* 0x000e640000001000 */
[----:B-1----:R-:W-:-:S04]  /*3f70*/  FFMA R0, R168, R175, -1 ;  /* 0xbf800000a8007423 */ /* 0x002fc800000000af */
[----:B------:R-:W-:-:S04]  /*3f80*/  FADD.FTZ R0, -R0, -RZ ;  /* 0x800000ff00007221 */ /* 0x000fc80000010100 */
[----:B------:R-:W-:-:S07]  /*3f90*/  FFMA R175, R175, R0, R175 ;  /* 0x00000000afaf7223 */ /* 0x000fce00000000af */
.L_x_82:
[----:B------:R-:W-:Y:S05]  /*3fa0*/  BSYNC B1 ;  /* 0x0000000000017941 */ /* 0x000fea0003800000 */
.L_x_80:
        /* <DEDUP_REMOVED lines=10> */
.L_x_84:
[----:B------:R-:W1:Y:S02]  /*4050*/  MUFU.RCP R166, R169 ;  /* 0x000000a900a67308 */ /* 0x000e640000001000 */
[----:B-1----:R-:W-:-:S04]  /*4060*/  FFMA R0, R169, R166, -1 ;  /* 0xbf800000a9007423 */ /* 0x002fc800000000a6 */
[----:B------:R-:W-:-:S04]  /*4070*/  FADD.FTZ R3, -R0, -RZ ;  /* 0x800000ff00037221 */ /* 0x000fc80000010100 */
[----:B------:R-:W-:-:S07]  /*4080*/  FFMA R166, R166, R3, R166 ;  /* 0x00000003a6a67223 */ /* 0x000fce00000000a6 */
.L_x_85:
[----:B------:R-:W-:Y:S05]  /*4090*/  BSYNC B1 ;  /* 0x0000000000017941 */ /* 0x000fea0003800000 */
.L_x_83:
        /* <DEDUP_REMOVED lines=10> */
.L_x_87:
[----:B------:R-:W1:Y:S02]  /*4140*/  MUFU.RCP R0, R171 ;  /* 0x000000ab00007308 */ /* 0x000e640000001000 */
[----:B-1----:R-:W-:-:S04]  /*4150*/  FFMA R3, R171, R0, -1 ;  /* 0xbf800000ab037423 */ /* 0x002fc80000000000 */
[----:B------:R-:W-:-:S04]  /*4160*/  FADD.FTZ R3, -R3, -RZ ;  /* 0x800000ff03037221 */ /* 0x000fc80000010100 */
[----:B------:R-:W-:-:S07]  /*4170*/  FFMA R169, R0, R3, R0 ;  /* 0x0000000300a97223 */ /* 0x000fce0000000000 */
.L_x_88:
[----:B------:R-:W-:Y:S05]  /*4180*/  BSYNC B1 ;  /* 0x0000000000017941 */ /* 0x000fea0003800000 */
.L_x_86:
        /* <DEDUP_REMOVED lines=10> */
.L_x_90:
[----:B------:R-:W1:Y:S02]  /*4230*/  MUFU.RCP R3, R172 ;  /* 0x000000ac00037308 */ /* 0x000e640000001000 */
[----:B-1----:R-:W-:-:S04]  /*4240*/  FFMA R0, R172, R3, -1 ;  /* 0xbf800000ac007423 */ /* 0x002fc80000000003 */
[----:B------:R-:W-:-:S04]  /*4250*/  FADD.FTZ R0, -R0, -RZ ;  /* 0x800000ff00007221 */ /* 0x000fc80000010100 */
[----:B------:R-:W-:-:S07]  /*4260*/  FFMA R168, R3, R0, R3 ;  /* 0x0000000003a87223 */ /* 0x000fce0000000003 */
.L_x_91:
[----:B------:R-:W-:Y:S05]  /*4270*/  BSYNC B1 ;  /* 0x0000000000017941 */ /* 0x000fea0003800000 */
.L_x_89:
        /* <DEDUP_REMOVED lines=10> */
.L_x_93:
[----:B------:R-:W1:Y:S02]  /*4320*/  MUFU.RCP R0, R173 ;  /* 0x000000ad00007308 */ /* 0x000e640000001000 */
[----:B-1----:R-:W-:-:S04]  /*4330*/  FFMA R3, R173, R0, -1 ;  /* 0xbf800000ad037423 */ /* 0x002fc80000000000 */
[----:B------:R-:W-:-:S04]  /*4340*/  FADD.FTZ R3, -R3, -RZ ;  /* 0x800000ff03037221 */ /* 0x000fc80000010100 */
[----:B------:R-:W-:-:S07]  /*4350*/  FFMA R171, R0, R3, R0 ;  /* 0x0000000300ab7223 */ /* 0x000fce0000000000 */
.L_x_94:
[----:B------:R-:W-:Y:S05]  /*4360*/  BSYNC B1 ;  /* 0x0000000000017941 */ /* 0x000fea0003800000 */
.L_x_92:
        /* <DEDUP_REMOVED lines=8> */
[----:B------:R-:W-:Y:S05]  /*43f0*/  BRA `(.L_x_97) ;  /* 0x0000000000107947 */ /* 0x000fea0003800000 */
.L_x_96:
[----:B------:R-:W1:Y:S02]  /*4400*/  MUFU.RCP R3, R174 ;  /* 0x000000ae00037308 */ /* 0x000e640000001000 */
[----:B-1----:R-:W-:-:S04]  /*4410*/  FFMA R0, R174, R3, -1 ;  /* 0xbf800000ae007423 */ /* 0x002fc80000000003 */
[----:B------:R-:W-:-:S04]  /*4420*/  FADD.FTZ R0, -R0, -RZ ;  /* 0x800000ff00007221 */ /* 0x000fc80000010100 */
[----:B------:R-:W-:-:S07]  /*4430*/  FFMA R0, R3, R0, R3 ;  /* 0x0000000003007223 */ /* 0x000fce0000000003 */
.L_x_97:
[----:B------:R-:W-:Y:S05]  /*4440*/  BSYNC B1 ;  /* 0x0000000000017941 */ /* 0x000fea0003800000 */
.L_x_95:
[----:B------:R-:W-:Y:S01]  /*4450*/  FMUL R163, R14, R163 ;  /* 0x000000a30ea37220 */ /* 0x000fe20000400000 */
[C---:B------:R-:W-:Y:S01]  /*4460*/  SHF.L.U32 R14, R18.reuse, 0x5, RZ ;  /* 0x00000005120e7819 */ /* 0x040fe200000006ff */
[----:B------:R-:W-:Y:S01]  /*4470*/  FMUL R176, R13, R176 ;  /* 0x000000b00db07220 */ /* 0x000fe20000400000 */
[----:B------:R-:W-:Y:S01]  /*4480*/  SHF.L.U32 R3, R18, 0x4, RZ ;  /* 0x0000000412037819 */ /* 0x000fe200000006ff */
[----:B------:R-:W-:Y:S01]  /*4490*/  FMUL R161, R20, R161 ;  /* 0x000000a114a17220 */ /* 0x000fe20000400000 */
[----:B------:R-:W-:Y:S01]  /*44a0*/  SHF.R.U32.HI R20, RZ, 0x1, R18 ;  /* 0x00000001ff147819 */ /* 0x000fe20000011612 */
[----:B------:R-:W-:Y:S01]  /*44b0*/  FMUL R165, R88, R165 ;  /* 0x000000a558a57220 */ /* 0x000fe20000400000 */
[----:B------:R-:W-:Y:S01]  /*44c0*/  LOP3.LUT R13, R14, 0xc0, RZ, 0xc0, !PT ;  /* 0x000000c00e0d7812 */ /* 0x000fe200078ec0ff */
[----:B------:R-:W-:Y:S01]  /*44d0*/  FMUL R162, R89, R162 ;  /* 0x000000a259a27220 */ /* 0x000fe20000400000 */
[----:B------:R-:W-:Y:S01]  /*44e0*/  LOP3.LUT R3, R3, 0xe00, RZ, 0xc0, !PT ;  /* 0x00000e0003037812 */ /* 0x000fe200078ec0ff */
[----:B------:R-:W-:Y:S01]  /*44f0*/  FMUL R164, R91, R164 ;  /* 0x000000a45ba47220 */ /* 0x000fe20000400000 */
[----:B------:R-:W-:Y:S01]  /*4500*/  LOP3.LUT R13, R13, 0x8, R20, 0xf8, !PT ;  /* 0x000000080d0d7812 */ /* 0x000fe200078ef814 */
[----:B------:R-:W-:Y:S01]  /*4510*/  FMUL R167, R90, R167 ;  /* 0x000000a75aa77220 */ /* 0x000fe20000400000 */
[--C-:B------:R-:W-:Y:S01]  /*4520*/  LOP3.LUT R3, R3, 0x20, R14.reuse, 0xf8, !PT ;  /* 0x0000002003037812 */ /* 0x100fe200078ef80e */
[----:B------:R-:W-:Y:S01]  /*4530*/  FMUL R21, R21, R178 ;  /* 0x000000b215157220 */ /* 0x000fe20000400000 */
[----:B------:R-:W-:Y:S01]  /*4540*/  SHF.L.U32 R20, R18, 0x2, RZ ;  /* 0x0000000212147819 */ /* 0x000fe200000006ff */
[----:B------:R-:W-:Y:S01]  /*4550*/  FMUL R180, R15, R180 ;  /* 0x000000b40fb47220 */ /* 0x000fe20000400000 */
[----:B------:R-:W-:Y:S01]  /*4560*/  LOP3.LUT R3, R3, 0x100, R14, 0xf8, !PT ;  /* 0x0000010003037812 */ /* 0x000fe200078ef80e */
[----:B------:R-:W-:Y:S01]  /*4570*/  FMUL R160, R23, R160 ;  /* 0x000000a017a07220 */ /* 0x000fe20000400000 */
[----:B------:R-:W-:Y:S01]  /*4580*/  LOP3.LUT R20, R13, 0x18, R20, 0x78, !PT ;  /* 0x000000180d147812 */ /* 0x000fe200078e7814 */
[----:B------:R-:W-:Y:S01]  /*4590*/  FMUL R175, R94, R175 ;  /* 0x000000af5eaf7220 */ /* 0x000fe20000400000 */
[----:B------:R-:W-:Y:S01]  /*45a0*/  FMUL R166, R95, R166 ;  /* 0x000000a65fa67220 */ /* 0x000fe20000400000 */
[----:B------:R-:W-:Y:S01]  /*45b0*/  FMUL R171, R98, R171 ;  /* 0x000000ab62ab7220 */ /* 0x000fe20000400000 */
[----:B------:R-:W-:Y:S01]  /*45c0*/  LOP3.LUT R3, R3, R20, RZ, 0xfc, !PT ;  /* 0x0000001403037212 */ /* 0x000fe200078efcff */
[----:B------:R-:W-:Y:S01]  /*45d0*/  FMUL R0, R99, R0 ;  /* 0x0000000063007220 */ /* 0x000fe20000400000 */
[----:B------:R-:W-:Y:S01]  /*45e0*/  FMUL R169, R96, R169 ;  /* 0x000000a960a97220 */ /* 0x000fe20000400000 */
[----:B------:R-:W-:Y:S01]  /*45f0*/  FMUL R168, R97, R168 ;  /* 0x000000a861a87220 */ /* 0x000fe20000400000 */
[----:B------:R-:W-:Y:S01]  /*4600*/  LEA R14, R3, UR52, 0x1 ;  /* 0x00000034030e7c11 */ /* 0x000fe2000f8e08ff */
[----:B------:R-:W-:Y:S05]  /*4610*/  WARPSYNC.ALL ;  /* 0x0000000000007948 */ /* 0x000fea0003800000 */
[----:B------:R-:W-:Y:S01]  /*4620*/  F2FP.F16.F32.PACK_AB R91, R162, R165 ;  /* 0x000000a5a25b723e */ /* 0x000fe200000000ff */
[----:B------:R-:W-:Y:S01]  /*4630*/  BSSY B0, `(.L_x_98) ;  /* 0x0000019000007945 */ /* 0x000fe20003800000 */
[----:B------:R-:W-:-:S02]  /*4640*/  F2FP.F16.F32.PACK_AB R164, R167, R164 ;  /* 0x000000a4a7a4723e */ /* 0x000fc400000000ff */
[----:B------:R-:W-:Y:S02]  /*4650*/  F2FP.F16.F32.PACK_AB R88, R21, R176 ;  /* 0x000000b01558723e */ /* 0x000fe400000000ff */
[----:B------:R-:W-:Y:S02]  /*4660*/  F2FP.F16.F32.PACK_AB R89, R180, R161 ;  /* 0x000000a1b459723e */ /* 0x000fe400000000ff */
[----:B------:R-:W-:Y:S02]  /*4670*/  F2FP.F16.F32.PACK_AB R90, R160, R163 ;  /* 0x000000a3a05a723e */ /* 0x000fe400000000ff */
[----:B------:R-:W-:Y:S02]  /*4680*/  F2FP.F16.F32.PACK_AB R165, R166, R175 ;  /* 0x000000afa6a5723e */ /* 0x000fe400000000ff */
[----:B------:R-:W-:Y:S01]  /*4690*/  F2FP.F16.F32.PACK_AB R167, R0, R171 ;  /* 0x000000ab00a7723e */ /* 0x000fe200000000ff */
[----:B------:R1:W-:Y:S01]  /*46a0*/  STSM.16.M88.4 [R14+0x200], R88 ;  /* 0x000200580e007844 */ /* 0x0003e20000000200 */
[----:B------:R-:W-:-:S02]  /*46b0*/  F2FP.F16.F32.PACK_AB R166, R168, R169 ;  /* 0x000000a9a8a6723e */ /* 0x000fc400000000ff */
[----:B------:R-:W-:-:S05]  /*46c0*/  LEA R0, R155, R14, 0x1 ;  /* 0x0000000e9b007211 */ /* 0x000fca00078e08ff */
[----:B------:R1:W-:Y:S01]  /*46d0*/  STSM.16.M88.4 [R0+0x200], R164 ;  /* 0x000200a400007844 */ /* 0x0003e20000000200 */
[----:B------:R-:W-:Y:S01]  /*46e0*/  @!PT LDS RZ, [RZ] ;  /* 0x00000000fffff984 */ /* 0x000fe20000000800 */
[----:B------:R-:W-:Y:S01]  /*46f0*/  @!PT LDS RZ, [RZ] ;  /* 0x00000000fffff984 */ /* 0x000fe20000000800 */
[----:B------:R-:W-:Y:S01]  /*4700*/  @!PT LDS RZ, [RZ] ;  /* 0x00000000fffff984 */ /* 0x000fe20000000800 */
[----:B------:R-:W-:Y:S01]  /*4710*/  @!PT LDS RZ, [RZ] ;  /* 0x00000000fffff984 */ /* 0x000fe20000000800 */
[----:B------:R2:W-:Y:S06]  /*4720*/  MEMBAR.ALL.CTA ;  /* 0x0000000000007992 */ /* 0x0005ec0000008000 */
[----:B--2---:R-:W2:Y:S02]  /*4730*/  FENCE.VIEW.ASYNC.S ;  /* 0x00000000000073c6 */ /* 0x004ea40000000000 */
[----:B--2---:R-:W-:Y:S06]  /*4740*/  BAR.SYNC.DEFER_BLOCKING 0x1, 0x100 ;  /* 0x0044000000007b1d */ /* 0x004fec0000010000 */
[----:B------:R-:W-:Y:S05]  /*4750*/  @P5 BRA `(.L_x_99) ;  /* 0x0000000000185947 */ /* 0x000fea0003800000 */
[----:B------:R-:W-:Y:S02]  /*4760*/  UIADD3 UR4, UP0, UR54, 0x4f0, URZ ;  /* 0x000004f036047890 */ /* 0x000fe4000ff1e03f */
[----:B------:R-:W-:Y:S02]  /*4770*/  UIADD3 UR44, UR52, 0x200, URZ ;  /* 0x00000200342c7890 */ /* 0x000fe4000fffe03f */
[----:B------:R-:W-:-:S09]  /*4780*/  UIADD3.X UR5, URZ, UR55, URZ, UP0, !UPT ;  /* 0x000000373f057290 */ /* 0x000fd200087fe43f */
[----:B------:R2:W-:Y:S01]  /*4790*/  UTMASTG.3D [UR44], [UR4] ;  /* 0x0000002c040073b5 */ /* 0x0005e20008010000 */
[----:B------:R0:W-:Y:S01]  /*47a0*/  UTMACMDFLUSH ;  /* 0x00000000000079b7 */ /* 0x0001e20000000000 */
[----:B--2---:R-:W-:-:S04]  /*47b0*/  DEPBAR.LE SB0, 0x1 ;  /* 0x000080400000791a */ /* 0x004fc80000000000 */
.L_x_99:
[----:B------:R-:W-:Y:S05]  /*47c0*/  BSYNC B0 ;  /* 0x0000000000007941 */ /* 0x000fea0003800000 */
.L_x_98:
[----:B------:R-:W-:Y:S01]  /*47d0*/  BAR.SYNC.DEFER_BLOCKING 0x1, 0x100 ;  /* 0x0044000000007b1d */ /* 0x000fe20000010000 */
[----:B------:R-:W-:Y:S02]  /*47e0*/  ISETP.NE.AND P2, PT, RZ, UR39, PT ;  /* 0x00000027ff007c0c */ /* 0x000fe4000bf45270 */
[----:B------:R-:W-:-:S04]  /*47f0*/  IADD3 R15, R14, 0x200, RZ ;  /* 0x000002000e0f7810 */ /* 0x000fc80007ffe0ff */
[----:B------:R-:W-:-:S07]  /*4800*/  LEA R13, R155, R15, 0x1 ;  /* 0x0000000f9b0d7211 */ /* 0x000fce00078e08ff */
[----:B------:R-:W-:Y:S05]  /*4810*/  @!P2 BRA `(.L_x_100) ;  /* 0x000000000034a947 */ /* 0x000fea0003800000 */
[----:B------:R-:W-:Y:S04]  /*4820*/  BSSY B0, `(.L_x_101) ;  /* 0x0000009000007945 */ /* 0x000fe80003800000 */
[----:B------:R-:W-:Y:S05]  /*4830*/  @P0 BRA `(.L_x_102) ;  /* 0x00000000001c0947 */ /* 0x000fea0003800000 */
[----:B------:R-:W-:-:S13]  /*4840*/  ISETP.NE.AND P2, PT, R159, 0x3, PT ;  /* 0x000000039f00780c */ /* 0x000fda0003f45270 */
[----:B------:R-:W-:Y:S05]  /*4850*/  @!P2 BRA `(.L_x_103) ;  /* 0x000000000004a947 */ /* 0x000fea0003800000 */
[----:B------:R-:W-:Y:S01]  /*4860*/  BPT.TRAP 0x1 ;  /* 0x000000040000795c */ /* 0x000fe20000300000 */
.L_x_103:
[----:B------:R-:W-:-:S04]  /*4870*/  ULEA UR4, UR36, UR52, 0x3 ;  /* 0x0000003424047291 */ /* 0x000fc8000f8e183f */
[----:B------:R-:W-:-:S04]  /*4880*/  UIADD3 UR4, UR4, 0x60, URZ ;  /* 0x0000006004047890 */ /* 0x000fc8000fffe03f */
[----:B------:R-:W-:-:S09]  /*4890*/  UPRMT UR4, UR51, 0x654, UR4 ;  /* 0x0000065433047896 */ /* 0x000fd20008000004 */
[----:B------:R-:W-:Y:S03]  /*48a0*/  SYNCS.ARRIVE.TRANS64.RED.A1T0 RZ, [UR4], RZ ;  /* 0x000000ffffff79a7 */ /* 0x000fe60008100404 */
.L_x_102:
[----:B------:R-:W-:Y:S05]  /*48b0*/  BSYNC B0 ;  /* 0x0000000000007941 */ /* 0x000fea0003800000 */
.L_x_101:
[----:B------:R-:W-:-:S04]  /*48c0*/  UIADD3 UR36, UR36, 0x1, URZ ;  /* 0x0000000124247890 */ /* 0x000fc8000fffe03f */
[----:B------:R-:W-:-:S04]  /*48d0*/  UISETP.NE.AND UP0, UPT, UR36, 0x4, UPT ;  /* 0x000000042400788c */ /* 0x000fc8000bf05270 */
[----:B------:R-:W-:-:S12]  /*48e0*/  USEL UR36, UR36, URZ, UP0 ;  /* 0x0000003f24247287 */ /* 0x000fd80008000000 */
.L_x_100:
[----:B------:R-:W-:Y:S04]  /*48f0*/  BSSY B0, `(.L_x_104) ;  /* 0x0000011000007945 */ /* 0x000fe80003800000 */
[----:B------:R-:W-:Y:S05]  /*4900*/  @P0 BRA `(.L_x_105) ;  /* 0x00000000003c0947 */ /* 0x000fea0003800000 */
[----:B------:R-:W-:-:S13]  /*4910*/  ISETP.NE.AND P2, PT, R159, 0x3, PT ;  /* 0x000000039f00780c */ /* 0x000fda0003f45270 */
[----:B------:R-:W-:Y:S05]  /*4920*/  @!P2 BRA `(.L_x_106) ;  /* 0x000000000004a947 */ /* 0x000fea0003800000 */
[----:B------:R-:W-:Y:S01]  /*4930*/  BPT.TRAP 0x1 ;  /* 0x000000040000795c */ /* 0x000fe20000300000 */
.L_x_106:
[C---:B------:R-:W-:Y:S01]  /*4940*/  LEA R20, R12.reuse, UR52, 0x3 ;  /* 0x000000340c147c11 */ /* 0x040fe2000f8e18ff */
[----:B------:R-:W-:Y:S01]  /*4950*/  BSSY B1, `(.L_x_107) ;  /* 0x0000006000017945 */ /* 0x000fe20003800000 */
[----:B------:R-:W-:Y:S02]  /*4960*/  SHF.L.U32 R21, RZ, 0x1f, RZ ;  /* 0x0000001fff157819 */ /* 0x000fe400000006ff */
[----:B-1----:R-:W-:Y:S02]  /*4970*/  @!P1 LEA R0, R12, R15, 0xd ;  /* 0x0000000f0c009211 */ /* 0x002fe400078e68ff */
[----:B------:R-:W1:Y:S02]  /*4980*/  SYNCS.PHASECHK.TRANS64.TRYWAIT P2, [R20+URZ+0x40], R21 ;  /* 0x00004015140075a7 */ /* 0x000e64000804017f */
[----:B------:R-:W-:Y:S01]  /*4990*/  @!P1 LEA R3, R155, R0, 0x1 ;  /* 0x000000009b039211 */ /* 0x000fe200078e08ff */
[----:B-1----:R-:W-:Y:S06]  /*49a0*/  @!P2 BRA `(.L_x_108) ;  /* 0x0000011000b4a947 */ /* 0x002fec0003800000 */
.L_x_612:
[----:B------:R-:W-:Y:S05]  /*49b0*/  BSYNC B1 ;  /* 0x0000000000017941 */ /* 0x000fea0003800000 */
.L_x_107:
[----:B------:R-:W-:Y:S05]  /*49c0*/  @!P1 WARPSYNC.ALL ;  /* 0x0000000000009948 */ /* 0x000fea0003800000 */
[----:B------:R2:W3:Y:S01]  /*49d0*/  @!P1 LDSM.16.M88.4 R4, [R0] ;  /* 0x000000000004983b */ /* 0x0004e20000000200 */
[----:B------:R-:W-:-:S03]  /*49e0*/  IADD3 R12, R12, 0x1, RZ ;  /* 0x000000010c0c7810 */ /* 0x000fc60007ffe0ff */
[----:B------:R2:W4:Y:S04]  /*49f0*/  @!P1 LDSM.16.M88.4 R8, [R3] ;  /* 0x000000000308983b */ /* 0x0005280000000200 */
.L_x_105:
[----:B------:R-:W-:Y:S05]  /*4a00*/  BSYNC B0 ;  /* 0x0000000000007941 */ /* 0x000fea0003800000 */
.L_x_104:
[C---:B-12---:R-:W-:Y:S01]  /*4a10*/  FMUL R0, R154.reuse, R25 ;  /* 0x000000199a007220 */ /* 0x046fe20000400000 */
[C---:B------:R-:W-:Y:S01]  /*4a20*/  FMUL R20, R154.reuse, R24 ;  /* 0x000000189a147220 */ /* 0x040fe20000400000 */
[--C-:B---3--:R-:W-:Y:S02]  /*4a30*/  HADD2.F32 R25, -RZ, R5.reuse.H1_H1 ;  /* 0x30000005ff197230 */ /* 0x108fe40000004100 */
[C---:B------:R-:W-:Y:S01]  /*4a40*/  FMUL R24, R154.reuse, R27 ;  /* 0x0000001b9a187220 */ /* 0x040fe20000400000 */
[--C-:B------:R-:W-:Y:S02]  /*4a50*/  HADD2.F32 R3, -RZ, R4.reuse.H0_H0 ;  /* 0x20000004ff037230 */ /* 0x100fe40000004100 */
[----:B------:R-:W-:Y:S01]  /*4a60*/  FMUL R26, R154, R26 ;  /* 0x0000001a9a1a7220 */ /* 0x000fe20000400000 */
[----:B------:R-:W-:Y:S02]  /*4a70*/  HADD2.F32 R23, -RZ, R5.H0_H0 ;  /* 0x20000005ff177230 */ /* 0x000fe40000004100 */
[----:B------:R-:W-:Y:S01]  /*4a80*/  FFMA R24, R153, R25, R24 ;  /* 0x0000001999187223 */ /* 0x000fe20000000018 */
[----:B------:R-:W-:-:S02]  /*4a90*/  HADD2.F32 R21, -RZ, R4.H1_H1 ;  /* 0x30000004ff157230 */ /* 0x000fc40000004100 */
[C---:B------:R-:W-:Y:S01]  /*4aa0*/  FFMA R20, R153.reuse, R3, R20 ;  /* 0x0000000399147223 */ /* 0x040fe20000000014 */
[--C-:B------:R-:W-:Y:S02]  /*4ab0*/  HADD2.F32 R25, -RZ, R6.reuse.H0_H0 ;  /* 0x20000006ff197230 */ /* 0x100fe40000004100 */
[C---:B------:R-:W-:Y:S01]  /*4ac0*/  FFMA R23, R153.reuse, R23, R26 ;  /* 0x0000001799177223 */ /* 0x040fe2000000001a */
[C---:B------:R-:W-:Y:S01]  /*4ad0*/  FMUL R28, R154.reuse, R28 ;  /* 0x0000001c9a1c7220 */ /* 0x040fe20000400000 */
[----:B------:R-:W-:Y:S02]  /*4ae0*/  HADD2.F32 R3, -RZ, R6.H1_H1 ;  /* 0x30000006ff037230 */ /* 0x000fe40000004100 */
[C---:B------:R-:W-:Y:S01]  /*4af0*/  FFMA R21, R153.reuse, R21, R0 ;  /* 0x0000001599157223 */ /* 0x040fe20000000000 */
[C---:B------:R-:W-:Y:S01]  /*4b00*/  FMUL R26, R154.reuse, R29 ;  /* 0x0000001d9a1a7220 */ /* 0x040fe20000400000 */
[--C-:B------:R-:W-:Y:S02]  /*4b10*/  HADD2.F32 R27, -RZ, R7.reuse.H0_H0 ;  /* 0x20000007ff1b7230 */ /* 0x100fe40000004100 */
[----:B------:R-:W-:Y:S01]  /*4b20*/  FMUL R30, R154, R30 ;  /* 0x0000001e9a1e7220 */ /* 0x000fe20000400000 */
[----:B------:R-:W-:Y:S01]  /*4b30*/  MOV R0, 0x3bbb989d ;  /* 0x3bbb989d00007802 */ /* 0x000fe20000000f00 */
[----:B------:R-:W-:Y:S01]  /*4b40*/  FFMA R25, R153, R25, R28 ;  /* 0x0000001999197223 */ /* 0x000fe2000000001c */
[----:B------:R-:W-:-:S02]  /*4b50*/  HADD2.F32 R29, -RZ, R7.H1_H1 ;  /* 0x30000007ff1d7230 */ /* 0x000fc40000004100 */
[C---:B------:R-:W-:Y:S01]  /*4b60*/  FFMA R26, R153.reuse, R3, R26 ;  /* 0x00000003991a7223 */ /* 0x040fe2000000001a */
[C---:B------:R-:W-:Y:S01]  /*4b70*/  FMUL R28, R154.reuse, R31 ;  /* 0x0000001f9a1c7220 */ /* 0x040fe20000400000 */
[--C-:B----4-:R-:W-:Y:S02]  /*4b80*/  HADD2.F32 R89, -RZ, R8.reuse.H0_H0 ;  /* 0x20000008ff597230 */ /* 0x110fe40000004100 */
[----:B------:R-:W-:Y:S01]  /*4b90*/  FFMA R27, R153, R27, R30 ;  /* 0x0000001b991b7223 */ /* 0x000fe2000000001e */
[----:B------:R-:W-:Y:S01]  /*4ba0*/  MOV R3, 0x437c0000 ;  /* 0x437c000000037802 */ /* 0x000fe20000000f00 */
[----:B------:R-:W-:Y:S01]  /*4bb0*/  FMUL R32, R154, R32 ;  /* 0x000000209a207220 */ /* 0x000fe20000400000 */
[-C--:B------:R-:W-:Y:S01]  /*4bc0*/  FFMA.SAT R30, -R21, R0.reuse, 0.5 ;  /* 0x3f000000151e7423 */ /* 0x080fe20000002100 */
[C---:B------:R-:W-:Y:S01]  /*4bd0*/  FFMA R28, R153.reuse, R29, R28 ;  /* 0x0000001d991c7223 */ /* 0x040fe2000000001c */
[----:B------:R-:W-:Y:S02]  /*4be0*/  HADD2.F32 R91, -RZ, R8.H1_H1 ;  /* 0x30000008ff5b7230 */ /* 0x000fe40000004100 */
[----:B------:R-:W-:Y:S01]  /*4bf0*/  FFMA R29, R153, R89, R32 ;  /* 0x00000059991d7223 */ /* 0x000fe20000000020 */
[----:B------:R-:W-:Y:S01]  /*4c00*/  FFMA.RM R89, R30, R3, 12582913 ;  /* 0x4b4000011e597423 */ /* 0x000fe20000004003 */
[----:B------:R-:W-:Y:S01]  /*4c10*/  FMUL R30, R154, R33 ;  /* 0x000000219a1e7220 */ /* 0x000fe20000400000 */
[-C--:B------:R-:W-:Y:S01]  /*4c20*/  FFMA.SAT R90, -R23, R0.reuse, 0.5 ;  /* 0x3f000000175a7423 */ /* 0x080fe20000002100 */
[-C--:B------:R-:W-:Y:S01]  /*4c30*/  FFMA.SAT R88, -R20, R0.reuse, 0.5 ;  /* 0x3f00000014587423 */ /* 0x080fe20000002100 */
[----:B------:R-:W-:Y:S01]  /*4c40*/  FADD R32, R89, -12583039 ;  /* 0xcb40007f59207421 */ /* 0x000fe20000000000 */
[----:B------:R-:W-:Y:S01]  /*4c50*/  FFMA R30, R153, R91, R30 ;  /* 0x0000005b991e7223 */ /* 0x000fe2000000001e */
[-C--:B------:R-:W-:Y:S01]  /*4c60*/  FFMA.RM R91, R90, R3.reuse, 12582913 ;  /* 0x4b4000015a5b7423 */ /* 0x080fe20000004003 */
[-C--:B------:R-:W-:Y:S01]  /*4c70*/  FFMA.RM R88, R88, R3.reuse, 12582913 ;  /* 0x4b40000158587423 */ /* 0x080fe20000004003 */
[----:B------:R-:W-:Y:S01]  /*4c80*/  FFMA R32, -R21, 1.4426950216293334961, -R32 ;  /* 0x3fb8aa3b15207823 */ /* 0x000fe20000000920 */
[-C--:B------:R-:W-:Y:S01]  /*4c90*/  FFMA.SAT R92, -R24, R0.reuse, 0.5 ;  /* 0x3f000000185c7423 */ /* 0x080fe20000002100 */
[----:B------:R-:W-:Y:S01]  /*4ca0*/  FADD R90, R91, -12583039 ;  /* 0xcb40007f5b5a7421 */ /* 0x000fe20000000000 */
[----:B------:R-:W-:Y:S01]  /*4cb0*/  FADD R31, R88, -12583039 ;  /* 0xcb40007f581f7421 */ /* 0x000fe20000000000 */
[----:B------:R-:W-:Y:S01]  /*4cc0*/  FFMA R93, -R21, 1.925963033500011079e-08, R32 ;  /* 0x32a57060155d7823 */ /* 0x000fe20000000120 */
[-C--:B------:R-:W-:Y:S01]  /*4cd0*/  FFMA.RM R92, R92, R3.reuse, 12582913 ;  /* 0x4b4000015c5c7423 */ /* 0x080fe20000004003 */
[----:B------:R-:W-:Y:S01]  /*4ce0*/  FFMA R90, -R23, 1.4426950216293334961, -R90 ;  /* 0x3fb8aa3b175a7823 */ /* 0x000fe2000000095a */
[-C--:B------:R-:W-:Y:S01]  /*4cf0*/  FFMA.SAT R32, -R25, R0.reuse, 0.5 ;  /* 0x3f00000019207423 */ /* 0x080fe20000002100 */
[----:B------:R-:W-:Y:S01]  /*4d00*/  FFMA R31, -R20, 1.4426950216293334961, -R31 ;  /* 0x3fb8aa3b141f7823 */ /* 0x000fe2000000091f */
[----:B------:R-:W-:Y:S01]  /*4d10*/  FADD R33, R92, -12583039 ;  /* 0xcb40007f5c217421 */ /* 0x000fe20000000000 */
[----:B------:R-:W-:Y:S01]  /*4d20*/  FFMA R95, -R23, 1.925963033500011079e-08, R90 ;  /* 0x32a57060175f7823 */ /* 0x000fe2000000015a */
[----:B------:R-:W-:Y:S01]  /*4d30*/  FFMA.RM R90, R32, R3, 12582913 ;  /* 0x4b400001205a7423 */ /* 0x000fe20000004003 */
[----:B------:R-:W-:Y:S01]  /*4d40*/  FFMA R96, -R20, 1.925963033500011079e-08, R31 ;  /* 0x32a5706014607823 */ /* 0x000fe2000000011f */
[----:B------:R-:W-:Y:S01]  /*4d50*/  FFMA.SAT R94, -R26, R0, 0.5 ;  /* 0x3f0000001a5e7423 */ /* 0x000fe20000002100 */
[----:B------:R-:W-:-:S02]  /*4d60*/  HADD2.F32 R31, -RZ, R9.H0_H0 ;  /* 0x20000009ff1f7230 */ /* 0x000fc40000004100 */
[----:B------:R-:W-:Y:S01]  /*4d70*/  FMUL R34, R154, R34 ;  /* 0x000000229a227220 */ /* 0x000fe20000400000 */
[----:B------:R-:W-:Y:S01]  /*4d80*/  FFMA R33, -R24, 1.4426950216293334961, -R33 ;  /* 0x3fb8aa3b18217823 */ /* 0x000fe20000000921 */
[----:B------:R-:W-:Y:S01]  /*4d90*/  FADD R98, R90, -12583039 ;  /* 0xcb40007f5a627421 */ /* 0x000fe20000000000 */
[----:B------:R-:W-:Y:S01]  /*4da0*/  FFMA.RM R94, R94, R3, 12582913 ;  /* 0x4b4000015e5e7423 */ /* 0x000fe20000004003 */
[----:B------:R-:W-:Y:S01]  /*4db0*/  FFMA R31, R153, R31, R34 ;  /* 0x0000001f991f7223 */ /* 0x000fe20000000022 */
[----:B------:R-:W-:Y:S02]  /*4dc0*/  HADD2.F32 R97, -RZ, R9.H1_H1 ;  /* 0x30000009ff617230 */ /* 0x000fe40000004100 */
[----:B------:R-:W-:Y:S01]  /*4dd0*/  FMUL R32, R154, R35 ;  /* 0x000000239a207220 */ /* 0x000fe20000400000 */
[----:B------:R-:W-:Y:S01]  /*4de0*/  FFMA R34, -R24, 1.925963033500011079e-08, R33 ;  /* 0x32a5706018227823 */ /* 0x000fe20000000121 */
[----:B------:R-:W-:Y:S01]  /*4df0*/  FFMA R98, -R25, 1.4426950216293334961, -R98 ;  /* 0x3fb8aa3b19627823 */ /* 0x000fe20000000962 */
[----:B------:R-:W-:Y:S01]  /*4e00*/  FFMA.SAT R102, -R27, R0, 0.5 ;  /* 0x3f0000001b667423 */ /* 0x000fe20000002100 */
[----:B------:R-:W-:Y:S01]  /*4e10*/  FADD R33, R94, -12583039 ;  /* 0xcb40007f5e217421 */ /* 0x000fe20000000000 */
[----:B------:R-:W-:-:S02]  /*4e20*/  HADD2.F32 R101, -RZ, R10.H0_H0 ;  /* 0x2000000aff657230 */ /* 0x000fc40000004100 */
[----:B------:R-:W-:Y:S01]  /*4e30*/  FFMA R32, R153, R97, R32 ;  /* 0x0000006199207223 */ /* 0x000fe20000000020 */
[----:B------:R-:W-:Y:S01]  /*4e40*/  FFMA R35, -R25, 1.925963033500011079e-08, R98 ;  /* 0x32a5706019237823 */ /* 0x000fe20000000162 */
[----:B------:R-:W-:Y:S01]  /*4e50*/  FMUL R36, R154, R36 ;  /* 0x000000249a247220 */ /* 0x000fe20000400000 */
[----:B------:R-:W-:Y:S01]  /*4e60*/  FFMA.RM R98, R102, R3, 12582913 ;  /* 0x4b40000166627423 */ /* 0x000fe20000004003 */
[----:B------:R-:W-:Y:S01]  /*4e70*/  FFMA R97, -R26, 1.4426950216293334961, -R33 ;  /* 0x3fb8aa3b1a617823 */ /* 0x000fe20000000921 */
[-C--:B------:R-:W-:Y:S01]  /*4e80*/  FFMA.SAT R102, -R28, R0.reuse, 0.5 ;  /* 0x3f0000001c667423 */ /* 0x080fe20000002100 */
[----:B------:R-:W-:Y:S01]  /*4e90*/  FFMA R33, R153, R101, R36 ;  /* 0x0000006599217223 */ /* 0x000fe20000000024 */
[-C--:B------:R-:W-:Y:S01]  /*4ea0*/  FFMA.SAT R158, -R29, R0.reuse, 0.5 ;  /* 0x3f0000001d9e7423 */ /* 0x080fe20000002100 */
[----:B------:R-:W-:Y:S01]  /*4eb0*/  FFMA R36, -R26, 1.925963033500011079e-08, R97 ;  /* 0x32a570601a247823 */ /* 0x000fe20000000161 */
[-C--:B------:R-:W-:Y:S01]  /*4ec0*/  FFMA.RM R97, R102, R3.reuse, 12582913 ;  /* 0x4b40000166617423 */ /* 0x080fe20000004003 */
[----:B------:R1:W-:Y:S01]  /*4ed0*/  MUFU.EX2 R99, R35 ;  /* 0x0000002300637308 */ /* 0x0003e20000000800 */
[----:B------:R-:W-:Y:S01]  /*4ee0*/  FFMA.RM R103, R158, R3, 12582913 ;  /* 0x4b4000019e677423 */ /* 0x000fe20000004003 */
[----:B------:R-:W-:Y:S01]  /*4ef0*/  FFMA.SAT R158, -R30, R0, 0.5 ;  /* 0x3f0000001e9e7423 */ /* 0x000fe20000002100 */
[----:B------:R-:W-:-:S02]  /*4f00*/  HADD2.F32 R161, -RZ, R11.H0_H0 ;  /* 0x2000000bffa17230 */ /* 0x000fc40000004100 */
[----:B------:R-:W-:Y:S01]  /*4f10*/  FMUL R38, R154, R38 ;  /* 0x000000269a267220 */ /* 0x000fe20000400000 */
[-C--:B------:R-:W-:Y:S01]  /*4f20*/  FFMA.SAT R164, -R32, R0.reuse, 0.5 ;  /* 0x3f00000020a47423 */ /* 0x080fe20000002100 */
[-C--:B------:R-:W-:Y:S01]  /*4f30*/  FFMA.RM R160, R158, R3.reuse, 12582913 ;  /* 0x4b4000019ea07423 */ /* 0x080fe20000004003 */
[----:B------:R-:W-:Y:S01]  /*4f40*/  FFMA.SAT R162, -R31, R0, 0.5 ;  /* 0x3f0000001fa27423 */ /* 0x000fe20000002100 */
[----:B------:R2:W3:Y:S01]  /*4f50*/  MUFU.EX2 R100, R34 ;  /* 0x0000002200647308 */ /* 0x0004e20000000800 */
[----:B-1----:R-:W-:Y:S01]  /*4f60*/  FADD R35, R97, -12583039 ;  /* 0xcb40007f61237421 */ /* 0x002fe20000000000 */
[----:B------:R-:W-:Y:S02]  /*4f70*/  HADD2.F32 R101, -RZ, R10.H1_H1 ;  /* 0x3000000aff657230 */ /* 0x000fe40000004100 */
[-C--:B------:R-:W-:Y:S01]  /*4f80*/  FFMA.RM R166, R164, R3.reuse, 12582913 ;  /* 0x4b400001a4a67423 */ /* 0x080fe20000004003 */
[----:B------:R-:W-:Y:S01]  /*4f90*/  FFMA.RM R162, R162, R3, 12582913 ;  /* 0x4b400001a2a27423 */ /* 0x000fe20000004003 */
[----:B------:R-:W-:Y:S01]  /*4fa0*/  FFMA R35, -R28, 1.4426950216293334961, -R35 ;  /* 0x3fb8aa3b1c237823 */ /* 0x000fe20000000923 */
[----:B------:R-:W-:-:S02]  /*4fb0*/  HADD2.F32 R165, -RZ, R11.H1_H1 ;  /* 0x3000000bffa57230 */ /* 0x000fc40000004100 */
[----:B------:R-:W-:Y:S01]  /*4fc0*/  FFMA.SAT R168, -R33, R0, 0.5 ;  /* 0x3f00000021a87423 */ /* 0x000fe20000002100 */
[----:B------:R1:W-:Y:S01]  /*4fd0*/  MUFU.EX2 R102, R36 ;  /* 0x0000002400667308 */ /* 0x0003e20000000800 */
[----:B--2---:R-:W-:Y:S01]  /*4fe0*/  FADD R34, R98, -12583039 ;  /* 0xcb40007f62227421 */ /* 0x004fe20000000000 */
[----:B------:R-:W-:Y:S01]  /*4ff0*/  BSSY B1, `(.L_x_109) ;  /* 0x0000062000017945 */ /* 0x000fe20003800000 */
[----:B------:R-:W-:Y:S02]  /*5000*/  FFMA.RM R167, R168, R3, 12582913 ;  /* 0x4b400001a8a77423 */ /* 0x000fe40000004003 */
[----:B------:R-:W-:Y:S01]  /*5010*/  FFMA R156, -R27, 1.4426950216293334961, -R34 ;  /* 0x3fb8aa3b1b9c7823 */ /* 0x000fe20000000922 */
[----:B------:R-:W-:Y:S01]  /*5020*/  FMUL R34, R154, R37 ;  /* 0x000000259a227220 */ /* 0x000fe20000400000 */
[----:B------:R-:W-:Y:S01]  /*5030*/  FFMA R37, -R28, 1.925963033500011079e-08, R35 ;  /* 0x32a570601c257823 */ /* 0x000fe20000000123 */
[----:B------:R-:W-:Y:S01]  /*5040*/  FFMA R35, R153, R161, R38 ;  /* 0x000000a199237223 */ /* 0x000fe20000000026 */
[----:B-1----:R-:W-:Y:S01]  /*5050*/  FADD R36, R103, -12583039 ;  /* 0xcb40007f67247421 */ /* 0x002fe20000000000 */
[----:B------:R-:W-:Y:S01]  /*5060*/  FADD R161, R160, -12583039 ;  /* 0xcb40007fa0a17421 */ /* 0x000fe20000000000 */
[----:B------:R-:W-:Y:S01]  /*5070*/  FFMA R156, -R27, 1.925963033500011079e-08, R156 ;  /* 0x32a570601b9c7823 */ /* 0x000fe2000000019c */
[----:B------:R-:W-:Y:S01]  /*5080*/  MUFU.EX2 R96, R96 ;  /* 0x0000006000607308 */ /* 0x000fe20000000800 */
[----:B------:R-:W-:Y:S01]  /*5090*/  FFMA R36, -R29, 1.4426950216293334961, -R36 ;  /* 0x3fb8aa3b1d247823 */ /* 0x000fe20000000924 */
[----:B------:R-:W-:Y:S01]  /*50a0*/  FFMA R34, R153, R101, R34 ;  /* 0x0000006599227223 */ /* 0x000fe20000000022 */
[----:B------:R-:W-:-:S02]  /*50b0*/  FFMA R163, -R30, 1.4426950216293334961, -R161 ;  /* 0x3fb8aa3b1ea37823 */ /* 0x000fc400000009a1 */
[----:B------:R-:W-:Y:S01]  /*50c0*/  FFMA R38, -R29, 1.925963033500011079e-08, R36 ;  /* 0x32a570601d267823 */ /* 0x000fe20000000124 */
[----:B------:R-:W-:Y:S01]  /*50d0*/  FMUL R36, R154, R39 ;  /* 0x000000279a247220 */ /* 0x000fe20000400000 */
[----:B------:R-:W-:Y:S01]  /*50e0*/  FFMA R163, -R30, 1.925963033500011079e-08, R163 ;  /* 0x32a570601ea37823 */ /* 0x000fe200000001a3 */
[----:B------:R1:W-:Y:S01]  /*50f0*/  MUFU.EX2 R158, R37 ;  /* 0x00000025009e7308 */ /* 0x0003e20000000800 */
[-C--:B------:R-:W-:Y:S01]  /*5100*/  FFMA.SAT R170, -R34, R0.reuse, 0.5 ;  /* 0x3f00000022aa7423 */ /* 0x080fe20000002100 */
[----:B------:R-:W-:Y:S01]  /*5110*/  FFMA R36, R153, R165, R36 ;  /* 0x000000a599247223 */ /* 0x000fe20000000024 */
[----:B------:R-:W-:Y:S02]  /*5120*/  SHF.L.U32 R39, R92, 0x17, RZ ;  /* 0x000000175c277819 */ /* 0x000fe400000006ff */
[-C--:B------:R-:W-:Y:S01]  /*5130*/  FFMA.RM R170, R170, R3.reuse, 12582913 ;  /* 0x4b400001aaaa7423 */ /* 0x080fe20000004003 */
[----:B------:R-:W-:Y:S02]  /*5140*/  FFMA.SAT R172, -R36, R0, 0.5 ;  /* 0x3f00000024ac7423 */ /* 0x000fe40000002100 */
[----:B------:R2:W-:Y:S01]  /*5150*/  MUFU.EX2 R101, R156 ;  /* 0x0000009c00657308 */ /* 0x0005e20000000800 */
[----:B-1----:R-:W-:Y:S01]  /*5160*/  FADD R37, R166, -12583039 ;  /* 0xcb40007fa6257421 */ /* 0x002fe20000000000 */
[----:B------:R-:W-:Y:S01]  /*5170*/  FFMA.RM R172, R172, R3, 12582913 ;  /* 0x4b400001acac7423 */ /* 0x000fe20000004003 */
[----:B---3--:R-:W-:-:S02]  /*5180*/  FFMA R39, R39, R100, 1 ;  /* 0x3f80000027277423 */ /* 0x008fc40000000064 */
[----:B------:R-:W-:-:S03]  /*5190*/  FFMA R37, -R32, 1.4426950216293334961, -R37 ;  /* 0x3fb8aa3b20257823 */ /* 0x000fc60000000925 */
[----:B------:R-:W1:Y:S01]  /*51a0*/  MUFU.EX2 R95, R95 ;  /* 0x0000005f005f7308 */ /* 0x000e620000000800 */
[----:B--2---:R-:W-:-:S04]  /*51b0*/  FADD R156, R162, -12583039 ;  /* 0xcb40007fa29c7421 */ /* 0x004fc80000000000 */
[----:B------:R-:W-:-:S03]  /*51c0*/  FFMA R164, -R31, 1.4426950216293334961, -R156 ;  /* 0x3fb8aa3b1fa47823 */ /* 0x000fc6000000099c */
[----:B------:R-:W2:Y:S01]  /*51d0*/  MUFU.EX2 R93, R93 ;  /* 0x0000005d005d7308 */ /* 0x000ea20000000800 */
[----:B------:R-:W-:-:S07]  /*51e0*/  FFMA R164, -R31, 1.925963033500011079e-08, R164 ;  /* 0x32a570601fa47823 */ /* 0x000fce00000001a4 */
[----:B------:R3:W4:Y:S08]  /*51f0*/  MUFU.EX2 R161, R38 ;  /* 0x0000002600a17308 */ /* 0x0007300000000800 */
[----:B------:R5:W4:Y:S01]  /*5200*/  MUFU.EX2 R156, R163 ;  /* 0x000000a3009c7308 */ /* 0x000b220000000800 */
[----:B---3--:R-:W-:Y:S01]  /*5210*/  FFMA.SAT R38, -R35, R0, 0.5 ;  /* 0x3f00000023267423 */ /* 0x008fe20000002100 */
[----:B------:R-:W-:-:S03]  /*5220*/  FADD R0, R167, -12583039 ;  /* 0xcb40007fa7007421 */ /* 0x000fc60000000000 */
[----:B------:R-:W-:Y:S01]  /*5230*/  FFMA.RM R169, R38, R3, 12582913 ;  /* 0x4b40000126a97423 */ /* 0x000fe20000004003 */
[----:B------:R-:W-:Y:S01]  /*5240*/  FFMA R0, -R33, 1.4426950216293334961, -R0 ;  /* 0x3fb8aa3b21007823 */ /* 0x000fe20000000900 */
[----:B------:R-:W-:Y:S01]  /*5250*/  SHF.L.U32 R38, R91, 0x17, RZ ;  /* 0x000000175b267819 */ /* 0x000fe200000006ff */
[----:B------:R-:W-:Y:S01]  /*5260*/  FADD R91, R172, -12583039 ;  /* 0xcb40007fac5b7421 */ /* 0x000fe20000000000 */
[----:B-----5:R-:W-:Y:S01]  /*5270*/  FFMA R163, -R32, 1.925963033500011079e-08, R37 ;  /* 0x32a5706020a37823 */ /* 0x020fe20000000125 */
[----:B------:R-:W-:Y:S01]  /*5280*/  SHF.L.U32 R37, R88, 0x17, RZ ;  /* 0x0000001758257819 */ /* 0x000fe200000006ff */
[----:B------:R-:W-:Y:S01]  /*5290*/  FFMA R3, -R33, 1.925963033500011079e-08, R0 ;  /* 0x32a5706021037823 */ /* 0x000fe20000000100 */
[----:B------:R-:W-:Y:S01]  /*52a0*/  SHF.L.U32 R0, R89, 0x17, RZ ;  /* 0x0000001759007819 */ /* 0x000fe200000006ff */
[----:B------:R-:W-:Y:S01]  /*52b0*/  FADD R88, R169, -12583039 ;  /* 0xcb40007fa9587421 */ /* 0x000fe20000000000 */
[----:B-1----:R-:W-:Y:S01]  /*52c0*/  FFMA R38, R38, R95, 1 ;  /* 0x3f80000026267423 */ /* 0x002fe2000000005f */
[----:B------:R-:W-:Y:S01]  /*52d0*/  FFMA R174, R37, R96, 1 ;  /* 0x3f80000025ae7423 */ /* 0x000fe20000000060 */
[----:B------:R-:W-:Y:S01]  /*52e0*/  FADD R37, R170, -12583039 ;  /* 0xcb40007faa257421 */ /* 0x000fe20000000000 */
[----:B------:R-:W-:Y:S01]  /*52f0*/  FFMA R95, -R36, 1.4426950216293334961, -R91 ;  /* 0x3fb8aa3b245f7823 */ /* 0x000fe2000000095b */
[----:B------:R-:W-:Y:S01]  /*5300*/  FFMA R92, -R35, 1.4426950216293334961, -R88 ;  /* 0x3fb8aa3b235c7823 */ /* 0x000fe20000000958 */
[----:B------:R-:W-:Y:S01]  /*5310*/  SHF.L.U32 R91, R97, 0x17, RZ ;  /* 0x00000017615b7819 */ /* 0x000fe200000006ff */
[----:B------:R-:W-:Y:S01]  /*5320*/  FFMA R89, -R34, 1.4426950216293334961, -R37 ;  /* 0x3fb8aa3b22597823 */ /* 0x000fe20000000925 */
[----:B--2---:R-:W-:Y:S01]  /*5330*/  FFMA R37, R0, R93, 1 ;  /* 0x3f80000000257423 */ /* 0x004fe2000000005d */
[----:B------:R-:W-:Y:S01]  /*5340*/  FFMA R100, -R36, 1.925963033500011079e-08, R95 ;  /* 0x32a5706024647823 */ /* 0x000fe2000000015f */
[----:B------:R-:W-:Y:S01]  /*5350*/  IADD3 R97, R174, 0x1800000, RZ ;  /* 0x01800000ae617810 */ /* 0x000fe20007ffe0ff */
[----:B------:R-:W-:Y:S01]  /*5360*/  FFMA R0, -R34, 1.925963033500011079e-08, R89 ;  /* 0x32a5706022007823 */ /* 0x000fe20000000159 */
[----:B------:R-:W-:Y:S01]  /*5370*/  FFMA R92, -R35, 1.925963033500011079e-08, R92 ;  /* 0x32a57060235c7823 */ /* 0x000fe2000000015c */
[----:B------:R-:W1:Y:S01]  /*5380*/  MUFU.EX2 R165, R164 ;  /* 0x000000a400a57308 */ /* 0x000e620000000800 */
[----:B------:R-:W-:Y:S01]  /*5390*/  LOP3.LUT R97, R97, 0x7f800000, RZ, 0xc0, !PT ;  /* 0x7f80000061617812 */ /* 0x000fe200078ec0ff */
[----:B------:R-:W-:Y:S01]  /*53a0*/  FFMA R91, R91, R158, 1 ;  /* 0x3f8000005b5b7423 */ /* 0x000fe2000000009e */
[----:B------:R-:W-:-:S02]  /*53b0*/  SHF.L.U32 R89, R94, 0x17, RZ ;  /* 0x000000175e597819 */ /* 0x000fc400000006ff */
[----:B------:R-:W-:Y:S02]  /*53c0*/  ISETP.GT.U32.AND P2, PT, R97, 0x1ffffff, PT ;  /* 0x01ffffff6100780c */ /* 0x000fe40003f44070 */
[----:B------:R-:W-:Y:S01]  /*53d0*/  SHF.L.U32 R88, R90, 0x17, RZ ;  /* 0x000000175a587819 */ /* 0x000fe200000006ff */
[----:B------:R-:W2:Y:S01]  /*53e0*/  MUFU.EX2 R168, R163 ;  /* 0x000000a300a87308 */ /* 0x000ea20000000800 */
[----:B------:R-:W-:Y:S01]  /*53f0*/  SHF.L.U32 R94, R103, 0x17, RZ ;  /* 0x00000017675e7819 */ /* 0x000fe200000006ff */
[----:B------:R-:W-:Y:S01]  /*5400*/  FFMA R89, R89, R102, 1 ;  /* 0x3f80000059597423 */ /* 0x000fe20000000066 */
[----:B------:R-:W-:Y:S01]  /*5410*/  SHF.L.U32 R90, R98, 0x17, RZ ;  /* 0x00000017625a7819 */ /* 0x000fe200000006ff */
[----:B------:R-:W-:Y:S01]  /*5420*/  FFMA R88, R88, R99, 1 ;  /* 0x3f80000058587423 */ /* 0x000fe20000000063 */
[----:B------:R-:W-:Y:S01]  /*5430*/  SHF.L.U32 R95, R160, 0x17, RZ ;  /* 0x00000017a05f7819 */ /* 0x000fe200000006ff */
[----:B----4-:R-:W-:Y:S01]  /*5440*/  FFMA R94, R94, R161, 1 ;  /* 0x3f8000005e5e7423 */ /* 0x010fe200000000a1 */
[----:B------:R-:W-:Y:S01]  /*5450*/  SHF.L.U32 R96, R162, 0x17, RZ ;  /* 0x00000017a2607819 */ /* 0x000fe200000006ff */
[----:B------:R-:W3:Y:S01]  /*5460*/  MUFU.EX2 R3, R3 ;  /* 0x0000000300037308 */ /* 0x000ee20000000800 */
[----:B------:R-:W-:Y:S01]  /*5470*/  SHF.L.U32 R97, R166, 0x17, RZ ;  /* 0x00000017a6617819 */ /* 0x000fe200000006ff */
[----:B------:R-:W-:Y:S01]  /*5480*/  FFMA R90, R90, R101, 1 ;  /* 0x3f8000005a5a7423 */ /* 0x000fe20000000065 */
[----:B------:R-:W-:Y:S01]  /*5490*/  SHF.L.U32 R98, R167, 0x17, RZ ;  /* 0x00000017a7627819 */ /* 0x000fe200000006ff */
[----:B------:R-:W-:Y:S01]  /*54a0*/  FFMA R95, R95, R156, 1 ;  /* 0x3f8000005f5f7423 */ /* 0x000fe2000000009c */
[----:B------:R-:W-:Y:S01]  /*54b0*/  SHF.L.U32 R99, R170, 0x17, RZ ;  /* 0x00000017aa637819 */ /* 0x000fe200000006ff */
[----:B-1----:R-:W-:Y:S01]  /*54c0*/  FFMA R96, R96, R165, 1 ;  /* 0x3f80000060607423 */ /* 0x002fe200000000a5 */
[----:B------:R-:W-:Y:S01]  /*54d0*/  SHF.L.U32 R160, R169, 0x17, RZ ;  /* 0x00000017a9a07819 */ /* 0x000fe200000006ff */
[----:B------:R-:W1:Y:S01]  /*54e0*/  MUFU.EX2 R0, R0 ;  /* 0x0000000000007308 */ /* 0x000e620000000800 */
[----:B------:R-:W-:Y:S01]  /*54f0*/  SHF.L.U32 R161, R172, 0x17, RZ ;  /* 0x00000017aca17819 */ /* 0x000fe200000006ff */
[----:B--2---:R-:W-:-:S06]  /*5500*/  FFMA R97, R97, R168, 1 ;  /* 0x3f80000061617423 */ /* 0x004fcc00000000a8 */
[----:B------:R-:W2:Y:S01]  /*5510*/  MUFU.EX2 R93, R92 ;  /* 0x0000005c005d7308 */ /* 0x000ea20000000800 */
[----:B---3--:R-:W-:-:S07]  /*5520*/  FFMA R98, R98, R3, 1 ;  /* 0x3f80000062627423 */ /* 0x008fce0000000003 */
[----:B------:R-:W3:Y:S01]  /*5530*/  MUFU.EX2 R100, R100 ;  /* 0x0000006400647308 */ /* 0x000ee20000000800 */
[----:B-1----:R-:W-:Y:S01]  /*5540*/  FFMA R99, R99, R0, 1 ;  /* 0x3f80000063637423 */ /* 0x002fe20000000000 */
[----:B--2---:R-:W-:Y:S01]  /*5550*/  FFMA R160, R160, R93, 1 ;  /* 0x3f800000a0a07423 */ /* 0x004fe2000000005d */
[----:B---3--:R-:W-:Y:S01]  /*5560*/  FFMA R161, R161, R100, 1 ;  /* 0x3f800000a1a17423 */ /* 0x008fe20000000064 */
[----:B------:R-:W-:Y:S06]  /*5570*/  @P2 BRA `(.L_x_110) ;  /* 0x0000000000142947 */ /* 0x000fec0003800000 */
[----:B------:R-:W-:Y:S02]  /*5580*/  MOV R0, R174 ;  /* 0x000000ae00007202 */ /* 0x000fe40000000f00 */
[----:B------:R-:W-:-:S07]  /*5590*/  MOV R92, 0x55b0 ;  /* 0x000055b0005c7802 */ /* 0x000fce0000000f00 */
[----:B------:R-:W-:Y:S05]  /*55a0*/  CALL.REL.NOINC `($__internal_0_$__cuda_sm20_rcp_rn_f32_slowpath) ;  /* 0x0000010c00e47944 */ /* 0x000fea0003c00000 */
[----:B------:R-:W-:Y:S01]  /*55b0*/  MOV R163, R0 ;  /* 0x0000000000a37202 */ /* 0x000fe20000000f00 */
[----:B------:R-:W-:Y:S06]  /*55c0*/  BRA `(.L_x_111) ;  /* 0x0000000000107947 */ /* 0x000fec0003800000 */
.L_x_110:
[----:B------:R-:W1:Y:S02]  /*55d0*/  MUFU.RCP R163, R174 ;  /* 0x000000ae00a37308 */ /* 0x000e640000001000 */
[----:B-1----:R-:W-:-:S04]  /*55e0*/  FFMA R0, R174, R163, -1 ;  /* 0xbf800000ae007423 */ /* 0x002fc800000000a3 */
[----:B------:R-:W-:-:S04]  /*55f0*/  FADD.FTZ R0, -R0, -RZ ;  /* 0x800000ff00007221 */ /* 0x000fc80000010100 */
[----:B------:R-:W-:-:S07]  /*5600*/  FFMA R163, R163, R0, R163 ;  /* 0x00000000a3a37223 */ /* 0x000fce00000000a3 */
.L_x_111:
[----:B------:R-:W-:Y:S05]  /*5610*/  BSYNC B1 ;  /* 0x0000000000017941 */ /* 0x000fea0003800000 */
.L_x_109:
        /* <DEDUP_REMOVED lines=10> */
.L_x_113:
[----:B------:R-:W1:Y:S02]  /*56c0*/  MUFU.RCP R162, R37 ;  /* 0x0000002500a27308 */ /* 0x000e640000001000 */
[----:B-1----:R-:W-:-:S04]  /*56d0*/  FFMA R0, R37, R162, -1 ;  /* 0xbf80000025007423 */ /* 0x002fc800000000a2 */
[----:B------:R-:W-:-:S04]  /*56e0*/  FADD.FTZ R3, -R0, -RZ ;  /* 0x800000ff00037221 */ /* 0x000fc80000010100 */
[----:B------:R-:W-:-:S07]  /*56f0*/  FFMA R162, R162, R3, R162 ;  /* 0x00000003a2a27223 */ /* 0x000fce00000000a2 */
.L_x_114:
[----:B------:R-:W-:Y:S05]  /*5700*/  BSYNC B1 ;  /* 0x0000000000017941 */ /* 0x000fea0003800000 */
.L_x_112:
        /* <DEDUP_REMOVED lines=10> */
.L_x_116:
[----:B------:R-:W1:Y:S02]  /*57b0*/  MUFU.RCP R3, R38 ;  /* 0x0000002600037308 */ /* 0x000e640000001000 */
[----:B-1----:R-:W-:-:S04]  /*57c0*/  FFMA R0, R38, R3, -1 ;  /* 0xbf80000026007423 */ /* 0x002fc80000000003 */
[----:B------:R-:W-:-:S04]  /*57d0*/  FADD.FTZ R0, -R0, -RZ ;  /* 0x800000ff00007221 */ /* 0x000fc80000010100 */
[----:B------:R-:W-:-:S07]  /*57e0*/  FFMA R164, R3, R0, R3 ;  /* 0x0000000003a47223 */ /* 0x000fce0000000003 */
.L_x_117:
[----:B------:R-:W-:Y:S05]  /*57f0*/  BSYNC B1 ;  /* 0x0000000000017941 */ /* 0x000fea0003800000 */
.L_x_115:
        /* <DEDUP_REMOVED lines=10> */
.L_x_119:
[----:B------:R-:W1:Y:S02]  /*58a0*/  MUFU.RCP R0, R39 ;  /* 0x0000002700007308 */ /* 0x000e640000001000 */
[----:B-1----:R-:W-:-:S04]  /*58b0*/  FFMA R3, R39, R0, -1 ;  /* 0xbf80000027037423 */ /* 0x002fc80000000000 */
[----:B------:R-:W-:-:S04]  /*58c0*/  FADD.FTZ R3, -R3, -RZ ;  /* 0x800000ff03037221 */ /* 0x000fc80000010100 */
[----:B------:R-:W-:-:S07]  /*58d0*/  FFMA R37, R0, R3, R0 ;  /* 0x0000000300257223 */ /* 0x000fce0000000000 */
.L_x_120:
[----:B------:R-:W-:Y:S05]  /*58e0*/  BSYNC B1 ;  /* 0x0000000000017941 */ /* 0x000fea0003800000 */
.L_x_118:
        /* <DEDUP_REMOVED lines=10> */
.L_x_122:
[----:B------:R-:W1:Y:S02]  /*5990*/  MUFU.RCP R3, R88 ;  /* 0x0000005800037308 */ /* 0x000e640000001000 */
[----:B-1----:R-:W-:-:S04]  /*59a0*/  FFMA R0, R88, R3, -1 ;  /* 0xbf80000058007423 */ /* 0x002fc80000000003 */
[----:B------:R-:W-:-:S04]  /*59b0*/  FADD.FTZ R0, -R0, -RZ ;  /* 0x800000ff00007221 */ /* 0x000fc80000010100 */
[----:B------:R-:W-:-:S07]  /*59c0*/  FFMA R38, R3, R0, R3 ;  /* 0x0000000003267223 */ /* 0x000fce0000000003 */
.L_x_123:
[----:B------:R-:W-:Y:S05]  /*59d0*/  BSYNC B1 ;  /* 0x0000000000017941 */ /* 0x000fea0003800000 */
.L_x_121:
        /* <DEDUP_REMOVED lines=10> */
.L_x_125:
[----:B------:R-:W1:Y:S02]  /*5a80*/  MUFU.RCP R0, R89 ;  /* 0x0000005900007308 */ /* 0x000e640000001000 */
[----:B-1----:R-:W-:-:S04]  /*5a90*/  FFMA R3, R89, R0, -1 ;  /* 0xbf80000059037423 */ /* 0x002fc80000000000 */
[----:B------:R-:W-:-:S04]  /*5aa0*/  FADD.FTZ R3, -R3, -RZ ;  /* 0x800000ff03037221 */ /* 0x000fc80000010100 */
[----:B------:R-:W-:-:S07]  /*5ab0*/  FFMA R39, R0, R3, R0 ;  /* 0x0000000300277223 */ /* 0x000fce0000000000 */
.L_x_126:
[----:B------:R-:W-:Y:S05]  /*5ac0*/  BSYNC B1 ;  /* 0x0000000000017941 */ /* 0x000fea0003800000 */
.L_x_124:
        /* <DEDUP_REMOVED lines=10> */
.L_x_128:
[----:B------:R-:W1:Y:S02]  /*5b70*/  MUFU.RCP R3, R90 ;  /* 0x0000005a00037308 */ /* 0x000e640000001000 */
[----:B-1----:R-:W-:-:S04]  /*5b80*/  FFMA R0, R90, R3, -1 ;  /* 0xbf8000005a007423 */ /* 0x002fc80000000003 */
[----:B------:R-:W-:-:S04]  /*5b90*/  FADD.FTZ R0, -R0, -RZ ;  /* 0x800000ff00007221 */ /* 0x000fc80000010100 */
[----:B------:R-:W-:-:S07]  /*5ba0*/  FFMA R88, R3, R0, R3 ;  /* 0x0000000003587223 */ /* 0x000fce0000000003 */
.L_x_129:
[----:B------:R-:W-:Y:S05]  /*5bb0*/  BSYNC B1 ;  /* 0x0000000000017941 */ /* 0x000fea0003800000 */
.L_x_127:
        /* <DEDUP_REMOVED lines=10> */
.L_x_131:
[----:B------:R-:W1:Y:S02]  /*5c60*/  MUFU.RCP R0, R91 ;  /* 0x0000005b00007308 */ /* 0x000e640000001000 */
[----:B-1----:R-:W-:-:S04]  /*5c70*/  FFMA R3, R91, R0, -1 ;  /* 0xbf8000005b037423 */ /* 0x002fc80000000000 */
[----:B------:R-:W-:-:S04]  /*5c80*/  FADD.FTZ R3, -R3, -RZ ;  /* 0x800000ff03037221 */ /* 0x000fc80000010100 */
[----:B------:R-:W-:-:S07]  /*5c90*/  FFMA R89, R0, R3, R0 ;  /* 0x0000000300597223 */ /* 0x000fce0000000000 */
.L_x_132:
[----:B------:R-:W-:Y:S05]  /*5ca0*/  BSYNC B1 ;  /* 0x0000000000017941 */ /* 0x000fea0003800000 */
.L_x_130:
        /* <DEDUP_REMOVED lines=10> */
.L_x_134:
[----:B------:R-:W1:Y:S02]  /*5d50*/  MUFU.RCP R3, R94 ;  /* 0x0000005e00037308 */ /* 0x000e640000001000 */
[----:B-1----:R-:W-:-:S04]  /*5d60*/  FFMA R0, R94, R3, -1 ;  /* 0xbf8000005e007423 */ /* 0x002fc80000000003 */
[----:B------:R-:W-:-:S04]  /*5d70*/  FADD.FTZ R0, -R0, -RZ ;  /* 0x800000ff00007221 */ /* 0x000fc80000010100 */
[----:B------:R-:W-:-:S07]  /*5d80*/  FFMA R90, R3, R0, R3 ;  /* 0x00000000035a7223 */ /* 0x000fce0000000003 */
.L_x_135:
[----:B------:R-:W-:Y:S05]  /*5d90*/  BSYNC B1 ;  /* 0x0000000000017941 */ /* 0x000fea0003800000 */
.L_x_133:
        /* <DEDUP_REMOVED lines=10> */
.L_x_137:
[----:B------:R-:W1:Y:S02]  /*5e40*/  MUFU.RCP R0, R95 ;  /* 0x0000005f00007308 */ /* 0x000e640000001000 */
[----:B-1----:R-:W-:-:S04]  /*5e50*/  FFMA R3, R95, R0, -1 ;  /* 0xbf8000005f037423 */ /* 0x002fc80000000000 */
[----:B------:R-:W-:-:S04]  /*5e60*/  FADD.FTZ R3, -R3, -RZ ;  /* 0x800000ff03037221 */ /* 0x000fc80000010100 */
[----:B------:R-:W-:-:S07]  /*5e70*/  FFMA R91, R0, R3, R0 ;  /* 0x00000003005b7223 */ /* 0x000fce0000000000 */
.L_x_138:
[----:B------:R-:W-:Y:S05]  /*5e80*/  BSYNC B1 ;  /* 0x0000000000017941 */ /* 0x000fea0003800000 */
.L_x_136:
        /* <DEDUP_REMOVED lines=10> */
.L_x_140:
[----:B------:R-:W1:Y:S02]  /*5f30*/  MUFU.RCP R3, R96 ;  /* 0x0000006000037308 */ /* 0x000e640000001000 */
[----:B-1----:R-:W-:-:S04]  /*5f40*/  FFMA R0, R96, R3, -1 ;  /* 0xbf80000060007423 */ /* 0x002fc80000000003 */
[----:B------:R-:W-:-:S04]  /*5f50*/  FADD.FTZ R0, -R0, -RZ ;  /* 0x800000ff00007221 */ /* 0x000fc80000010100 */
[----:B------:R-:W-:-:S07]  /*5f60*/  FFMA R94, R3, R0, R3 ;  /* 0x00000000035e7223 */ /* 0x000fce0000000003 */
.L_x_141:
[----:B------:R-:W-:Y:S05]  /*5f70*/  BSYNC B1 ;  /* 0x0000000000017941 */ /* 0x000fea0003800000 */
.L_x_139:
        /* <DEDUP_REMOVED lines=10> */
.L_x_143:
[----:B------:R-:W1:Y:S02]  /*6020*/  MUFU.RCP R0, R97 ;  /* 0x0000006100007308 */ /* 0x000e640000001000 */
[----:B-1----:R-:W-:-:S04]  /*6030*/  FFMA R3, R97, R0, -1 ;  /* 0xbf80000061037423 */ /* 0x002fc80000000000 */
[----:B------:R-:W-:-:S04]  /*6040*/  FADD.FTZ R3, -R3, -RZ ;  /* 0x800000ff03037221 */ /* 0x000fc80000010100 */
[----:B------:R-:W-:-:S07]  /*6050*/  FFMA R95, R0, R3, R0 ;  /* 0x00000003005f7223 */ /* 0x000fce0000000000 */
.L_x_144:
[----:B------:R-:W-:Y:S05]  /*6060*/  BSYNC B1 ;  /* 0x0000000000017941 */ /* 0x000fea0003800000 */
.L_x_142:
        /* <DEDUP_REMOVED lines=10> */
.L_x_146:
[----:B------:R-:W1:Y:S02]  /*6110*/  MUFU.RCP R3, R98 ;  /* 0x0000006200037308 */ /* 0x000e640000001000 */
[----:B-1----:R-:W-:-:S04]  /*6120*/  FFMA R0, R98, R3, -1 ;  /* 0xbf80000062007423 */ /* 0x002fc80000000003 */
[----:B------:R-:W-:-:S04]  /*6130*/  FADD.FTZ R0, -R0, -RZ ;  /* 0x800000ff00007221 */ /* 0x000fc80000010100 */
[----:B------:R-:W-:-:S07]  /*6140*/  FFMA R96, R3, R0, R3 ;  /* 0x0000000003607223 */ /* 0x000fce0000000003 */
.L_x_147:
[----:B------:R-:W-:Y:S05]  /*6150*/  BSYNC B1 ;  /* 0x0000000000017941 */ /* 0x000fea0003800000 */
.L_x_145:
        /* <DEDUP_REMOVED lines=10> */
.L_x_149:
[----:B------:R-:W1:Y:S02]  /*6200*/  MUFU.RCP R0, R99 ;  /* 0x0000006300007308 */ /* 0x000e640000001000 */
[----:B-1----:R-:W-:-:S04]  /*6210*/  FFMA R3, R99, R0, -1 ;  /* 0xbf80000063037423 */ /* 0x002fc80000000000 */
[----:B------:R-:W-:-:S04]  /*6220*/  FADD.FTZ R3, -R3, -RZ ;  /* 0x800000ff03037221 */ /* 0x000fc80000010100 */
[----:B------:R-:W-:-:S07]  /*6230*/  FFMA R97, R0, R3, R0 ;  /* 0x0000000300617223 */ /* 0x000fce0000000000 */
.L_x_150:
[----:B------:R-:W-:Y:S05]  /*6240*/  BSYNC B1 ;  /* 0x0000000000017941 */ /* 0x000fea0003800000 */
.L_x_148:
        /* <DEDUP_REMOVED lines=10> */
.L_x_152:
[----:B------:R-:W1:Y:S02]  /*62f0*/  MUFU.RCP R3, R160 ;  /* 0x000000a000037308 */ /* 0x000e640000001000 */
[----:B-1----:R-:W-:-:S04]  /*6300*/  FFMA R0, R160, R3, -1 ;  /* 0xbf800000a0007423 */ /* 0x002fc80000000003 */
[----:B------:R-:W-:-:S04]  /*6310*/  FADD.FTZ R0, -R0, -RZ ;  /* 0x800000ff00007221 */ /* 0x000fc80000010100 */
[----:B------:R-:W-:-:S07]  /*6320*/  FFMA R98, R3, R0, R3 ;  /* 0x0000000003627223 */ /* 0x000fce0000000003 */
.L_x_153:
[----:B------:R-:W-:Y:S05]  /*6330*/  BSYNC B1 ;  /* 0x0000000000017941 */ /* 0x000fea0003800000 */
.L_x_151:
        /* <DEDUP_REMOVED lines=9> */
.L_x_155:
[----:B------:R-:W1:Y:S02]  /*63d0*/  MUFU.RCP R0, R161 ;  /* 0x000000a100007308 */ /* 0x000e640000001000 */
[----:B-1----:R-:W-:-:S04]  /*63e0*/  FFMA R3, R161, R0, -1 ;  /* 0xbf800000a1037423 */ /* 0x002fc80000000000 */
[----:B------:R-:W-:-:S04]  /*63f0*/  FADD.FTZ R3, -R3, -RZ ;  /* 0x800000ff03037221 */ /* 0x000fc80000010100 */
[----:B------:R-:W-:-:S07]  /*6400*/  FFMA R0, R0, R3, R0 ;  /* 0x0000000300007223 */ /* 0x000fce0000000000 */
.L_x_156:
[----:B------:R-:W-:Y:S05]  /*6410*/  BSYNC B1 ;  /* 0x0000000000017941 */ /* 0x000fea0003800000 */
.L_x_154:
[----:B------:R-:W-:Y:S01]  /*6420*/  FMUL R163, R20, R163 ;  /* 0x000000a314a37220 */ /* 0x000fe20000400000 */
        /* <DEDUP_REMOVED lines=15> */
[----:B------:R-:W-:Y:S01]  /*6520*/  F2FP.F16.F32.PACK_AB R24, R162, R163 ;  /* 0x000000a3a218723e */ /* 0x000fe200000000ff */
[----:B------:R-:W-:Y:S05]  /*6530*/  WARPSYNC.ALL ;  /* 0x0000000000007948 */ /* 0x000fea0003800000 */
[----:B------:R-:W-:Y:S01]  /*6540*/  F2FP.F16.F32.PACK_AB R25, R37, R164 ;  /* 0x000000a42519723e */ /* 0x000fe200000000ff */
[----:B------:R-:W-:Y:S01]  /*6550*/  BSSY B0, `(.L_x_157) ;  /* 0x000001b000007945 */ /* 0x000fe20003800000 */
[----:B------:R-:W-:-:S02]  /*6560*/  F2FP.F16.F32.PACK_AB R26, R39, R38 ;  /* 0x00000026271a723e */ /* 0x000fc400000000ff */
[----:B------:R-:W-:Y:S02]  /*6570*/  F2FP.F16.F32.PACK_AB R27, R28, R27 ;  /* 0x0000001b1c1b723e */ /* 0x000fe400000000ff */
[----:B------:R-:W-:Y:S02]  /*6580*/  F2FP.F16.F32.PACK_AB R28, R91, R90 ;  /* 0x0000005a5b1c723e */ /* 0x000fe400000000ff */
[----:B------:R-:W-:Y:S01]  /*6590*/  F2FP.F16.F32.PACK_AB R29, R95, R94 ;  /* 0x0000005e5f1d723e */ /* 0x000fe200000000ff */
[----:B------:R1:W-:Y:S01]  /*65a0*/  STSM.16.M88.4 [R14+0x2200], R24 ;  /* 0x002200180e007844 */ /* 0x0003e20000000200 */
[----:B------:R-:W-:Y:S02]  /*65b0*/  F2FP.F16.F32.PACK_AB R30, R97, R96 ;  /* 0x00000060611e723e */ /* 0x000fe400000000ff */
[----:B------:R-:W-:Y:S02]  /*65c0*/  F2FP.F16.F32.PACK_AB R31, R3, R98 ;  /* 0x00000062031f723e */ /* 0x000fe400000000ff */
        /* <DEDUP_REMOVED lines=12> */
[----:B------:R-:W-:Y:S02]  /*6690*/  UIADD3 UR4, UR52, 0x2200, URZ ;  /* 0x0000220034047890 */ /* 0x000fe4000fffe03f */
[----:B------:R-:W-:Y:S01]  /*66a0*/  UIADD3.X UR9, URZ, UR55, URZ, UP0, !UPT ;  /* 0x000000373f097290 */ /* 0x000fe200087fe43f */
[----:B------:R-:W-:Y:S01]  /*66b0*/  UMOV UR5, UR45 ;  /* 0x0000002d00057c82 */ /* 0x000fe20008000000 */
[----:B------:R-:W-:-:S07]  /*66c0*/  UMOV UR7, UR47 ;  /* 0x0000002f00077c82 */ /* 0x000fce0008000000 */
[----:B------:R2:W-:Y:S01]  /*66d0*/  UTMASTG.3D [UR4], [UR8] ;  /* 0x00000004080073b5 */ /* 0x0005e20008010000 */
[----:B------:R0:W-:Y:S01]  /*66e0*/  UTMACMDFLUSH ;  /* 0x00000000000079b7 */ /* 0x0001e20000000000 */
[----:B--2---:R-:W-:-:S04]  /*66f0*/  DEPBAR.LE SB0, 0x1 ;  /* 0x000080400000791a */ /* 0x004fc80000000000 */
.L_x_158:
[----:B------:R-:W-:Y:S05]  /*6700*/  BSYNC B0 ;  /* 0x0000000000007941 */ /* 0x000fea0003800000 */
.L_x_157:
[----:B-1----:R-:W-:Y:S01]  /*6710*/  IADD3 R0, R14, 0x2200, RZ ;  /* 0x000022000e007810 */ /* 0x002fe20007ffe0ff */
[----:B------:R-:W-:Y:S03]  /*6720*/  BAR.SYNC.DEFER_BLOCKING 0x1, 0x100 ;  /* 0x0044000000007b1d */ /* 0x000fe60000010000 */
[----:B------:R-:W-:-:S03]  /*6730*/  LEA R21, R155, R0, 0x1 ;  /* 0x000000009b157211 */ /* 0x000fc600078e08ff */
[----:B------:R-:W-:Y:S04]  /*6740*/  BSSY B0, `(.L_x_159) ;  /* 0x0000009000007945 */ /* 0x000fe80003800000 */
[----:B------:R-:W-:Y:S05]  /*6750*/  @P0 BRA `(.L_x_160) ;  /* 0x00000000001c0947 */ /* 0x000fea0003800000 */
[----:B------:R-:W-:-:S13]  /*6760*/  ISETP.NE.AND P2, PT, R159, 0x3, PT ;  /* 0x000000039f00780c */ /* 0x000fda0003f45270 */
[----:B------:R-:W-:Y:S05]  /*6770*/  @!P2 BRA `(.L_x_161) ;  /* 0x000000000004a947 */ /* 0x000fea0003800000 */
[----:B------:R-:W-:Y:S01]  /*6780*/  BPT.TRAP 0x1 ;  /* 0x000000040000795c */ /* 0x000fe20000300000 */
.L_x_161:
[----:B------:R-:W-:-:S04]  /*6790*/  ULEA UR4, UR36, UR52, 0x3 ;  /* 0x0000003424047291 */ /* 0x000fc8000f8e183f */
[----:B------:R-:W-:-:S04]  /*67a0*/  UIADD3 UR4, UR4, 0x60, URZ ;  /* 0x0000006004047890 */ /* 0x000fc8000fffe03f */
[----:B------:R-:W-:-:S09]  /*67b0*/  UPRMT UR4, UR51, 0x654, UR4 ;  /* 0x0000065433047896 */ /* 0x000fd20008000004 */
[----:B------:R-:W-:Y:S03]  /*67c0*/  SYNCS.ARRIVE.TRANS64.RED.A1T0 RZ, [UR4], RZ ;  /* 0x000000ffffff79a7 */ /* 0x000fe60008100404 */
.L_x_160:
[----:B------:R-:W-:Y:S05]  /*67d0*/  BSYNC B0 ;  /* 0x0000000000007941 */ /* 0x000fea0003800000 */
.L_x_159:
[----:B------:R-:W-:Y:S01]  /*67e0*/  UIADD3 UR36, UR36, 0x1, URZ ;  /* 0x0000000124247890 */ /* 0x000fe2000fffe03f */
[----:B------:R-:W-:Y:S01]  /*67f0*/  BSSY B0, `(.L_x_162) ;  /* 0x0000017000007945 */ /* 0x000fe20003800000 */
[----:B------:R-:W-:Y:S02]  /*6800*/  MOV R20, RZ ;  /* 0x000000ff00147202 */ /* 0x000fe40000000f00 */
[----:B------:R-:W-:-:S04]  /*6810*/  UISETP.NE.AND UP0, UPT, UR36, 0x4, UPT ;  /* 0x000000042400788c */ /* 0x000fc8000bf05270 */
[----:B------:R-:W-:Y:S01]  /*6820*/  USEL UR36, UR36, URZ, UP0 ;  /* 0x0000003f24247287 */ /* 0x000fe20008000000 */
[----:B------:R-:W-:Y:S11]  /*6830*/  @P0 BRA `(.L_x_163) ;  /* 0x0000000000480947 */ /* 0x000ff60003800000 */
[----:B------:R-:W-:-:S13]  /*6840*/  ISETP.NE.AND P2, PT, R159, 0x3, PT ;  /* 0x000000039f00780c */ /* 0x000fda0003f45270 */
[----:B------:R-:W-:Y:S05]  /*6850*/  @!P2 BRA `(.L_x_164) ;  /* 0x000000000004a947 */ /* 0x000fea0003800000 */
[----:B------:R-:W-:Y:S01]  /*6860*/  BPT.TRAP 0x1 ;  /* 0x000000040000795c */ /* 0x000fe20000300000 */
.L_x_164:
[C---:B------:R-:W-:Y:S01]  /*6870*/  LEA R0, R12.reuse, UR52, 0x3 ;  /* 0x000000340c007c11 */ /* 0x040fe2000f8e18ff */
[----:B------:R-:W-:Y:S01]  /*6880*/  BSSY B1, `(.L_x_165) ;  /* 0x0000006000017945 */ /* 0x000fe20003800000 */
[----:B------:R-:W-:Y:S02]  /*6890*/  SHF.L.U32 R3, RZ, 0x1f, RZ ;  /* 0x0000001fff037819 */ /* 0x000fe400000006ff */
[----:B------:R-:W-:Y:S02]  /*68a0*/  @!P1 LEA R24, R12, R15, 0xd ;  /* 0x0000000f0c189211 */ /* 0x000fe400078e68ff */
[----:B------:R-:W1:Y:S02]  /*68b0*/  SYNCS.PHASECHK.TRANS64.TRYWAIT P2, [R0+URZ+0x40], R3 ;  /* 0x00004003000075a7 */ /* 0x000e64000804017f */
[----:B------:R-:W-:Y:S01]  /*68c0*/  @!P1 LEA R23, R155, R24, 0x1 ;  /* 0x000000189b179211 */ /* 0x000fe200078e08ff */
[----:B-1----:R-:W-:Y:S06]  /*68d0*/  @!P2 BRA `(.L_x_166) ;  /* 0x000000f000fca947 */ /* 0x002fec0003800000 */
.L_x_613:
[----:B------:R-:W-:Y:S05]  /*68e0*/  BSYNC B1 ;  /* 0x0000000000017941 */ /* 0x000fea0003800000 */
.L_x_165:
[----:B------:R-:W-:Y:S05]  /*68f0*/  @!P1 WARPSYNC.ALL ;  /* 0x0000000000009948 */ /* 0x000fea0003800000 */
[----:B------:R2:W3:Y:S01]  /*6900*/  @!P1 LDSM.16.M88.4 R4, [R24] ;  /* 0x000000001804983b */ /* 0x0004e20000000200 */
[----:B------:R-:W-:-:S03]  /*6910*/  IADD3 R12, R12, 0x1, RZ ;  /* 0x000000010c0c7810 */ /* 0x000fc60007ffe0ff */
[----:B------:R2:W4:Y:S01]  /*6920*/  @!P1 LDSM.16.M88.4 R8, [R23] ;  /* 0x000000001708983b */ /* 0x0005220000000200 */
[----:B------:R-:W-:-:S04]  /*6930*/  ISETP.NE.AND P2, PT, R12, 0x4, PT ;  /* 0x000000040c00780c */ /* 0x000fc80003f45270 */
[----:B------:R-:W-:Y:S02]  /*6940*/  SEL R12, R12, RZ, P2 ;  /* 0x000000ff0c0c7207 */ /* 0x000fe40001000000 */
[----:B------:R-:W-:-:S07]  /*6950*/  SEL R20, RZ, 0x1, P2 ;  /* 0x00000001ff147807 */ /* 0x000fce0001000000 */
.L_x_163:
[----:B------:R-:W-:Y:S05]  /*6960*/  BSYNC B0 ;  /* 0x0000000000007941 */ /* 0x000fea0003800000 */
.L_x_162:
[--C-:B-1-3--:R-:W-:Y:S02]  /*6970*/  HADD2.F32 R3, -RZ, R4.reuse.H1_H1 ;  /* 0x30000004ff037230 */ /* 0x10afe40000004100 */
[C---:B--2---:R-:W-:Y:S01]  /*6980*/  FMUL R24, R154.reuse, R105 ;  /* 0x000000699a187220 */ /* 0x044fe20000400000 */
[----:B------:R-:W-:Y:S02]  /*6990*/  HADD2.F32 R23, -RZ, R4.H0_H0 ;  /* 0x20000004ff177230 */ /* 0x000fe40000004100 */
[C---:B------:R-:W-:Y:S01]  /*69a0*/  FMUL R104, R154.reuse, R104 ;  /* 0x000000689a687220 */ /* 0x040fe20000400000 */
[----:B------:R-:W-:Y:S02]  /*69b0*/  HADD2.F32 R29, -RZ, R6.H1_H1 ;  /* 0x30000006ff1d7230 */ /* 0x000fe40000004100 */
[----:B------:R-:W-:Y:S01]  /*69c0*/  FFMA R24, R153, R3, R24 ;  /* 0x0000000399187223 */ /* 0x000fe20000000018 */
[----:B------:R-:W-:Y:S01]  /*69d0*/  FMUL R28, R154, R109 ;  /* 0x0000006d9a1c7220 */ /* 0x000fe20000400000 */
[----:B------:R-:W-:-:S02]  /*69e0*/  HADD2.F32 R31, -RZ, R7.H0_H0 ;  /* 0x20000007ff1f7230 */ /* 0x000fc40000004100 */
[C---:B------:R-:W-:Y:S01]  /*69f0*/  FMUL R110, R154.reuse, R110 ;  /* 0x0000006e9a6e7220 */ /* 0x040fe20000400000 */
[----:B------:R-:W-:Y:S01]  /*6a00*/  MOV R3, 0x3bbb989d ;  /* 0x3bbb989d00037802 */ /* 0x000fe20000000f00 */
[C---:B------:R-:W-:Y:S01]  /*6a10*/  FFMA R23, R153.reuse, R23, R104 ;  /* 0x0000001799177223 */ /* 0x040fe20000000068 */
[C---:B------:R-:W-:Y:S01]  /*6a20*/  FFMA R28, R153.reuse, R29, R28 ;  /* 0x0000001d991c7223 */ /* 0x040fe2000000001c */
[----:B------:R-:W-:Y:S01]  /*6a30*/  FFMA R29, R153, R31, R110 ;  /* 0x0000001f991d7223 */ /* 0x000fe2000000006e */
[----:B------:R-:W-:Y:S01]  /*6a40*/  MOV R0, 0x437c0000 ;  /* 0x437c000000007802 */ /* 0x000fe20000000f00 */
[--C-:B------:R-:W-:Y:S02]  /*6a50*/  HADD2.F32 R27, -RZ, R5.reuse.H1_H1 ;  /* 0x30000005ff1b7230 */ /* 0x100fe40000004100 */
[----:B------:R-:W-:Y:S01]  /*6a60*/  FFMA.SAT R31, -R23, R3, 0.5 ;  /* 0x3f000000171f7423 */ /* 0x000fe20000002103 */
[----:B------:R-:W-:Y:S02]  /*6a70*/  HADD2.F32 R25, -RZ, R5.H0_H0 ;  /* 0x20000005ff197230 */ /* 0x000fe40000004100 */
[C---:B------:R-:W-:Y:S01]  /*6a80*/  FMUL R26, R154.reuse, R107 ;  /* 0x0000006b9a1a7220 */ /* 0x040fe20000400000 */
[----:B------:R-:W-:Y:S01]  /*6a90*/  FMUL R106, R154, R106 ;  /* 0x0000006a9a6a7220 */ /* 0x000fe20000400000 */
[----:B------:R-:W-:-:S02]  /*6aa0*/  HADD2.F32 R32, -RZ, R7.H1_H1 ;  /* 0x30000007ff207230 */ /* 0x000fc40000004100 */
[C---:B------:R-:W-:Y:S01]  /*6ab0*/  FMUL R30, R154.reuse, R111 ;  /* 0x0000006f9a1e7220 */ /* 0x040fe20000400000 */
[----:B----4-:R-:W-:Y:S02]  /*6ac0*/  HADD2.F32 R35, -RZ, R8.H0_H0 ;  /* 0x20000008ff237230 */ /* 0x010fe40000004100 */
[----:B------:R-:W-:Y:S01]  /*6ad0*/  FFMA.RM R39, R31, R0, 12582913 ;  /* 0x4b4000011f277423 */ /* 0x000fe20000004000 */
[C---:B------:R-:W-:Y:S01]  /*6ae0*/  FFMA R26, R153.reuse, R27, R26 ;  /* 0x0000001b991a7223 */ /* 0x040fe2000000001a */
[----:B------:R-:W-:Y:S01]  /*6af0*/  FMUL R112, R154, R112 ;  /* 0x000000709a707220 */ /* 0x000fe20000400000 */
[----:B------:R-:W-:Y:S01]  /*6b00*/  FFMA.SAT R33, -R24, R3, 0.5 ;  /* 0x3f00000018217423 */ /* 0x000fe20000002103 */
[C---:B------:R-:W-:Y:S01]  /*6b10*/  FFMA R25, R153.reuse, R25, R106 ;  /* 0x0000001999197223 */ /* 0x040fe2000000006a */
[----:B------:R-:W-:Y:S02]  /*6b20*/  HADD2.F32 R27, -RZ, R6.H0_H0 ;  /* 0x20000006ff1b7230 */ /* 0x000fe40000004100 */
[----:B------:R-:W-:Y:S01]  /*6b30*/  FMUL R108, R154, R108 ;  /* 0x0000006c9a6c7220 */ /* 0x000fe20000400000 */
[----:B------:R-:W-:Y:S01]  /*6b40*/  FFMA R30, R153, R32, R30 ;  /* 0x00000020991e7223 */ /* 0x000fe2000000001e */
[----:B------:R-:W-:Y:S01]  /*6b50*/  FADD R32, R39, -12583039 ;  /* 0xcb40007f27207421 */ /* 0x000fe20000000000 */
[----:B------:R-:W-:Y:S01]  /*6b60*/  FFMA R31, R153, R35, R112 ;  /* 0x00000023991f7223 */ /* 0x000fe20000000070 */
[----:B------:R-:W-:Y:S01]  /*6b70*/  FFMA.RM R89, R33, R0, 12582913 ;  /* 0x4b40000121597423 */ /* 0x000fe20000004000 */
[----:B------:R-:W-:Y:S01]  /*6b80*/  FFMA.SAT R35, -R25, R3, 0.5 ;  /* 0x3f00000019237423 */ /* 0x000fe20000002103 */
[----:B------:R-:W-:Y:S01]  /*6b90*/  FFMA R27, R153, R27, R108 ;  /* 0x0000001b991b7223 */ /* 0x000fe2000000006c */
[----:B------:R-:W-:-:S02]  /*6ba0*/  HADD2.F32 R36, -RZ, R8.H1_H1 ;  /* 0x30000008ff247230 */ /* 0x000fc40000004100 */
[----:B------:R-:W-:Y:S01]  /*6bb0*/  FFMA R34, -R23, 1.4426950216293334961, -R32 ;  /* 0x3fb8aa3b17227823 */ /* 0x000fe20000000920 */
[----:B------:R-:W-:Y:S01]  /*6bc0*/  FFMA.SAT R37, -R26, R3, 0.5 ;  /* 0x3f0000001a257423 */ /* 0x000fe20000002103 */
[----:B------:R-:W-:Y:S01]  /*6bd0*/  FMUL R32, R154, R113 ;  /* 0x000000719a207220 */ /* 0x000fe20000400000 */
[----:B------:R-:W-:Y:S01]  /*6be0*/  FADD R33, R89, -12583039 ;  /* 0xcb40007f59217421 */ /* 0x000fe20000000000 */
[-C--:B------:R-:W-:Y:S01]  /*6bf0*/  FFMA.RM R91, R35, R0.reuse, 12582913 ;  /* 0x4b400001235b7423 */ /* 0x080fe20000004000 */
[-C--:B------:R-:W-:Y:S01]  /*6c00*/  FFMA.SAT R93, -R27, R3.reuse, 0.5 ;  /* 0x3f0000001b5d7423 */ /* 0x080fe20000002103 */
[----:B------:R-:W-:Y:S01]  /*6c10*/  FFMA.RM R92, R37, R0, 12582913 ;  /* 0x4b400001255c7423 */ /* 0x000fe20000004000 */
[----:B------:R-:W-:Y:S01]  /*6c20*/  FFMA R32, R153, R36, R32 ;  /* 0x0000002499207223 */ /* 0x000fe20000000020 */
[----:B------:R-:W-:Y:S01]  /*6c30*/  FFMA R33, -R24, 1.4426950216293334961, -R33 ;  /* 0x3fb8aa3b18217823 */ /* 0x000fe20000000921 */
[--C-:B------:R-:W-:Y:S02]  /*6c40*/  HADD2.F32 R38, -RZ, R9.reuse.H0_H0 ;  /* 0x20000009ff267230 */ /* 0x100fe40000004100 */
[----:B------:R-:W-:Y:S01]  /*6c50*/  FADD R36, R91, -12583039 ;  /* 0xcb40007f5b247421 */ /* 0x000fe20000000000 */
[----:B------:R-:W-:Y:S01]  /*6c60*/  FMUL R114, R154, R114 ;  /* 0x000000729a727220 */ /* 0x000fe20000400000 */
[-C--:B------:R-:W-:Y:S01]  /*6c70*/  FFMA.SAT R97, -R28, R3.reuse, 0.5 ;  /* 0x3f0000001c617423 */ /* 0x080fe20000002103 */
[----:B------:R-:W-:Y:S01]  /*6c80*/  FFMA.RM R95, R93, R0, 12582913 ;  /* 0x4b4000015d5f7423 */ /* 0x000fe20000004000 */
[----:B------:R-:W-:Y:S01]  /*6c90*/  FADD R37, R92, -12583039 ;  /* 0xcb40007f5c257421 */ /* 0x000fe20000000000 */
[----:B------:R-:W-:Y:S01]  /*6ca0*/  FFMA R35, -R24, 1.925963033500011079e-08, R33 ;  /* 0x32a5706018237823 */ /* 0x000fe20000000121 */
[----:B------:R-:W-:Y:S01]  /*6cb0*/  FFMA R34, -R23, 1.925963033500011079e-08, R34 ;  /* 0x32a5706017227823 */ /* 0x000fe20000000122 */
[----:B------:R-:W-:Y:S01]  /*6cc0*/  FFMA R36, -R25, 1.4426950216293334961, -R36 ;  /* 0x3fb8aa3b19247823 */ /* 0x000fe20000000924 */
[----:B------:R-:W-:Y:S01]  /*6cd0*/  FFMA R33, R153, R38, R114 ;  /* 0x0000002699217223 */ /* 0x000fe20000000072 */
[----:B------:R-:W-:Y:S01]  /*6ce0*/  FFMA.RM R96, R97, R0, 12582913 ;  /* 0x4b40000161607423 */ /* 0x000fe20000004000 */
[----:B------:R-:W-:Y:S01]  /*6cf0*/  FADD R38, R95, -12583039 ;  /* 0xcb40007f5f267421 */ /* 0x000fe20000000000 */
[-C--:B------:R-:W-:Y:S01]  /*6d00*/  FFMA.SAT R97, -R29, R3.reuse, 0.5 ;  /* 0x3f0000001d617423 */ /* 0x080fe20000002103 */
[----:B------:R-:W-:Y:S01]  /*6d10*/  FFMA.SAT R101, -R30, R3, 0.5 ;  /* 0x3f0000001e657423 */ /* 0x000fe20000002103 */
[----:B------:R-:W-:Y:S01]  /*6d20*/  FFMA R37, -R26, 1.4426950216293334961, -R37 ;  /* 0x3fb8aa3b1a257823 */ /* 0x000fe20000000925 */
[----:B------:R1:W2:Y:S01]  /*6d30*/  MUFU.EX2 R88, R34 ;  /* 0x0000002200587308 */ /* 0x0002a20000000800 */
[----:B------:R-:W-:Y:S01]  /*6d40*/  FFMA R36, -R25, 1.925963033500011079e-08, R36 ;  /* 0x32a5706019247823 */ /* 0x000fe20000000124 */
[----:B------:R-:W-:-:S02]  /*6d50*/  HADD2.F32 R94, -RZ, R9.H1_H1 ;  /* 0x30000009ff5e7230 */ /* 0x000fc40000004100 */
[----:B------:R-:W-:Y:S01]  /*6d60*/  FFMA R38, -R27, 1.4426950216293334961, -R38 ;  /* 0x3fb8aa3b1b267823 */ /* 0x000fe20000000926 */
[-C--:B------:R-:W-:Y:S01]  /*6d70*/  FFMA.RM R100, R97, R0.reuse, 12582913 ;  /* 0x4b40000161647423 */ /* 0x080fe20000004000 */
[-C--:B------:R-:W-:Y:S01]  /*6d80*/  FFMA.RM R103, R101, R0.reuse, 12582913 ;  /* 0x4b40000165677423 */ /* 0x080fe20000004000 */
[----:B------:R-:W-:Y:S01]  /*6d90*/  FFMA R37, -R26, 1.925963033500011079e-08, R37 ;  /* 0x32a570601a257823 */ /* 0x000fe20000000125 */
[----:B------:R-:W-:Y:S01]  /*6da0*/  FFMA.SAT R101, -R31, R3, 0.5 ;  /* 0x3f0000001f657423 */ /* 0x000fe20000002103 */
[----:B------:R3:W4:Y:S01]  /*6db0*/  MUFU.EX2 R90, R35 ;  /* 0x00000023005a7308 */ /* 0x0007220000000800 */
[C---:B-1----:R-:W-:Y:S01]  /*6dc0*/  FMUL R34, R154.reuse, R115 ;  /* 0x000000739a227220 */ /* 0x042fe20000400000 */
[----:B------:R-:W-:Y:S01]  /*6dd0*/  FFMA R38, -R27, 1.925963033500011079e-08, R38 ;  /* 0x32a570601b267823 */ /* 0x000fe20000000126 */
[----:B------:R-:W-:Y:S01]  /*6de0*/  FFMA.RM R105, R101, R0, 12582913 ;  /* 0x4b40000165697423 */ /* 0x000fe20000004000 */
[----:B------:R-:W-:Y:S02]  /*6df0*/  HADD2.F32 R98, -RZ, R10.H0_H0 ;  /* 0x2000000aff627230 */ /* 0x000fe40000004100 */
[----:B------:R-:W-:Y:S01]  /*6e00*/  FFMA R34, R153, R94, R34 ;  /* 0x0000005e99227223 */ /* 0x000fe20000000022 */
[----:B------:R-:W-:Y:S01]  /*6e10*/  FMUL R116, R154, R116 ;  /* 0x000000749a747220 */ /* 0x000fe20000400000 */
[----:B------:R-:W-:Y:S01]  /*6e20*/  FFMA.SAT R107, -R32, R3, 0.5 ;  /* 0x3f000000206b7423 */ /* 0x000fe20000002103 */
[----:B------:R1:W5:Y:S01]  /*6e30*/  MUFU.EX2 R93, R36 ;  /* 0x00000024005d7308 */ /* 0x0003620000000800 */
[----:B---3--:R-:W-:Y:S01]  /*6e40*/  FADD R35, R96, -12583039 ;  /* 0xcb40007f60237421 */ /* 0x008fe20000000000 */
[----:B------:R-:W-:-:S02]  /*6e50*/  HADD2.F32 R108, -RZ, R11.H0_H0 ;  /* 0x2000000bff6c7230 */ /* 0x000fc40000004100 */
[----:B------:R-:W-:Y:S01]  /*6e60*/  FMUL R118, R154, R118 ;  /* 0x000000769a767220 */ /* 0x000fe20000400000 */
[----:B------:R-:W-:Y:S01]  /*6e70*/  FFMA.RM R106, R107, R0, 12582913 ;  /* 0x4b4000016b6a7423 */ /* 0x000fe20000004000 */
[----:B------:R-:W-:Y:S01]  /*6e80*/  FFMA R99, -R28, 1.4426950216293334961, -R35 ;  /* 0x3fb8aa3b1c637823 */ /* 0x000fe20000000923 */
[----:B------:R-:W-:Y:S01]  /*6e90*/  FFMA R35, R153, R98, R116 ;  /* 0x0000006299237223 */ /* 0x000fe20000000074 */
[----:B------:R-:W-:Y:S01]  /*6ea0*/  FFMA.SAT R109, -R33, R3, 0.5 ;  /* 0x3f000000216d7423 */ /* 0x000fe20000002103 */
[----:B------:R3:W5:Y:S01]  /*6eb0*/  MUFU.EX2 R94, R37 ;  /* 0x00000025005e7308 */ /* 0x0007620000000800 */
[----:B-1----:R-:W-:Y:S01]  /*6ec0*/  FADD R36, R100, -12583039 ;  /* 0xcb40007f64247421 */ /* 0x002fe20000000000 */
[----:B------:R-:W-:Y:S01]  /*6ed0*/  FFMA R99, -R28, 1.925963033500011079e-08, R99 ;  /* 0x32a570601c637823 */ /* 0x000fe20000000163 */
[----:B------:R-:W-:Y:S01]  /*6ee0*/  SHF.L.U32 R39, R39, 0x17, RZ ;  /* 0x0000001727277819 */ /* 0x000fe200000006ff */
[----:B------:R-:W-:Y:S02]  /*6ef0*/  HADD2.F32 R104, -RZ, R10.H1_H1 ;  /* 0x3000000aff687230 */ /* 0x000fe40000004100 */
[----:B------:R-:W-:Y:S01]  /*6f00*/  FFMA R102, -R29, 1.4426950216293334961, -R36 ;  /* 0x3fb8aa3b1d667823 */ /* 0x000fe20000000924 */
[----:B------:R-:W-:Y:S01]  /*6f10*/  FMUL R36, R154, R117 ;  /* 0x000000759a247220 */ /* 0x000fe20000400000 */
[----:B------:R-:W-:Y:S01]  /*6f20*/  FADD R107, R106, -12583039 ;  /* 0xcb40007f6a6b7421 */ /* 0x000fe20000000000 */
[----:B------:R1:W5:Y:S01]  /*6f30*/  MUFU.EX2 R97, R38 ;  /* 0x0000002600617308 */ /* 0x0003620000000800 */
[----:B---3--:R-:W-:Y:S01]  /*6f40*/  FADD R37, R103, -12583039 ;  /* 0xcb40007f67257421 */ /* 0x008fe20000000000 */
[----:B------:R-:W-:Y:S01]  /*6f50*/  FFMA R102, -R29, 1.925963033500011079e-08, R102 ;  /* 0x32a570601d667823 */ /* 0x000fe20000000166 */
[----:B------:R-:W-:-:S02]  /*6f60*/  HADD2.F32 R112, -RZ, R11.H1_H1 ;  /* 0x3000000bff707230 */ /* 0x000fc40000004100 */
[----:B------:R-:W-:Y:S01]  /*6f70*/  FFMA.RM R110, R109, R0, 12582913 ;  /* 0x4b4000016d6e7423 */ /* 0x000fe20000004000 */
[----:B------:R-:W-:Y:S01]  /*6f80*/  FFMA R37, -R30, 1.4426950216293334961, -R37 ;  /* 0x3fb8aa3b1e257823 */ /* 0x000fe20000000925 */
[----:B------:R-:W-:Y:S01]  /*6f90*/  FFMA R36, R153, R104, R36 ;  /* 0x0000006899247223 */ /* 0x000fe20000000024 */
[----:B------:R-:W-:Y:S01]  /*6fa0*/  FFMA R109, -R32, 1.4426950216293334961, -R107 ;  /* 0x3fb8aa3b206d7823 */ /* 0x000fe2000000096b */
[----:B------:R3:W-:Y:S01]  /*6fb0*/  MUFU.EX2 R98, R99 ;  /* 0x0000006300627308 */ /* 0x0007e20000000800 */
[----:B-1----:R-:W-:Y:S01]  /*6fc0*/  FADD R38, R105, -12583039 ;  /* 0xcb40007f69267421 */ /* 0x002fe20000000000 */
[-C--:B------:R-:W-:Y:S01]  /*6fd0*/  FFMA.SAT R111, -R34, R3.reuse, 0.5 ;  /* 0x3f000000226f7423 */ /* 0x080fe20000002103 */
[----:B------:R-:W-:Y:S01]  /*6fe0*/  FFMA R109, -R32, 1.925963033500011079e-08, R109 ;  /* 0x32a57060206d7823 */ /* 0x000fe2000000016d */
[-C--:B------:R-:W-:Y:S01]  /*6ff0*/  FFMA.SAT R113, -R35, R3.reuse, 0.5 ;  /* 0x3f00000023717423 */ /* 0x080fe20000002103 */
[----:B------:R-:W-:Y:S01]  /*7000*/  FFMA R38, -R31, 1.4426950216293334961, -R38 ;  /* 0x3fb8aa3b1f267823 */ /* 0x000fe20000000926 */
[-C--:B------:R-:W-:Y:S01]  /*7010*/  FFMA.SAT R115, -R36, R3.reuse, 0.5 ;  /* 0x3f00000024737423 */ /* 0x080fe20000002103 */
[----:B------:R-:W-:Y:S01]  /*7020*/  FFMA.RM R111, R111, R0, 12582913 ;  /* 0x4b4000016f6f7423 */ /* 0x000fe20000004000 */
[----:B------:R1:W5:Y:S01]  /*7030*/  MUFU.EX2 R101, R102 ;  /* 0x0000006600657308 */ /* 0x0003620000000800 */
[----:B---3--:R-:W-:Y:S01]  /*7040*/  FFMA R99, -R30, 1.925963033500011079e-08, R37 ;  /* 0x32a570601e637823 */ /* 0x008fe20000000125 */
[----:B------:R-:W-:Y:S01]  /*7050*/  FFMA R37, R153, R108, R118 ;  /* 0x0000006c99257223 */ /* 0x000fe20000000076 */
[----:B------:R-:W-:Y:S01]  /*7060*/  FADD R108, R110, -12583039 ;  /* 0xcb40007f6e6c7421 */ /* 0x000fe20000000000 */
[-C--:B------:R-:W-:Y:S01]  /*7070*/  FFMA.RM R115, R115, R0.reuse, 12582913 ;  /* 0x4b40000173737423 */ /* 0x080fe20000004000 */
[----:B------:R-:W-:Y:S01]  /*7080*/  FFMA.RM R114, R113, R0, 12582913 ;  /* 0x4b40000171727423 */ /* 0x000fe20000004000 */
[----:B------:R-:W-:Y:S01]  /*7090*/  FFMA.SAT R117, -R37, R3, 0.5 ;  /* 0x3f00000025757423 */ /* 0x000fe20000002103 */
[----:B------:R-:W-:Y:S01]  /*70a0*/  BSSY B1, `(.L_x_167) ;  /* 0x000004d000017945 */ /* 0x000fe20003800000 */
[----:B------:R3:W3:Y:S01]  /*70b0*/  MUFU.EX2 R104, R99 ;  /* 0x0000006300687308 */ /* 0x0006e20000000800 */
[----:B-1----:R-:W-:Y:S01]  /*70c0*/  FFMA R102, -R31, 1.925963033500011079e-08, R38 ;  /* 0x32a570601f667823 */ /* 0x002fe20000000126 */
[----:B------:R-:W-:Y:S01]  /*70d0*/  FMUL R38, R154, R119 ;  /* 0x000000779a267220 */ /* 0x000fe20000400000 */
[----:B--2---:R-:W-:Y:S01]  /*70e0*/  FFMA R119, R39, R88, 1 ;  /* 0x3f80000027777423 */ /* 0x004fe20000000058 */
[----:B------:R-:W-:Y:S01]  /*70f0*/  SHF.L.U32 R39, R89, 0x17, RZ ;  /* 0x0000001759277819 */ /* 0x000fe200000006ff */
[----:B------:R-:W-:Y:S01]  /*7100*/  FFMA.RM R117, R117, R0, 12582913 ;  /* 0x4b40000175757423 */ /* 0x000fe20000004000 */
[----:B------:R-:W-:Y:S01]  /*7110*/  FFMA R38, R153, R112, R38 ;  /* 0x0000007099267223 */ /* 0x000fe20000000026 */
[----:B------:R-:W-:Y:S01]  /*7120*/  FFMA R112, -R33, 1.4426950216293334961, -R108 ;  /* 0x3fb8aa3b21707823 */ /* 0x000fe2000000096c */
[----:B------:R-:W-:Y:S01]  /*7130*/  SHF.L.U32 R88, R91, 0x17, RZ ;  /* 0x000000175b587819 */ /* 0x000fe200000006ff */
[----:B----4-:R-:W-:Y:S01]  /*7140*/  FFMA R39, R39, R90, 1 ;  /* 0x3f80000027277423 */ /* 0x010fe2000000005a */
[----:B------:R-:W-:Y:S01]  /*7150*/  FFMA.SAT R3, -R38, R3, 0.5 ;  /* 0x3f00000026037423 */ /* 0x000fe20000002103 */
[----:B------:R-:W-:Y:S01]  /*7160*/  FADD R90, R117, -12583039 ;  /* 0xcb40007f755a7421 */ /* 0x000fe20000000000 */
[----:B------:R1:W-:Y:S01]  /*7170*/  MUFU.EX2 R108, R109 ;  /* 0x0000006d006c7308 */ /* 0x0003e20000000800 */
[----:B------:R-:W-:Y:S01]  /*7180*/  SHF.L.U32 R89, R92, 0x17, RZ ;  /* 0x000000175c597819 */ /* 0x000fe200000006ff */
[----:B-----5:R-:W-:Y:S01]  /*7190*/  FFMA R88, R88, R93, 1 ;  /* 0x3f80000058587423 */ /* 0x020fe2000000005d */
[----:B------:R-:W-:Y:S01]  /*71a0*/  FFMA R92, -R37, 1.4426950216293334961, -R90 ;  /* 0x3fb8aa3b255c7823 */ /* 0x000fe2000000095a */
[----:B------:R-:W-:Y:S01]  /*71b0*/  SHF.L.U32 R90, R95, 0x17, RZ ;  /* 0x000000175f5a7819 */ /* 0x000fe200000006ff */
[----:B---3--:R-:W-:Y:S01]  /*71c0*/  FADD R99, R111, -12583039 ;  /* 0xcb40007f6f637421 */ /* 0x008fe20000000000 */
[----:B------:R-:W-:Y:S01]  /*71d0*/  FFMA R89, R89, R94, 1 ;  /* 0x3f80000059597423 */ /* 0x000fe2000000005e */
[----:B------:R-:W-:Y:S01]  /*71e0*/  SHF.L.U32 R94, R100, 0x17, RZ ;  /* 0x00000017645e7819 */ /* 0x000fe200000006ff */
[----:B------:R2:W3:Y:S01]  /*71f0*/  MUFU.EX2 R107, R102 ;  /* 0x00000066006b7308 */ /* 0x0004e20000000800 */
[----:B-1----:R-:W-:Y:S01]  /*7200*/  FFMA.RM R109, R3, R0, 12582913 ;  /* 0x4b400001036d7423 */ /* 0x002fe20000004000 */
[----:B------:R-:W-:Y:S01]  /*7210*/  FADD R3, R115, -12583039 ;  /* 0xcb40007f73037421 */ /* 0x000fe20000000000 */
[----:B------:R-:W-:Y:S01]  /*7220*/  FFMA R90, R90, R97, 1 ;  /* 0x3f8000005a5a7423 */ /* 0x000fe20000000061 */
[----:B------:R-:W-:Y:S01]  /*7230*/  FFMA R112, -R33, 1.925963033500011079e-08, R112 ;  /* 0x32a5706021707823 */ /* 0x000fe20000000170 */
[----:B------:R-:W-:Y:S01]  /*7240*/  FADD R93, R109, -12583039 ;  /* 0xcb40007f6d5d7421 */ /* 0x000fe20000000000 */
[----:B------:R-:W-:Y:S01]  /*7250*/  FFMA R91, -R36, 1.4426950216293334961, -R3 ;  /* 0x3fb8aa3b245b7823 */ /* 0x000fe20000000903 */
[----:B------:R-:W-:Y:S01]  /*7260*/  FFMA R113, -R34, 1.4426950216293334961, -R99 ;  /* 0x3fb8aa3b22717823 */ /* 0x000fe20000000963 */
[----:B------:R-:W-:Y:S01]  /*7270*/  FFMA R94, R94, R101, 1 ;  /* 0x3f8000005e5e7423 */ /* 0x000fe20000000065 */
[----:B--2---:R-:W-:Y:S01]  /*7280*/  FADD R102, R114, -12583039 ;  /* 0xcb40007f72667421 */ /* 0x004fe20000000000 */
[----:B------:R-:W-:Y:S01]  /*7290*/  FFMA R97, -R38, 1.4426950216293334961, -R93 ;  /* 0x3fb8aa3b26617823 */ /* 0x000fe2000000095d */
[----:B------:R-:W1:Y:S01]  /*72a0*/  MUFU.EX2 R99, R112 ;  /* 0x0000007000637308 */ /* 0x000e620000000800 */
[----:B------:R-:W-:Y:S01]  /*72b0*/  FFMA R0, -R36, 1.925963033500011079e-08, R91 ;  /* 0x32a5706024007823 */ /* 0x000fe2000000015b */
[----:B------:R-:W-:Y:S01]  /*72c0*/  FFMA R116, -R35, 1.4426950216293334961, -R102 ;  /* 0x3fb8aa3b23747823 */ /* 0x000fe20000000966 */
[----:B------:R-:W-:Y:S01]  /*72d0*/  FFMA R100, -R38, 1.925963033500011079e-08, R97 ;  /* 0x32a5706026647823 */ /* 0x000fe20000000161 */
[----:B------:R-:W-:Y:S01]  /*72e0*/  IADD3 R101, R119, 0x1800000, RZ ;  /* 0x0180000077657810 */ /* 0x000fe20007ffe0ff */
[----:B------:R-:W-:Y:S01]  /*72f0*/  FFMA R113, -R34, 1.925963033500011079e-08, R113 ;  /* 0x32a5706022717823 */ /* 0x000fe20000000171 */
[----:B------:R-:W-:Y:S01]  /*7300*/  FFMA R116, -R35, 1.925963033500011079e-08, R116 ;  /* 0x32a5706023747823 */ /* 0x000fe20000000174 */
[----:B------:R-:W-:Y:S01]  /*7310*/  FFMA R92, -R37, 1.925963033500011079e-08, R92 ;  /* 0x32a57060255c7823 */ /* 0x000fe2000000015c */
[----:B------:R-:W-:Y:S01]  /*7320*/  LOP3.LUT R101, R101, 0x7f800000, RZ, 0xc0, !PT ;  /* 0x7f80000065657812 */ /* 0x000fe200078ec0ff */
[----:B------:R-:W2:Y:S01]  /*7330*/  MUFU.EX2 R102, R113 ;  /* 0x0000007100667308 */ /* 0x000ea20000000800 */
[----:B------:R-:W-:-:S02]  /*7340*/  SHF.L.U32 R91, R96, 0x17, RZ ;  /* 0x00000017605b7819 */ /* 0x000fc400000006ff */
[----:B------:R-:W-:Y:S02]  /*7350*/  ISETP.GT.U32.AND P2, PT, R101, 0x1ffffff, PT ;  /* 0x01ffffff6500780c */ /* 0x000fe40003f44070 */
[----:B------:R-:W-:Y:S01]  /*7360*/  SHF.L.U32 R95, R103, 0x17, RZ ;  /* 0x00000017675f7819 */ /* 0x000fe200000006ff */
[----:B------:R-:W-:Y:S01]  /*7370*/  FFMA R91, R91, R98, 1 ;  /* 0x3f8000005b5b7423 */ /* 0x000fe20000000062 */
[----:B------:R-:W-:Y:S01]  /*7380*/  SHF.L.U32 R96, R105, 0x17, RZ ;  /* 0x0000001769607819 */ /* 0x000fe200000006ff */
[----:B------:R-:W4:Y:S01]  /*7390*/  MUFU.EX2 R3, R116 ;  /* 0x0000007400037308 */ /* 0x000f220000000800 */
[----:B------:R-:W-:Y:S01]  /*73a0*/  SHF.L.U32 R98, R110, 0x17, RZ ;  /* 0x000000176e627819 */ /* 0x000fe200000006ff */
[----:B------:R-:W-:Y:S01]  /*73b0*/  FFMA R95, R95, R104, 1 ;  /* 0x3f8000005f5f7423 */ /* 0x000fe20000000068 */
[----:B------:R-:W-:Y:S01]  /*73c0*/  SHF.L.U32 R97, R106, 0x17, RZ ;  /* 0x000000176a617819 */ /* 0x000fe200000006ff */
[----:B---3--:R-:W-:Y:S01]  /*73d0*/  FFMA R96, R96, R107, 1 ;  /* 0x3f80000060607423 */ /* 0x008fe2000000006b */
[----:B------:R-:W-:Y:S01]  /*73e0*/  SHF.L.U32 R104, R114, 0x17, RZ ;  /* 0x0000001772687819 */ /* 0x000fe200000006ff */
[----:B-1----:R-:W-:Y:S01]  /*73f0*/  FFMA R98, R98, R99, 1 ;  /* 0x3f80000062627423 */ /* 0x002fe20000000063 */
[----:B------:R-:W-:Y:S01]  /*7400*/  SHF.L.U32 R99, R111, 0x17, RZ ;  /* 0x000000176f637819 */ /* 0x000fe200000006ff */
[----:B------:R-:W1:Y:S01]  /*7410*/  MUFU.EX2 R0, R0 ;  /* 0x0000000000007308 */ /* 0x000e620000000800 */
[----:B------:R-:W-:Y:S01]  /*7420*/  SHF.L.U32 R105, R115, 0x17, RZ ;  /* 0x0000001773697819 */ /* 0x000fe200000006ff */
[----:B------:R-:W-:Y:S01]  /*7430*/  FFMA R97, R97, R108, 1 ;  /* 0x3f80000061617423 */ /* 0x000fe2000000006c */
[----:B------:R-:W-:Y:S01]  /*7440*/  SHF.L.U32 R106, R117, 0x17, RZ ;  /* 0x00000017756a7819 */ /* 0x000fe200000006ff */
[----:B--2---:R-:W-:Y:S01]  /*7450*/  FFMA R99, R99, R102, 1 ;  /* 0x3f80000063637423 */ /* 0x004fe20000000066 */
[----:B------:R-:W-:-:S03]  /*7460*/  SHF.L.U32 R107, R109, 0x17, RZ ;  /* 0x000000176d6b7819 */ /* 0x000fc600000006ff */
[----:B------:R-:W2:Y:S01]  /*7470*/  MUFU.EX2 R93, R92 ;  /* 0x0000005c005d7308 */ /* 0x000ea20000000800 */
[----:B----4-:R-:W-:-:S07]  /*7480*/  FFMA R104, R104, R3, 1 ;  /* 0x3f80000068687423 */ /* 0x010fce0000000003 */
        /* <DEDUP_REMOVED lines=10> */
.L_x_168:
[----:B------:R-:W1:Y:S02]  /*7530*/  MUFU.RCP R108, R119 ;  /* 0x00000077006c7308 */ /* 0x000e640000001000 */
[----:B-1----:R-:W-:-:S04]  /*7540*/  FFMA R0, R119, R108, -1 ;  /* 0xbf80000077007423 */ /* 0x002fc8000000006c */
[----:B------:R-:W-:-:S04]  /*7550*/  FADD.FTZ R3, -R0, -RZ ;  /* 0x800000ff00037221 */ /* 0x000fc80000010100 */
[----:B------:R-:W-:-:S07]  /*7560*/  FFMA R108, R108, R3, R108 ;  /* 0x000000036c6c7223 */ /* 0x000fce000000006c */
.L_x_169:
[----:B------:R-:W-:Y:S05]  /*7570*/  BSYNC B1 ;  /* 0x0000000000017941 */ /* 0x000fea0003800000 */
.L_x_167:
        /* <DEDUP_REMOVED lines=10> */
.L_x_171:
[----:B------:R-:W1:Y:S02]  /*7620*/  MUFU.RCP R0, R39 ;  /* 0x0000002700007308 */ /* 0x000e640000001000 */
[----:B-1----:R-:W-:-:S04]  /*7630*/  FFMA R3, R39, R0, -1 ;  /* 0xbf80000027037423 */ /* 0x002fc80000000000 */
[----:B------:R-:W-:-:S04]  /*7640*/  FADD.FTZ R3, -R3, -RZ ;  /* 0x800000ff03037221 */ /* 0x000fc80000010100 */
[----:B------:R-:W-:-:S07]  /*7650*/  FFMA R109, R0, R3, R0 ;  /* 0x00000003006d7223 */ /* 0x000fce0000000000 */
.L_x_172:
[----:B------:R-:W-:Y:S05]  /*7660*/  BSYNC B1 ;  /* 0x0000000000017941 */ /* 0x000fea0003800000 */
.L_x_170:
        /* <DEDUP_REMOVED lines=10> */
.L_x_174:
[----:B------:R-:W1:Y:S02]  /*7710*/  MUFU.RCP R3, R88 ;  /* 0x0000005800037308 */ /* 0x000e640000001000 */
[----:B-1----:R-:W-:-:S04]  /*7720*/  FFMA R0, R88, R3, -1 ;  /* 0xbf80000058007423 */ /* 0x002fc80000000003 */
[----:B------:R-:W-:-:S04]  /*7730*/  FADD.FTZ R0, -R0, -RZ ;  /* 0x800000ff00007221 */ /* 0x000fc80000010100 */
[----:B------:R-:W-:-:S07]  /*7740*/  FFMA R110, R3, R0, R3 ;  /* 0x00000000036e7223 */ /* 0x000fce0000000003 */
.L_x_175:
[----:B------:R-:W-:Y:S05]  /*7750*/  BSYNC B1 ;  /* 0x0000000000017941 */ /* 0x000fea0003800000 */
.L_x_173:
        /* <DEDUP_REMOVED lines=10> */
.L_x_177:
[----:B------:R-:W1:Y:S02]  /*7800*/  MUFU.RCP R0, R89 ;  /* 0x0000005900007308 */ /* 0x000e640000001000 */
[----:B-1----:R-:W-:-:S04]  /*7810*/  FFMA R3, R89, R0, -1 ;  /* 0xbf80000059037423 */ /* 0x002fc80000000000 */
[----:B------:R-:W-:-:S04]  /*7820*/  FADD.FTZ R3, -R3, -RZ ;  /* 0x800000ff03037221 */ /* 0x000fc80000010100 */
[----:B------:R-:W-:-:S07]  /*7830*/  FFMA R39, R0, R3, R0 ;  /* 0x0000000300277223 */ /* 0x000fce0000000000 */
.L_x_178:
[----:B------:R-:W-:Y:S05]  /*7840*/  BSYNC B1 ;  /* 0x0000000000017941 */ /* 0x000fea0003800000 */
.L_x_176:
        /* <DEDUP_REMOVED lines=10> */
.L_x_180:
[----:B------:R-:W1:Y:S02]  /*78f0*/  MUFU.RCP R3, R90 ;  /* 0x0000005a00037308 */ /* 0x000e640000001000 */
[----:B-1----:R-:W-:-:S04]  /*7900*/  FFMA R0, R90, R3, -1 ;  /* 0xbf8000005a007423 */ /* 0x002fc80000000003 */
[----:B------:R-:W-:-:S04]  /*7910*/  FADD.FTZ R0, -R0, -RZ ;  /* 0x800000ff00007221 */ /* 0x000fc80000010100 */
[----:B------:R-:W-:-:S07]  /*7920*/  FFMA R88, R3, R0, R3 ;  /* 0x0000000003587223 */ /* 0x000fce0000000003 */
.L_x_181:
[----:B------:R-:W-:Y:S05]  /*7930*/  BSYNC B1 ;  /* 0x0000000000017941 */ /* 0x000fea0003800000 */
.L_x_179:
        /* <DEDUP_REMOVED lines=10> */
.L_x_183:
[----:B------:R-:W1:Y:S02]  /*79e0*/  MUFU.RCP R0, R91 ;  /* 0x0000005b00007308 */ /* 0x000e640000001000 */
[----:B-1----:R-:W-:-:S04]  /*79f0*/  FFMA R3, R91, R0, -1 ;  /* 0xbf8000005b037423 */ /* 0x002fc80000000000 */
[----:B------:R-:W-:-:S04]  /*7a00*/  FADD.FTZ R3, -R3, -RZ ;  /* 0x800000ff03037221 */ /* 0x000fc80000010100 */
[----:B------:R-:W-:-:S07]  /*7a10*/  FFMA R89, R0, R3, R0 ;  /* 0x0000000300597223 */ /* 0x000fce0000000000 */
.L_x_184:
[----:B------:R-:W-:Y:S05]  /*7a20*/  BSYNC B1 ;  /* 0x0000000000017941 */ /* 0x000fea0003800000 */
.L_x_182:
        /* <DEDUP_REMOVED lines=10> */
.L_x_186:
[----:B------:R-:W1:Y:S02]  /*7ad0*/  MUFU.RCP R3, R94 ;  /* 0x0000005e00037308 */ /* 0x000e640000001000 */
[----:B-1----:R-:W-:-:S04]  /*7ae0*/  FFMA R0, R94, R3, -1 ;  /* 0xbf8000005e007423 */ /* 0x002fc80000000003 */
[----:B------:R-:W-:-:S04]  /*7af0*/  FADD.FTZ R0, -R0, -RZ ;  /* 0x800000ff00007221 */ /* 0x000fc80000010100 */
[----:B------:R-:W-:-:S07]  /*7b00*/  FFMA R90, R3, R0, R3 ;  /* 0x00000000035a7223 */ /* 0x000fce0000000003 */
.L_x_187:
[----:B------:R-:W-:Y:S05]  /*7b10*/  BSYNC B1 ;  /* 0x0000000000017941 */ /* 0x000fea0003800000 */
.L_x_185:
        /* <DEDUP_REMOVED lines=10> */
.L_x_189:
[----:B------:R-:W1:Y:S02]  /*7bc0*/  MUFU.RCP R0, R95 ;  /* 0x0000005f00007308 */ /* 0x000e640000001000 */
[----:B-1----:R-:W-:-:S04]  /*7bd0*/  FFMA R3, R95, R0, -1 ;  /* 0xbf8000005f037423 */ /* 0x002fc80000000000 */
[----:B------:R-:W-:-:S04]  /*7be0*/  FADD.FTZ R3, -R3, -RZ ;  /* 0x800000ff03037221 */ /* 0x000fc80000010100 */
[----:B------:R-:W-:-:S07]  /*7bf0*/  FFMA R91, R0, R3, R0 ;  /* 0x00000003005b7223 */ /* 0x000fce0000000000 */
.L_x_190:
[----:B------:R-:W-:Y:S05]  /*7c00*/  BSYNC B1 ;  /* 0x0000000000017941 */ /* 0x000fea0003800000 */
.L_x_188:
        /* <DEDUP_REMOVED lines=10> */
.L_x_192:
[----:B------:R-:W1:Y:S02]  /*7cb0*/  MUFU.RCP R3, R96 ;  /* 0x0000006000037308 */ /* 0x000e640000001000 */
[----:B-1----:R-:W-:-:S04]  /*7cc0*/  FFMA R0, R96, R3, -1 ;  /* 0xbf80000060007423 */ /* 0x002fc80000000003 */
[----:B------:R-:W-:-:S04]  /*7cd0*/  FADD.FTZ R0, -R0, -RZ ;  /* 0x800000ff00007221 */ /* 0x000fc80000010100 */
[----:B------:R-:W-:-:S07]  /*7ce0*/  FFMA R94, R3, R0, R3 ;  /* 0x00000000035e7223 */ /* 0x000fce0000000003 */
.L_x_193:
[----:B------:R-:W-:Y:S05]  /*7cf0*/  BSYNC B1 ;  /* 0x0000000000017941 */ /* 0x000fea0003800000 */
.L_x_191:
        /* <DEDUP_REMOVED lines=10> */
.L_x_195:
[----:B------:R-:W1:Y:S02]  /*7da0*/  MUFU.RCP R0, R97 ;  /* 0x0000006100007308 */ /* 0x000e640000001000 */
[----:B-1----:R-:W-:-:S04]  /*7db0*/  FFMA R3, R97, R0, -1 ;  /* 0xbf80000061037423 */ /* 0x002fc80000000000 */
[----:B------:R-:W-:-:S04]  /*7dc0*/  FADD.FTZ R3, -R3, -RZ ;  /* 0x800000ff03037221 */ /* 0x000fc80000010100 */
[----:B------:R-:W-:-:S07]  /*7dd0*/  FFMA R95, R0, R3, R0 ;  /* 0x00000003005f7223 */ /* 0x000fce0000000000 */
.L_x_196:
[----:B------:R-:W-:Y:S05]  /*7de0*/  BSYNC B1 ;  /* 0x0000000000017941 */ /* 0x000fea0003800000 */
.L_x_194:
        /* <DEDUP_REMOVED lines=10> */
.L_x_198:
[----:B------:R-:W1:Y:S02]  /*7e90*/  MUFU.RCP R3, R98 ;  /* 0x0000006200037308 */ /* 0x000e640000001000 */
[----:B-1----:R-:W-:-:S04]  /*7ea0*/  FFMA R0, R98, R3, -1 ;  /* 0xbf80000062007423 */ /* 0x002fc80000000003 */
[----:B------:R-:W-:-:S04]  /*7eb0*/  FADD.FTZ R0, -R0, -RZ ;  /* 0x800000ff00007221 */ /* 0x000fc80000010100 */
[----:B------:R-:W-:-:S07]  /*7ec0*/  FFMA R96, R3, R0, R3 ;  /* 0x0000000003607223 */ /* 0x000fce0000000003 */
.L_x_199:
[----:B------:R-:W-:Y:S05]  /*7ed0*/  BSYNC B1 ;  /* 0x0000000000017941 */ /* 0x000fea0003800000 */
.L_x_197:
        /* <DEDUP_REMOVED lines=10> */
.L_x_201:
[----:B------:R-:W1:Y:S02]  /*7f80*/  MUFU.RCP R0, R99 ;  /* 0x0000006300007308 */ /* 0x000e640000001000 */
[----:B-1----:R-:W-:-:S04]  /*7f90*/  FFMA R3, R99, R0, -1 ;  /* 0xbf80000063037423 */ /* 0x002fc80000000000 */
[----:B------:R-:W-:-:S04]  /*7fa0*/  FADD.FTZ R3, -R3, -RZ ;  /* 0x800000ff03037221 */ /* 0x000fc80000010100 */
[----:B------:R-:W-:-:S07]  /*7fb0*/  FFMA R97, R0, R3, R0 ;  /* 0x0000000300617223 */ /* 0x000fce0000000000 */
.L_x_202:
[----:B------:R-:W-:Y:S05]  /*7fc0*/  BSYNC B1 ;  /* 0x0000000000017941 */ /* 0x000fea0003800000 */
.L_x_200:
        /* <DEDUP_REMOVED lines=10> */
.L_x_204:
[----:B------:R-:W1:Y:S02]  /*8070*/  MUFU.RCP R3, R104 ;  /* 0x0000006800037308 */ /* 0x000e640000001000 */
[----:B-1----:R-:W-:-:S04]  /*8080*/  FFMA R0, R104, R3, -1 ;  /* 0xbf80000068007423 */ /* 0x002fc80000000003 */
[----:B------:R-:W-:-:S04]  /*8090*/  FADD.FTZ R0, -R0, -RZ ;  /* 0x800000ff00007221 */ /* 0x000fc80000010100 */
[----:B------:R-:W-:-:S07]  /*80a0*/  FFMA R98, R3, R0, R3 ;  /* 0x0000000003627223 */ /* 0x000fce0000000003 */
.L_x_205:
[----:B------:R-:W-:Y:S05]  /*80b0*/  BSYNC B1 ;  /* 0x0000000000017941 */ /* 0x000fea0003800000 */
.L_x_203:
        /* <DEDUP_REMOVED lines=10> */
.L_x_207:
[----:B------:R-:W1:Y:S02]  /*8160*/  MUFU.RCP R0, R105 ;  /* 0x0000006900007308 */ /* 0x000e640000001000 */
[----:B-1----:R-:W-:-:S04]  /*8170*/  FFMA R3, R105, R0, -1 ;  /* 0xbf80000069037423 */ /* 0x002fc80000000000 */
[----:B------:R-:W-:-:S04]  /*8180*/  FADD.FTZ R3, -R3, -RZ ;  /* 0x800000ff03037221 */ /* 0x000fc80000010100 */
[----:B------:R-:W-:-:S07]  /*8190*/  FFMA R99, R0, R3, R0 ;  /* 0x0000000300637223 */ /* 0x000fce0000000000 */
.L_x_208:
[----:B------:R-:W-:Y:S05]  /*81a0*/  BSYNC B1 ;  /* 0x0000000000017941 */ /* 0x000fea0003800000 */
.L_x_206:
        /* <DEDUP_REMOVED lines=10> */
.L_x_210:
[----:B------:R-:W1:Y:S02]  /*8250*/  MUFU.RCP R3, R106 ;  /* 0x0000006a00037308 */ /* 0x000e640000001000 */
[----:B-1----:R-:W-:-:S04]  /*8260*/  FFMA R0, R106, R3, -1 ;  /* 0xbf8000006a007423 */ /* 0x002fc80000000003 */
[----:B------:R-:W-:-:S04]  /*8270*/  FADD.FTZ R0, -R0, -RZ ;  /* 0x800000ff00007221 */ /* 0x000fc80000010100 */
[----:B------:R-:W-:-:S07]  /*8280*/  FFMA R104, R3, R0, R3 ;  /* 0x0000000003687223 */ /* 0x000fce0000000003 */
.L_x_211:
[----:B------:R-:W-:Y:S05]  /*8290*/  BSYNC B1 ;  /* 0x0000000000017941 */ /* 0x000fea0003800000 */
.L_x_209:
        /* <DEDUP_REMOVED lines=9> */
.L_x_213:
[----:B------:R-:W1:Y:S02]  /*8330*/  MUFU.RCP R0, R107 ;  /* 0x0000006b00007308 */ /* 0x000e640000001000 */
[----:B-1----:R-:W-:-:S04]  /*8340*/  FFMA R3, R107, R0, -1 ;  /* 0xbf8000006b037423 */ /* 0x002fc80000000000 */
[----:B------:R-:W-:-:S04]  /*8350*/  FADD.FTZ R3, -R3, -RZ ;  /* 0x800000ff03037221 */ /* 0x000fc80000010100 */
[----:B------:R-:W-:-:S07]  /*8360*/  FFMA R0, R0, R3, R0 ;  /* 0x0000000300007223 */ /* 0x000fce0000000000 */
.L_x_214:
[----:B------:R-:W-:Y:S05]  /*8370*/  BSYNC B1 ;  /* 0x0000000000017941 */ /* 0x000fea0003800000 */
.L_x_212:
        /* <DEDUP_REMOVED lines=46> */
.L_x_216:
[----:B------:R-:W-:Y:S05]  /*8660*/  BSYNC B0 ;  /* 0x0000000000007941 */ /* 0x000fea0003800000 */
.L_x_215:
        /* <DEDUP_REMOVED lines=8> */
.L_x_219:
[----:B------:R-:W-:-:S04]  /*86f0*/  ULEA UR4, UR36, UR52, 0x3 ;  /* 0x0000003424047291 */ /* 0x000fc8000f8e183f */
[----:B------:R-:W-:-:S04]  /*8700*/  UIADD3 UR4, UR4, 0x60, URZ ;  /* 0x0000006004047890 */ /* 0x000fc8000fffe03f */
[----:B------:R-:W-:-:S09]  /*8710*/  UPRMT UR4, UR51, 0x654, UR4 ;  /* 0x0000065433047896 */ /* 0x000fd20008000004 */
[----:B------:R-:W-:Y:S03]  /*8720*/  SYNCS.ARRIVE.TRANS64.RED.A1T0 RZ, [UR4], RZ ;  /* 0x000000ffffff79a7 */ /* 0x000fe60008100404 */
.L_x_218:
[----:B------:R-:W-:Y:S05]  /*8730*/  BSYNC B0 ;  /* 0x0000000000007941 */ /* 0x000fea0003800000 */
.L_x_217:
[----:B------:R-:W-:Y:S01]  /*8740*/  UIADD3 UR4, UR36, 0x1, URZ ;  /* 0x0000000124047890 */ /* 0x000fe2000fffe03f */
[----:B------:R-:W-:Y:S03]  /*8750*/  BSSY B0, `(.L_x_220) ;  /* 0x0000017000007945 */ /* 0x000fe60003800000 */
[----:B------:R-:W-:-:S04]  /*8760*/  UISETP.NE.AND UP0, UPT, UR4, 0x4, UPT ;  /* 0x000000040400788c */ /* 0x000fc8000bf05270 */
[----:B------:R-:W-:Y:S01]  /*8770*/  USEL UR5, UR4, URZ, UP0 ;  /* 0x0000003f04057287 */ /* 0x000fe20008000000 */
[----:B------:R-:W-:Y:S11]  /*8780*/  @P0 BRA `(.L_x_221) ;  /* 0x00000000004c0947 */ /* 0x000ff60003800000 */
[----:B------:R-:W-:-:S13]  /*8790*/  ISETP.NE.AND P2, PT, R159, 0x3, PT ;  /* 0x000000039f00780c */ /* 0x000fda0003f45270 */
[----:B------:R-:W-:Y:S05]  /*87a0*/  @!P2 BRA `(.L_x_222) ;  /* 0x000000000004a947 */ /* 0x000fea0003800000 */
[----:B------:R-:W-:Y:S01]  /*87b0*/  BPT.TRAP 0x1 ;  /* 0x000000040000795c */ /* 0x000fe20000300000 */
.L_x_222:
[----:B------:R-:W-:Y:S01]  /*87c0*/  LEA R3, R12, UR52, 0x3 ;  /* 0x000000340c037c11 */ /* 0x000fe2000f8e18ff */
[----:B------:R-:W-:Y:S01]  /*87d0*/  BSSY B1, `(.L_x_223) ;  /* 0x0000006000017945 */ /* 0x000fe20003800000 */
[----:B------:R-:W-:Y:S02]  /*87e0*/  SHF.L.U32 R0, R20, 0x1f, RZ ;  /* 0x0000001f14007819 */ /* 0x000fe400000006ff */
[----:B------:R-:W-:Y:S02]  /*87f0*/  @!P1 LEA R24, R12, R15, 0xd ;  /* 0x0000000f0c189211 */ /* 0x000fe400078e68ff */
[----:B------:R-:W1:Y:S02]  /*8800*/  SYNCS.PHASECHK.TRANS64.TRYWAIT P2, [R3+URZ+0x40], R0 ;  /* 0x00004000030075a7 */ /* 0x000e64000804017f */
[----:B------:R-:W-:Y:S01]  /*8810*/  @!P1 LEA R25, R155, R24, 0x1 ;  /* 0x000000189b199211 */ /* 0x000fe200078e08ff */
[----:B-1----:R-:W-:Y:S06]  /*8820*/  @!P2 BRA `(.L_x_224) ;  /* 0x000000d4003ca947 */ /* 0x002fec0003800000 */
.L_x_614:
[----:B------:R-:W-:Y:S05]  /*8830*/  BSYNC B1 ;  /* 0x0000000000017941 */ /* 0x000fea0003800000 */
.L_x_223:
[----:B------:R-:W-:Y:S05]  /*8840*/  @!P1 WARPSYNC.ALL ;  /* 0x0000000000009948 */ /* 0x000fea0003800000 */
[----:B------:R2:W3:Y:S01]  /*8850*/  @!P1 LDSM.16.M88.4 R4, [R24] ;  /* 0x000000001804983b */ /* 0x0004e20000000200 */
[----:B------:R-:W-:-:S03]  /*8860*/  IADD3 R12, R12, 0x1, RZ ;  /* 0x000000010c0c7810 */ /* 0x000fc60007ffe0ff */
[----:B------:R2:W4:Y:S01]  /*8870*/  @!P1 LDSM.16.M88.4 R8, [R25] ;  /* 0x000000001908983b */ /* 0x0005220000000200 */
[----:B------:R-:W-:-:S04]  /*8880*/  ISETP.NE.AND P2, PT, R12, 0x4, PT ;  /* 0x000000040c00780c */ /* 0x000fc80003f45270 */
[----:B-1----:R-:W-:Y:S02]  /*8890*/  SEL R3, RZ, 0x1, P2 ;  /* 0x00000001ff037807 */ /* 0x002fe40001000000 */
[----:B------:R-:W-:Y:S02]  /*88a0*/  SEL R12, R12, RZ, P2 ;  /* 0x000000ff0c0c7207 */ /* 0x000fe40001000000 */
[----:B--2---:R-:W-:-:S07]  /*88b0*/  LOP3.LUT R20, R20, R3, RZ, 0x3c, !PT ;  /* 0x0000000314147212 */ /* 0x004fce00078e3cff */
.L_x_221:
[----:B------:R-:W-:Y:S05]  /*88c0*/  BSYNC B0 ;  /* 0x0000000000007941 */ /* 0x000fea0003800000 */
.L_x_220:
[--C-:B---3--:R-:W-:Y:S02]  /*88d0*/  HADD2.F32 R27, -RZ, R5.reuse.H0_H0 ;  /* 0x20000005ff1b7230 */ /* 0x108fe40000004100 */
[C---:B------:R-:W-:Y:S01]  /*88e0*/  FMUL R26, R154.reuse, R42 ;  /* 0x0000002a9a1a7220 */ /* 0x040fe20000400000 */
[----:B------:R-:W-:Y:S02]  /*88f0*/  HADD2.F32 R29, -RZ, R5.H1_H1 ;  /* 0x30000005ff1d7230 */ /* 0x000fe40000004100 */
[C---:B------:R-:W-:Y:S01]  /*8900*/  FMUL R28, R154.reuse, R43 ;  /* 0x0000002b9a1c7220 */ /* 0x040fe20000400000 */
[--C-:B------:R-:W-:Y:S02]  /*8910*/  HADD2.F32 R25, -RZ, R4.reuse.H1_H1 ;  /* 0x30000004ff197230 */ /* 0x100fe40000004100 */
[C---:B------:R-:W-:Y:S01]  /*8920*/  FMUL R0, R154.reuse, R41 ;  /* 0x000000299a007220 */ /* 0x040fe20000400000 */
[----:B------:R-:W-:Y:S02]  /*8930*/  HADD2.F32 R3, -RZ, R4.H0_H0 ;  /* 0x20000004ff037230 */ /* 0x000fe40000004100 */
[----:B------:R-:W-:Y:S01]  /*8940*/  FMUL R24, R154, R40 ;  /* 0x000000289a187220 */ /* 0x000fe20000400000 */
[C---:B------:R-:W-:Y:S01]  /*8950*/  FFMA R26, R153.reuse, R27, R26 ;  /* 0x0000001b991a7223 */ /* 0x040fe2000000001a */
[----:B------:R-:W-:Y:S01]  /*8960*/  FFMA R27, R153, R29, R28 ;  /* 0x0000001d991b7223 */ /* 0x000fe2000000001c */
[----:B------:R-:W-:-:S02]  /*8970*/  HADD2.F32 R31, -RZ, R7.H0_H0 ;  /* 0x20000007ff1f7230 */ /* 0x000fc40000004100 */
[C---:B------:R-:W-:Y:S01]  /*8980*/  FFMA R25, R153.reuse, R25, R0 ;  /* 0x0000001999197223 */ /* 0x040fe20000000000 */
[--C-:B------:R-:W-:Y:S02]  /*8990*/  HADD2.F32 R29, -RZ, R6.reuse.H1_H1 ;  /* 0x30000006ff1d7230 */ /* 0x100fe40000004100 */
[C---:B------:R-:W-:Y:S01]  /*89a0*/  FMUL R30, R154.reuse, R46 ;  /* 0x0000002e9a1e7220 */ /* 0x040fe20000400000 */
[C---:B------:R-:W-:Y:S01]  /*89b0*/  FFMA R24, R153.reuse, R3, R24 ;  /* 0x0000000399187223 */ /* 0x040fe20000000018 */
[C---:B------:R-:W-:Y:S01]  /*89c0*/  FMUL R0, R154.reuse, R45 ;  /* 0x0000002d9a007220 */ /* 0x040fe20000400000 */
[----:B------:R-:W-:Y:S02]  /*89d0*/  HADD2.F32 R3, -RZ, R6.H0_H0 ;  /* 0x20000006ff037230 */ /* 0x000fe40000004100 */
[----:B------:R-:W-:Y:S01]  /*89e0*/  FMUL R28, R154, R44 ;  /* 0x0000002c9a1c7220 */ /* 0x000fe20000400000 */
[----:B------:R-:W-:Y:S01]  /*89f0*/  MOV R100, 0x3bbb989d ;  /* 0x3bbb989d00647802 */ /* 0x000fe20000000f00 */
[C---:B------:R-:W-:Y:S01]  /*8a00*/  FFMA R30, R153.reuse, R31, R30 ;  /* 0x0000001f991e7223 */ /* 0x040fe2000000001e */
[----:B------:R-:W-:Y:S01]  /*8a10*/  FFMA R29, R153, R29, R0 ;  /* 0x0000001d991d7223 */ /* 0x000fe20000000000 */
[----:B------:R-:W-:-:S02]  /*8a20*/  HADD2.F32 R31, -RZ, R7.H1_H1 ;  /* 0x30000007ff1f7230 */ /* 0x000fc40000004100 */
[----:B------:R-:W-:Y:S01]  /*8a30*/  FMUL R0, R154, R47 ;  /* 0x0000002f9a007220 */ /* 0x000fe20000400000 */
[C---:B------:R-:W-:Y:S01]  /*8a40*/  FFMA R28, R153.reuse, R3, R28 ;  /* 0x00000003991c7223 */ /* 0x040fe2000000001c */
[----:B------:R-:W-:Y:S01]  /*8a50*/  MOV R101, 0x437c0000 ;  /* 0x437c000000657802 */ /* 0x000fe20000000f00 */
[-C--:B------:R-:W-:Y:S01]  /*8a60*/  FFMA.SAT R3, -R24, R100.reuse, 0.5 ;  /* 0x3f00000018037423 */ /* 0x080fe20000002164 */
[----:B------:R-:W-:Y:S01]  /*8a70*/  FFMA R31, R153, R31, R0 ;  /* 0x0000001f991f7223 */ /* 0x000fe20000000000 */
[----:B------:R-:W-:Y:S01]  /*8a80*/  FFMA.SAT R0, -R25, R100, 0.5 ;  /* 0x3f00000019007423 */ /* 0x000fe20000002164 */
[--C-:B----4-:R-:W-:Y:S02]  /*8a90*/  HADD2.F32 R35, -RZ, R8.reuse.H0_H0 ;  /* 0x20000008ff237230 */ /* 0x110fe40000004100 */
[-C--:B------:R-:W-:Y:S01]  /*8aa0*/  FFMA.RM R3, R3, R101.reuse, 12582913 ;  /* 0x4b40000103037423 */ /* 0x080fe20000004065 */
[----:B------:R-:W-:Y:S01]  /*8ab0*/  FMUL R32, R154, R48 ;  /* 0x000000309a207220 */ /* 0x000fe20000400000 */
[----:B------:R-:W-:Y:S01]  /*8ac0*/  FFMA.RM R41, R0, R101, 12582913 ;  /* 0x4b40000100297423 */ /* 0x000fe20000004065 */
[----:B------:R-:W-:-:S02]  /*8ad0*/  HADD2.F32 R37, -RZ, R8.H1_H1 ;  /* 0x30000008ff257230 */ /* 0x000fc40000004100 */
[----:B------:R-:W-:Y:S01]  /*8ae0*/  FADD R33, R3, -12583039 ;  /* 0xcb40007f03217421 */ /* 0x000fe20000000000 */
[----:B------:R-:W-:Y:S01]  /*8af0*/  FMUL R0, R154, R49 ;  /* 0x000000319a007220 */ /* 0x000fe20000400000 */
[----:B------:R-:W-:Y:S01]  /*8b00*/  FADD R34, R41, -12583039 ;  /* 0xcb40007f29227421 */ /* 0x000fe20000000000 */
[-C--:B------:R-:W-:Y:S01]  /*8b10*/  FFMA.SAT R36, -R26, R100.reuse, 0.5 ;  /* 0x3f0000001a247423 */ /* 0x080fe20000002164 */
[----:B------:R-:W-:Y:S01]  /*8b20*/  FFMA R33, -R24, 1.4426950216293334961, -R33 ;  /* 0x3fb8aa3b18217823 */ /* 0x000fe20000000921 */
[----:B------:R-:W-:Y:S01]  /*8b30*/  FFMA R32, R153, R35, R32 ;  /* 0x0000002399207223 */ /* 0x000fe20000000020 */
[----:B------:R-:W-:Y:S01]  /*8b40*/  FFMA R34, -R25, 1.4426950216293334961, -R34 ;  /* 0x3fb8aa3b19227823 */ /* 0x000fe20000000922 */
[----:B------:R-:W-:Y:S01]  /*8b50*/  FFMA.RM R43, R36, R101, 12582913 ;  /* 0x4b400001242b7423 */ /* 0x000fe20000004065 */
[----:B------:R-:W-:Y:S01]  /*8b60*/  FFMA R35, -R24, 1.925963033500011079e-08, R33 ;  /* 0x32a5706018237823 */ /* 0x000fe20000000121 */
[----:B------:R-:W-:Y:S01]  /*8b70*/  FFMA R33, R153, R37, R0 ;  /* 0x0000002599217223 */ /* 0x000fe20000000000 */
[----:B------:R-:W-:Y:S01]  /*8b80*/  FFMA.SAT R0, -R27, R100, 0.5 ;  /* 0x3f0000001b007423 */ /* 0x000fe20000002164 */
[----:B------:R-:W-:-:S02]  /*8b90*/  HADD2.F32 R38, -RZ, R9.H0_H0 ;  /* 0x20000009ff267230 */ /* 0x000fc40000004100 */
[----:B------:R-:W-:Y:S01]  /*8ba0*/  FFMA R36, -R25, 1.925963033500011079e-08, R34 ;  /* 0x32a5706019247823 */ /* 0x000fe20000000122 */
[----:B------:R-:W-:Y:S01]  /*8bb0*/  FMUL R34, R154, R50 ;  /* 0x000000329a227220 */ /* 0x000fe20000400000 */
[-C--:B------:R-:W-:Y:S01]  /*8bc0*/  FFMA.RM R45, R0, R101.reuse, 12582913 ;  /* 0x4b400001002d7423 */ /* 0x080fe20000004065 */
[----:B------:R-:W-:Y:S01]  /*8bd0*/  FADD R37, R43, -12583039 ;  /* 0xcb40007f2b257421 */ /* 0x000fe20000000000 */
[----:B------:R-:W-:Y:S01]  /*8be0*/  FFMA.SAT R46, -R29, R100, 0.5 ;  /* 0x3f0000001d2e7423 */ /* 0x000fe20000002164 */
[----:B------:R-:W-:Y:S01]  /*8bf0*/  FFMA R34, R153, R38, R34 ;  /* 0x0000002699227223 */ /* 0x000fe20000000022 */
[----:B------:R-:W-:Y:S01]  /*8c00*/  FFMA.SAT R38, -R28, R100, 0.5 ;  /* 0x3f0000001c267423 */ /* 0x000fe20000002164 */
[----:B------:R-:W-:Y:S01]  /*8c10*/  FADD R0, R45, -12583039 ;  /* 0xcb40007f2d007421 */ /* 0x000fe20000000000 */
[----:B------:R1:W2:Y:S01]  /*8c20*/  MUFU.EX2 R40, R35 ;  /* 0x0000002300287308 */ /* 0x0002a20000000800 */
[----:B------:R-:W-:Y:S01]  /*8c30*/  FFMA R37, -R26, 1.4426950216293334961, -R37 ;  /* 0x3fb8aa3b1a257823 */ /* 0x000fe20000000925 */
[----:B------:R-:W-:Y:S01]  /*8c40*/  FFMA.RM R47, R38, R101, 12582913 ;  /* 0x4b400001262f7423 */ /* 0x000fe20000004065 */
[----:B------:R-:W-:Y:S01]  /*8c50*/  FFMA R38, -R27, 1.4426950216293334961, -R0 ;  /* 0x3fb8aa3b1b267823 */ /* 0x000fe20000000900 */
[----:B------:R-:W-:Y:S01]  /*8c60*/  FMUL R0, R154, R51 ;  /* 0x000000339a007220 */ /* 0x000fe20000400000 */
[----:B------:R-:W-:Y:S01]  /*8c70*/  FFMA.RM R49, R46, R101, 12582913 ;  /* 0x4b4000012e317423 */ /* 0x000fe20000004065 */
[----:B------:R-:W-:-:S02]  /*8c80*/  HADD2.F32 R50, -RZ, R10.H0_H0 ;  /* 0x2000000aff327230 */ /* 0x000fc40000004100 */
[----:B------:R-:W-:Y:S01]  /*8c90*/  FFMA.SAT R48, -R30, R100, 0.5 ;  /* 0x3f0000001e307423 */ /* 0x000fe20000002164 */
[----:B------:R3:W4:Y:S01]  /*8ca0*/  MUFU.EX2 R42, R36 ;  /* 0x00000024002a7308 */ /* 0x0007220000000800 */
[----:B-1----:R-:W-:Y:S02]  /*8cb0*/  HADD2.F32 R35, -RZ, R9.H1_H1 ;  /* 0x30000009ff237230 */ /* 0x002fe40000004100 */
[----:B------:R-:W-:Y:S01]  /*8cc0*/  FFMA R37, -R26, 1.925963033500011079e-08, R37 ;  /* 0x32a570601a257823 */ /* 0x000fe20000000125 */
[----:B------:R-:W-:Y:S01]  /*8cd0*/  FADD R39, R47, -12583039 ;  /* 0xcb40007f2f277421 */ /* 0x000fe20000000000 */
[----:B------:R-:W-:Y:S01]  /*8ce0*/  FFMA.RM R51, R48, R101, 12582913 ;  /* 0x4b40000130337423 */ /* 0x000fe20000004065 */
[----:B------:R-:W-:Y:S01]  /*8cf0*/  FFMA R38, -R27, 1.925963033500011079e-08, R38 ;  /* 0x32a570601b267823 */ /* 0x000fe20000000126 */
[----:B------:R-:W-:Y:S01]  /*8d00*/  FFMA R35, R153, R35, R0 ;  /* 0x0000002399237223 */ /* 0x000fe20000000000 */
[----:B------:R-:W-:Y:S01]  /*8d10*/  FADD R0, R49, -12583039 ;  /* 0xcb40007f31007421 */ /* 0x000fe20000000000 */
[----:B------:R1:W-:Y:S01]  /*8d20*/  MUFU.EX2 R44, R37 ;  /* 0x00000025002c7308 */ /* 0x0003e20000000800 */
[----:B---3--:R-:W-:Y:S01]  /*8d30*/  FMUL R36, R154, R52 ;  /* 0x000000349a247220 */ /* 0x008fe20000400000 */
[----:B------:R-:W-:Y:S01]  /*8d40*/  FFMA R39, -R28, 1.4426950216293334961, -R39 ;  /* 0x3fb8aa3b1c277823 */ /* 0x000fe20000000927 */
[----:B------:R-:W-:Y:S01]  /*8d50*/  FFMA R0, -R29, 1.4426950216293334961, -R0 ;  /* 0x3fb8aa3b1d007823 */ /* 0x000fe20000000900 */
[----:B------:R-:W-:-:S02]  /*8d60*/  HADD2.F32 R89, -RZ, R10.H1_H1 ;  /* 0x3000000aff597230 */ /* 0x000fc40000004100 */
[----:B------:R-:W-:Y:S01]  /*8d70*/  FFMA R36, R153, R50, R36 ;  /* 0x0000003299247223 */ /* 0x000fe20000000024 */
[-C--:B------:R-:W-:Y:S01]  /*8d80*/  FFMA.SAT R50, -R31, R100.reuse, 0.5 ;  /* 0x3f0000001f327423 */ /* 0x080fe20000002164 */
[----:B------:R-:W-:Y:S01]  /*8d90*/  FFMA R39, -R28, 1.925963033500011079e-08, R39 ;  /* 0x32a570601c277823 */ /* 0x000fe20000000127 */
[----:B------:R3:W5:Y:S01]  /*8da0*/  MUFU.EX2 R46, R38 ;  /* 0x00000026002e7308 */ /* 0x0007620000000800 */
[----:B-1----:R-:W-:Y:S01]  /*8db0*/  FADD R37, R51, -12583039 ;  /* 0xcb40007f33257421 */ /* 0x002fe20000000000 */
[-C--:B------:R-:W-:Y:S01]  /*8dc0*/  FFMA.RM R88, R50, R101.reuse, 12582913 ;  /* 0x4b40000132587423 */ /* 0x080fe20000004065 */
[-C--:B------:R-:W-:Y:S01]  /*8dd0*/  FFMA.SAT R90, -R33, R100.reuse, 0.5 ;  /* 0x3f000000215a7423 */ /* 0x080fe20000002164 */
[--C-:B------:R-:W-:Y:S02]  /*8de0*/  HADD2.F32 R92, -RZ, R11.reuse.H0_H0 ;  /* 0x2000000bff5c7230 */ /* 0x100fe40000004100 */
[----:B------:R-:W-:Y:S01]  /*8df0*/  FFMA R37, -R30, 1.4426950216293334961, -R37 ;  /* 0x3fb8aa3b1e257823 */ /* 0x000fe20000000925 */
[----:B------:R-:W-:Y:S01]  /*8e00*/  FADD R52, R88, -12583039 ;  /* 0xcb40007f58347421 */ /* 0x000fe20000000000 */
[----:B------:R-:W-:Y:S01]  /*8e10*/  FFMA.RM R90, R90, R101, 12582913 ;  /* 0x4b4000015a5a7423 */ /* 0x000fe20000004065 */
[----:B------:R1:W5:Y:S01]  /*8e20*/  MUFU.EX2 R48, R39 ;  /* 0x0000002700307308 */ /* 0x0003620000000800 */
[----:B---3--:R-:W-:Y:S01]  /*8e30*/  FFMA R38, -R29, 1.925963033500011079e-08, R0 ;  /* 0x32a570601d267823 */ /* 0x008fe20000000100 */
[----:B------:R-:W-:Y:S01]  /*8e40*/  FMUL R0, R154, R53 ;  /* 0x000000359a007220 */ /* 0x000fe20000400000 */
[-C--:B------:R-:W-:Y:S01]  /*8e50*/  FFMA.SAT R53, -R32, R100.reuse, 0.5 ;  /* 0x3f00000020357423 */ /* 0x080fe20000002164 */
[-C--:B------:R-:W-:Y:S01]  /*8e60*/  FFMA.SAT R94, -R35, R100.reuse, 0.5 ;  /* 0x3f000000235e7423 */ /* 0x080fe20000002164 */
[----:B------:R-:W-:Y:S01]  /*8e70*/  SHF.L.U32 R3, R3, 0x17, RZ ;  /* 0x0000001703037819 */ /* 0x000fe200000006ff */
[-C--:B------:R-:W-:Y:S01]  /*8e80*/  FFMA.SAT R95, -R36, R100.reuse, 0.5 ;  /* 0x3f000000245f7423 */ /* 0x080fe20000002164 */
[----:B------:R-:W-:Y:S01]  /*8e90*/  SHF.L.U32 R41, R41, 0x17, RZ ;  /* 0x0000001729297819 */ /* 0x000fe200000006ff */
[----:B------:R3:W5:Y:S01]  /*8ea0*/  MUFU.EX2 R50, R38 ;  /* 0x0000002600327308 */ /* 0x0007620000000800 */
[----:B-1----:R-:W-:Y:S01]  /*8eb0*/  FFMA R39, -R30, 1.925963033500011079e-08, R37 ;  /* 0x32a570601e277823 */ /* 0x002fe20000000125 */
[----:B------:R-:W-:Y:S01]  /*8ec0*/  FFMA R37, R153, R89, R0 ;  /* 0x0000005999257223 */ /* 0x000fe20000000000 */
[----:B------:R-:W-:Y:S01]  /*8ed0*/  FFMA R0, -R31, 1.4426950216293334961, -R52 ;  /* 0x3fb8aa3b1f007823 */ /* 0x000fe20000000934 */
[-C--:B------:R-:W-:Y:S01]  /*8ee0*/  FFMA.RM R89, R53, R101.reuse, 12582913 ;  /* 0x4b40000135597423 */ /* 0x080fe20000004065 */
[-C--:B------:R-:W-:Y:S01]  /*8ef0*/  FFMA.RM R94, R94, R101.reuse, 12582913 ;  /* 0x4b4000015e5e7423 */ /* 0x080fe20000004065 */
[----:B------:R-:W-:Y:S01]  /*8f00*/  FFMA.SAT R97, -R37, R100, 0.5 ;  /* 0x3f00000025617423 */ /* 0x000fe20000002164 */
[----:B------:R-:W-:Y:S01]  /*8f10*/  FFMA R53, -R31, 1.925963033500011079e-08, R0 ;  /* 0x32a570601f357823 */ /* 0x000fe20000000100 */
[----:B------:R-:W-:Y:S01]  /*8f20*/  FADD R0, R90, -12583039 ;  /* 0xcb40007f5a007421 */ /* 0x000fe20000000000 */
[----:B---3--:R-:W-:Y:S01]  /*8f30*/  FMUL R38, R154, R54 ;  /* 0x000000369a267220 */ /* 0x008fe20000400000 */
[----:B------:R-:W-:Y:S01]  /*8f40*/  FFMA.SAT R54, -R34, R100, 0.5 ;  /* 0x3f00000022367423 */ /* 0x000fe20000002164 */
[----:B------:R1:W3:Y:S01]  /*8f50*/  MUFU.EX2 R52, R39 ;  /* 0x0000002700347308 */ /* 0x0002e20000000800 */
[----:B------:R-:W-:Y:S01]  /*8f60*/  FADD R91, R89, -12583039 ;  /* 0xcb40007f595b7421 */ /* 0x000fe20000000000 */
[----:B------:R-:W-:Y:S01]  /*8f70*/  FFMA R38, R153, R92, R38 ;  /* 0x0000005c99267223 */ /* 0x000fe20000000026 */
[----:B------:R-:W-:Y:S01]  /*8f80*/  FFMA.RM R93, R54, R101, 12582913 ;  /* 0x4b400001365d7423 */ /* 0x000fe20000004065 */
[----:B------:R-:W-:Y:S01]  /*8f90*/  FFMA R92, -R33, 1.4426950216293334961, -R0 ;  /* 0x3fb8aa3b215c7823 */ /* 0x000fe20000000900 */
[----:B------:R-:W-:Y:S01]  /*8fa0*/  FMUL R0, R154, R55 ;  /* 0x000000379a007220 */ /* 0x000fe20000400000 */
[----:B------:R-:W-:Y:S01]  /*8fb0*/  FFMA R91, -R32, 1.4426950216293334961, -R91 ;  /* 0x3fb8aa3b205b7823 */ /* 0x000fe2000000095b */
[----:B------:R-:W-:Y:S01]  /*8fc0*/  FADD R55, R93, -12583039 ;  /* 0xcb40007f5d377421 */ /* 0x000fe20000000000 */
[----:B------:R-:W-:Y:S01]  /*8fd0*/  FFMA.RM R98, R97, R101, 12582913 ;  /* 0x4b40000161627423 */ /* 0x000fe20000004065 */
[----:B-1----:R-:W-:-:S02]  /*8fe0*/  HADD2.F32 R39, -RZ, R11.H1_H1 ;  /* 0x3000000bff277230 */ /* 0x002fc40000004100 */
[----:B------:R-:W-:Y:S01]  /*8ff0*/  FFMA R91, -R32, 1.925963033500011079e-08, R91 ;  /* 0x32a57060205b7823 */ /* 0x000fe2000000015b */
[----:B------:R-:W-:Y:S01]  /*9000*/  FFMA R55, -R34, 1.4426950216293334961, -R55 ;  /* 0x3fb8aa3b22377823 */ /* 0x000fe20000000937 */
[----:B------:R-:W-:Y:S01]  /*9010*/  FFMA.SAT R99, -R38, R100, 0.5 ;  /* 0x3f00000026637423 */ /* 0x000fe20000002164 */
[----:B------:R-:W-:Y:S01]  /*9020*/  FFMA.RM R95, R95, R101, 12582913 ;  /* 0x4b4000015f5f7423 */ /* 0x000fe20000004065 */
[----:B------:R-:W-:Y:S01]  /*9030*/  FFMA R39, R153, R39, R0 ;  /* 0x0000002799277223 */ /* 0x000fe20000000000 */
[----:B------:R-:W-:Y:S01]  /*9040*/  FADD R0, R94, -12583039 ;  /* 0xcb40007f5e007421 */ /* 0x000fe20000000000 */
[----:B--2---:R-:W-:Y:S01]  /*9050*/  FFMA R102, R3, R40, 1 ;  /* 0x3f80000003667423 */ /* 0x004fe20000000028 */
[----:B------:R-:W-:Y:S01]  /*9060*/  FADD R40, R98, -12583039 ;  /* 0xcb40007f62287421 */ /* 0x000fe20000000000 */
[----:B------:R-:W-:Y:S01]  /*9070*/  FFMA.SAT R100, -R39, R100, 0.5 ;  /* 0x3f00000027647423 */ /* 0x000fe20000002164 */
[----:B------:R-:W-:Y:S01]  /*9080*/  FFMA R55, -R34, 1.925963033500011079e-08, R55 ;  /* 0x32a5706022377823 */ /* 0x000fe20000000137 */
[----:B------:R-:W-:Y:S01]  /*9090*/  FFMA R96, -R35, 1.4426950216293334961, -R0 ;  /* 0x3fb8aa3b23607823 */ /* 0x000fe20000000900 */
[----:B------:R1:W-:Y:S01]  /*90a0*/  MUFU.EX2 R54, R91 ;  /* 0x0000005b00367308 */ /* 0x0003e20000000800 */
[-C--:B------:R-:W-:Y:S01]  /*90b0*/  FFMA.RM R99, R99, R101.reuse, 12582913 ;  /* 0x4b40000163637423 */ /* 0x080fe20000004065 */
[----:B------:R-:W-:Y:S01]  /*90c0*/  FFMA.RM R100, R100, R101, 12582913 ;  /* 0x4b40000164647423 */ /* 0x000fe20000004065 */
[----:B------:R-:W-:Y:S01]  /*90d0*/  FFMA R40, -R37, 1.4426950216293334961, -R40 ;  /* 0x3fb8aa3b25287823 */ /* 0x000fe20000000928 */
[----:B------:R-:W-:Y:S01]  /*90e0*/  FFMA R96, -R35, 1.925963033500011079e-08, R96 ;  /* 0x32a5706023607823 */ /* 0x000fe20000000160 */
[----:B------:R-:W-:Y:S01]  /*90f0*/  SHF.L.U32 R43, R43, 0x17, RZ ;  /* 0x000000172b2b7819 */ /* 0x000fe200000006ff */
[----:B------:R-:W-:Y:S01]  /*9100*/  FADD R3, R99, -12583039 ;  /* 0xcb40007f63037421 */ /* 0x000fe20000000000 */
[----:B------:R-:W-:Y:S01]  /*9110*/  FFMA R40, -R37, 1.925963033500011079e-08, R40 ;  /* 0x32a5706025287823 */ /* 0x000fe20000000128 */
[----:B------:R4:W-:Y:S01]  /*9120*/  MUFU.EX2 R0, R55 ;  /* 0x0000003700007308 */ /* 0x0009e20000000800 */
[----:B-1----:R-:W-:Y:S01]  /*9130*/  FADD R91, R95, -12583039 ;  /* 0xcb40007f5f5b7421 */ /* 0x002fe20000000000 */
[----:B------:R-:W-:Y:S01]  /*9140*/  FFMA R92, -R33, 1.925963033500011079e-08, R92 ;  /* 0x32a57060215c7823 */ /* 0x000fe2000000015c */
[----:B------:R-:W-:Y:S01]  /*9150*/  SHF.L.U32 R45, R45, 0x17, RZ ;  /* 0x000000172d2d7819 */ /* 0x000fe200000006ff */
[----:B------:R-:W-:Y:S01]  /*9160*/  BSSY B1, `(.L_x_225) ;  /* 0x0000037000017945 */ /* 0x000fe20003800000 */
[----:B------:R-:W-:Y:S01]  /*9170*/  FFMA R97, -R36, 1.4426950216293334961, -R91 ;  /* 0x3fb8aa3b24617823 */ /* 0x000fe2000000095b */
[----:B------:R-:W-:-:S02]  /*9180*/  SHF.L.U32 R47, R47, 0x17, RZ ;  /* 0x000000172f2f7819 */ /* 0x000fc400000006ff */
[----:B------:R1:W-:Y:S01]  /*9190*/  MUFU.EX2 R91, R96 ;  /* 0x00000060005b7308 */ /* 0x0003e20000000800 */
[----:B----4-:R-:W-:Y:S01]  /*91a0*/  FFMA R55, R41, R42, 1 ;  /* 0x3f80000029377423 */ /* 0x010fe2000000002a */
[----:B------:R-:W-:Y:S01]  /*91b0*/  FADD R42, R100, -12583039 ;  /* 0xcb40007f642a7421 */ /* 0x000fe20000000000 */
[----:B------:R-:W-:Y:S01]  /*91c0*/  FFMA R41, -R38, 1.4426950216293334961, -R3 ;  /* 0x3fb8aa3b26297823 */ /* 0x000fe20000000903 */
[----:B------:R-:W-:Y:S01]  /*91d0*/  FFMA R97, -R36, 1.925963033500011079e-08, R97 ;  /* 0x32a5706024617823 */ /* 0x000fe20000000161 */
[----:B------:R-:W-:Y:S01]  /*91e0*/  SHF.L.U32 R49, R49, 0x17, RZ ;  /* 0x0000001731317819 */ /* 0x000fe200000006ff */
[----:B-----5:R-:W-:Y:S01]  /*91f0*/  FFMA R105, R45, R46, 1 ;  /* 0x3f8000002d697423 */ /* 0x020fe2000000002e */
[----:B------:R-:W-:Y:S01]  /*9200*/  FFMA R41, -R38, 1.925963033500011079e-08, R41 ;  /* 0x32a5706026297823 */ /* 0x000fe20000000129 */
[----:B------:R2:W-:Y:S01]  /*9210*/  MUFU.EX2 R3, R40 ;  /* 0x0000002800037308 */ /* 0x0005e20000000800 */
[----:B-1----:R-:W-:Y:S01]  /*9220*/  FFMA R96, R43, R44, 1 ;  /* 0x3f8000002b607423 */ /* 0x002fe2000000002c */
[----:B------:R-:W-:Y:S01]  /*9230*/  FFMA R44, -R39, 1.4426950216293334961, -R42 ;  /* 0x3fb8aa3b272c7823 */ /* 0x000fe2000000092a */
[----:B------:R-:W-:Y:S01]  /*9240*/  FFMA R104, R47, R48, 1 ;  /* 0x3f8000002f687423 */ /* 0x000fe20000000030 */
[----:B------:R-:W-:Y:S01]  /*9250*/  FFMA R107, R49, R50, 1 ;  /* 0x3f800000316b7423 */ /* 0x000fe20000000032 */
[----:B------:R-:W-:Y:S01]  /*9260*/  SHF.L.U32 R88, R88, 0x17, RZ ;  /* 0x0000001758587819 */ /* 0x000fe200000006ff */
[----:B------:R-:W-:Y:S01]  /*9270*/  FFMA R44, -R39, 1.925963033500011079e-08, R44 ;  /* 0x32a57060272c7823 */ /* 0x000fe2000000012c */
[----:B------:R-:W-:Y:S01]  /*9280*/  SHF.L.U32 R51, R51, 0x17, RZ ;  /* 0x0000001733337819 */ /* 0x000fe200000006ff */
[----:B------:R-:W1:Y:S01]  /*9290*/  MUFU.EX2 R53, R53 ;  /* 0x0000003500357308 */ /* 0x000e620000000800 */
[----:B--2---:R-:W-:-:S02]  /*92a0*/  IADD3 R40, R102, 0x1800000, RZ ;  /* 0x0180000066287810 */ /* 0x004fc40007ffe0ff */
[----:B------:R-:W-:Y:S01]  /*92b0*/  SHF.L.U32 R89, R89, 0x17, RZ ;  /* 0x0000001759597819 */ /* 0x000fe200000006ff */
[----:B---3--:R-:W-:Y:S01]  /*92c0*/  FFMA R106, R51, R52, 1 ;  /* 0x3f800000336a7423 */ /* 0x008fe20000000034 */
[----:B------:R-:W-:Y:S02]  /*92d0*/  LOP3.LUT R40, R40, 0x7f800000, RZ, 0xc0, !PT ;  /* 0x7f80000028287812 */ /* 0x000fe400078ec0ff */
[----:B------:R-:W-:Y:S01]  /*92e0*/  SHF.L.U32 R49, R90, 0x17, RZ ;  /* 0x000000175a317819 */ /* 0x000fe200000006ff */
[----:B------:R2:W3:Y:S01]  /*92f0*/  MUFU.EX2 R42, R41 ;  /* 0x00000029002a7308 */ /* 0x0004e20000000800 */
[----:B------:R-:W-:Y:S02]  /*9300*/  ISETP.GT.U32.AND P2, PT, R40, 0x1ffffff, PT ;  /* 0x01ffffff2800780c */ /* 0x000fe40003f44070 */
[----:B------:R-:W-:Y:S02]  /*9310*/  SHF.L.U32 R47, R93, 0x17, RZ ;  /* 0x000000175d2f7819 */ /* 0x000fe400000006ff */
[----:B------:R-:W-:-:S02]  /*9320*/  SHF.L.U32 R48, R94, 0x17, RZ ;  /* 0x000000175e307819 */ /* 0x000fc400000006ff */
[----:B------:R-:W-:Y:S01]  /*9330*/  SHF.L.U32 R46, R95, 0x17, RZ ;  /* 0x000000175f2e7819 */ /* 0x000fe200000006ff */
[----:B------:R-:W4:Y:S01]  /*9340*/  MUFU.EX2 R92, R92 ;  /* 0x0000005c005c7308 */ /* 0x000f220000000800 */
[----:B--2---:R-:W-:Y:S01]  /*9350*/  SHF.L.U32 R41, R99, 0x17, RZ ;  /* 0x0000001763297819 */ /* 0x004fe200000006ff */
[----:B-1----:R-:W-:Y:S01]  /*9360*/  FFMA R109, R88, R53, 1 ;  /* 0x3f800000586d7423 */ /* 0x002fe20000000035 */
[----:B------:R-:W-:Y:S01]  /*9370*/  SHF.L.U32 R40, R98, 0x17, RZ ;  /* 0x0000001762287819 */ /* 0x000fe200000006ff */
[----:B------:R-:W-:Y:S01]  /*9380*/  FFMA R88, R89, R54, 1 ;  /* 0x3f80000059587423 */ /* 0x000fe20000000036 */
[----:B------:R-:W-:Y:S01]  /*9390*/  SHF.L.U32 R100, R100, 0x17, RZ ;  /* 0x0000001764647819 */ /* 0x000fe200000006ff */
[----:B------:R-:W-:Y:S01]  /*93a0*/  FFMA R47, R47, R0, 1 ;  /* 0x3f8000002f2f7423 */ /* 0x000fe20000000000 */
[----:B------:R-:W-:Y:S01]  /*93b0*/  FFMA R48, R48, R91, 1 ;  /* 0x3f80000030307423 */ /* 0x000fe2000000005b */
[----:B------:R-:W1:Y:S01]  /*93c0*/  MUFU.EX2 R97, R97 ;  /* 0x0000006100617308 */ /* 0x000e620000000800 */
[----:B---3--:R-:W-:Y:S01]  /*93d0*/  FFMA R41, R41, R42, 1 ;  /* 0x3f80000029297423 */ /* 0x008fe2000000002a */
[----:B------:R-:W-:-:S06]  /*93e0*/  FFMA R40, R40, R3, 1 ;  /* 0x3f80000028287423 */ /* 0x000fcc0000000003 */
[----:B------:R-:W2:Y:S01]  /*93f0*/  MUFU.EX2 R43, R44 ;  /* 0x0000002c002b7308 */ /* 0x000ea20000000800 */
[----:B----4-:R-:W-:Y:S01]  /*9400*/  FFMA R49, R49, R92, 1 ;  /* 0x3f80000031317423 */ /* 0x010fe2000000005c */
        /* <DEDUP_REMOVED lines=8> */
.L_x_226:
[----:B------:R-:W1:Y:S02]  /*9490*/  MUFU.RCP R43, R102 ;  /* 0x00000066002b7308 */ /* 0x000e640000001000 */
[----:B-1----:R-:W-:-:S04]  /*94a0*/  FFMA R0, R102, R43, -1 ;  /* 0xbf80000066007423 */ /* 0x002fc8000000002b */
[----:B------:R-:W-:-:S04]  /*94b0*/  FADD.FTZ R0, -R0, -RZ ;  /* 0x800000ff00007221 */ /* 0x000fc80000010100 */
[----:B------:R-:W-:-:S07]  /*94c0*/  FFMA R43, R43, R0, R43 ;  /* 0x000000002b2b7223 */ /* 0x000fce000000002b */
.L_x_227:
[----:B------:R-:W-:Y:S05]  /*94d0*/  BSYNC B1 ;  /* 0x0000000000017941 */ /* 0x000fea0003800000 */
.L_x_225:
        /* <DEDUP_REMOVED lines=10> */
.L_x_229:
[----:B------:R-:W1:Y:S02]  /*9580*/  MUFU.RCP R44, R55 ;  /* 0x00000037002c7308 */ /* 0x000e640000001000 */
[----:B-1----:R-:W-:-:S04]  /*9590*/  FFMA R0, R55, R44, -1 ;  /* 0xbf80000037007423 */ /* 0x002fc8000000002c */
[----:B------:R-:W-:-:S04]  /*95a0*/  FADD.FTZ R3, -R0, -RZ ;  /* 0x800000ff00037221 */ /* 0x000fc80000010100 */
[----:B------:R-:W-:-:S07]  /*95b0*/  FFMA R44, R44, R3, R44 ;  /* 0x000000032c2c7223 */ /* 0x000fce000000002c */
.L_x_230:
[----:B------:R-:W-:Y:S05]  /*95c0*/  BSYNC B1 ;  /* 0x0000000000017941 */ /* 0x000fea0003800000 */
.L_x_228:
        /* <DEDUP_REMOVED lines=10> */
.L_x_232:
[----:B------:R-:W1:Y:S02]  /*9670*/  MUFU.RCP R45, R96 ;  /* 0x00000060002d7308 */ /* 0x000e640000001000 */
[----:B-1----:R-:W-:-:S04]  /*9680*/  FFMA R0, R96, R45, -1 ;  /* 0xbf80000060007423 */ /* 0x002fc8000000002d */
[----:B------:R-:W-:-:S04]  /*9690*/  FADD.FTZ R0, -R0, -RZ ;  /* 0x800000ff00007221 */ /* 0x000fc80000010100 */
[----:B------:R-:W-:-:S07]  /*96a0*/  FFMA R45, R45, R0, R45 ;  /* 0x000000002d2d7223 */ /* 0x000fce000000002d */
.L_x_233:
[----:B------:R-:W-:Y:S05]  /*96b0*/  BSYNC B1 ;  /* 0x0000000000017941 */ /* 0x000fea0003800000 */
.L_x_231:
        /* <DEDUP_REMOVED lines=10> */
.L_x_235:
[----:B------:R-:W1:Y:S02]  /*9760*/  MUFU.RCP R50, R105 ;  /* 0x0000006900327308 */ /* 0x000e640000001000 */
[----:B-1----:R-:W-:-:S04]  /*9770*/  FFMA R0, R105, R50, -1 ;  /* 0xbf80000069007423 */ /* 0x002fc80000000032 */
[----:B------:R-:W-:-:S04]  /*9780*/  FADD.FTZ R3, -R0, -RZ ;  /* 0x800000ff00037221 */ /* 0x000fc80000010100 */
[----:B------:R-:W-:-:S07]  /*9790*/  FFMA R50, R50, R3, R50 ;  /* 0x0000000332327223 */ /* 0x000fce0000000032 */
.L_x_236:
[----:B------:R-:W-:Y:S05]  /*97a0*/  BSYNC B1 ;  /* 0x0000000000017941 */ /* 0x000fea0003800000 */
.L_x_234:
        /* <DEDUP_REMOVED lines=10> */
.L_x_238:
[----:B------:R-:W1:Y:S02]  /*9850*/  MUFU.RCP R51, R104 ;  /* 0x0000006800337308 */ /* 0x000e640000001000 */
[----:B-1----:R-:W-:-:S04]  /*9860*/  FFMA R0, R104, R51, -1 ;  /* 0xbf80000068007423 */ /* 0x002fc80000000033 */
[----:B------:R-:W-:-:S04]  /*9870*/  FADD.FTZ R0, -R0, -RZ ;  /* 0x800000ff00007221 */ /* 0x000fc80000010100 */
[----:B------:R-:W-:-:S07]  /*9880*/  FFMA R51, R51, R0, R51 ;  /* 0x0000000033337223 */ /* 0x000fce0000000033 */
.L_x_239:
[----:B------:R-:W-:Y:S05]  /*9890*/  BSYNC B1 ;  /* 0x0000000000017941 */ /* 0x000fea0003800000 */
.L_x_237:
        /* <DEDUP_REMOVED lines=10> */
.L_x_241:
[----:B------:R-:W1:Y:S02]  /*9940*/  MUFU.RCP R52, R107 ;  /* 0x0000006b00347308 */ /* 0x000e640000001000 */
[----:B-1----:R-:W-:-:S04]  /*9950*/  FFMA R0, R107, R52, -1 ;  /* 0xbf8000006b007423 */ /* 0x002fc80000000034 */
[----:B------:R-:W-:-:S04]  /*9960*/  FADD.FTZ R3, -R0, -RZ ;  /* 0x800000ff00037221 */ /* 0x000fc80000010100 */
[----:B------:R-:W-:-:S07]  /*9970*/  FFMA R52, R52, R3, R52 ;  /* 0x0000000334347223 */ /* 0x000fce0000000034 */
.L_x_242:
[----:B------:R-:W-:Y:S05]  /*9980*/  BSYNC B1 ;  /* 0x0000000000017941 */ /* 0x000fea0003800000 */
.L_x_240:
        /* <DEDUP_REMOVED lines=10> */
.L_x_244:
[----:B------:R-:W1:Y:S02]  /*9a30*/  MUFU.RCP R53, R106 ;  /* 0x0000006a00357308 */ /* 0x000e640000001000 */
[----:B-1----:R-:W-:-:S04]  /*9a40*/  FFMA R0, R106, R53, -1 ;  /* 0xbf8000006a007423 */ /* 0x002fc80000000035 */
[----:B------:R-:W-:-:S04]  /*9a50*/  FADD.FTZ R0, -R0, -RZ ;  /* 0x800000ff00007221 */ /* 0x000fc80000010100 */
[----:B------:R-:W-:-:S07]  /*9a60*/  FFMA R53, R53, R0, R53 ;  /* 0x0000000035357223 */ /* 0x000fce0000000035 */
.L_x_245:
[----:B------:R-:W-:Y:S05]  /*9a70*/  BSYNC B1 ;  /* 0x0000000000017941 */ /* 0x000fea0003800000 */
.L_x_243:
        /* <DEDUP_REMOVED lines=10> */
.L_x_247:
[----:B------:R-:W1:Y:S02]  /*9b20*/  MUFU.RCP R54, R109 ;  /* 0x0000006d00367308 */ /* 0x000e640000001000 */
[----:B-1----:R-:W-:-:S04]  /*9b30*/  FFMA R0, R109, R54, -1 ;  /* 0xbf8000006d007423 */ /* 0x002fc80000000036 */
[----:B------:R-:W-:-:S04]  /*9b40*/  FADD.FTZ R3, -R0, -RZ ;  /* 0x800000ff00037221 */ /* 0x000fc80000010100 */
[----:B------:R-:W-:-:S07]  /*9b50*/  FFMA R54, R54, R3, R54 ;  /* 0x0000000336367223 */ /* 0x000fce0000000036 */
.L_x_248:
[----:B------:R-:W-:Y:S05]  /*9b60*/  BSYNC B1 ;  /* 0x0000000000017941 */ /* 0x000fea0003800000 */
.L_x_246:
        /* <DEDUP_REMOVED lines=10> */
.L_x_250:
[----:B------:R-:W1:Y:S02]  /*9c10*/  MUFU.RCP R55, R88 ;  /* 0x0000005800377308 */ /* 0x000e640000001000 */
[----:B-1----:R-:W-:-:S04]  /*9c20*/  FFMA R0, R88, R55, -1 ;  /* 0xbf80000058007423 */ /* 0x002fc80000000037 */
[----:B------:R-:W-:-:S04]  /*9c30*/  FADD.FTZ R0, -R0, -RZ ;  /* 0x800000ff00007221 */ /* 0x000fc80000010100 */
[----:B------:R-:W-:-:S07]  /*9c40*/  FFMA R55, R55, R0, R55 ;  /* 0x0000000037377223 */ /* 0x000fce0000000037 */
.L_x_251:
[----:B------:R-:W-:Y:S05]  /*9c50*/  BSYNC B1 ;  /* 0x0000000000017941 */ /* 0x000fea0003800000 */
.L_x_249:
        /* <DEDUP_REMOVED lines=10> */
.L_x_253:
[----:B------:R-:W1:Y:S02]  /*9d00*/  MUFU.RCP R88, R49 ;  /* 0x0000003100587308 */ /* 0x000e640000001000 */
[----:B-1----:R-:W-:-:S04]  /*9d10*/  FFMA R0, R49, R88, -1 ;  /* 0xbf80000031007423 */ /* 0x002fc80000000058 */
[----:B------:R-:W-:-:S04]  /*9d20*/  FADD.FTZ R3, -R0, -RZ ;  /* 0x800000ff00037221 */ /* 0x000fc80000010100 */
[----:B------:R-:W-:-:S07]  /*9d30*/  FFMA R88, R88, R3, R88 ;  /* 0x0000000358587223 */ /* 0x000fce0000000058 */
.L_x_254:
[----:B------:R-:W-:Y:S05]  /*9d40*/  BSYNC B1 ;  /* 0x0000000000017941 */ /* 0x000fea0003800000 */
.L_x_252:
        /* <DEDUP_REMOVED lines=10> */
.L_x_256:
[----:B------:R-:W1:Y:S02]  /*9df0*/  MUFU.RCP R0, R47 ;  /* 0x0000002f00007308 */ /* 0x000e640000001000 */
[----:B-1----:R-:W-:-:S04]  /*9e00*/  FFMA R3, R47, R0, -1 ;  /* 0xbf8000002f037423 */ /* 0x002fc80000000000 */
[----:B------:R-:W-:-:S04]  /*9e10*/  FADD.FTZ R3, -R3, -RZ ;  /* 0x800000ff03037221 */ /* 0x000fc80000010100 */
[----:B------:R-:W-:-:S07]  /*9e20*/  FFMA R49, R0, R3, R0 ;  /* 0x0000000300317223 */ /* 0x000fce0000000000 */
.L_x_257:
[----:B------:R-:W-:Y:S05]  /*9e30*/  BSYNC B1 ;  /* 0x0000000000017941 */ /* 0x000fea0003800000 */
.L_x_255:
        /* <DEDUP_REMOVED lines=10> */
.L_x_259:
[----:B------:R-:W1:Y:S02]  /*9ee0*/  MUFU.RCP R3, R48 ;  /* 0x0000003000037308 */ /* 0x000e640000001000 */
[----:B-1----:R-:W-:-:S04]  /*9ef0*/  FFMA R0, R48, R3, -1 ;  /* 0xbf80000030007423 */ /* 0x002fc80000000003 */
[----:B------:R-:W-:-:S04]  /*9f00*/  FADD.FTZ R0, -R0, -RZ ;  /* 0x800000ff00007221 */ /* 0x000fc80000010100 */
[----:B------:R-:W-:-:S07]  /*9f10*/  FFMA R90, R3, R0, R3 ;  /* 0x00000000035a7223 */ /* 0x000fce0000000003 */
.L_x_260:
[----:B------:R-:W-:Y:S05]  /*9f20*/  BSYNC B1 ;  /* 0x0000000000017941 */ /* 0x000fea0003800000 */
.L_x_258:
        /* <DEDUP_REMOVED lines=10> */
.L_x_262:
[----:B------:R-:W1:Y:S02]  /*9fd0*/  MUFU.RCP R47, R46 ;  /* 0x0000002e002f7308 */ /* 0x000e640000001000 */
[----:B-1----:R-:W-:-:S04]  /*9fe0*/  FFMA R0, R46, R47, -1 ;  /* 0xbf8000002e007423 */ /* 0x002fc8000000002f */
[----:B------:R-:W-:-:S04]  /*9ff0*/  FADD.FTZ R0, -R0, -RZ ;  /* 0x800000ff00007221 */ /* 0x000fc80000010100 */
[----:B------:R-:W-:-:S07]  /*a000*/  FFMA R47, R47, R0, R47 ;  /* 0x000000002f2f7223 */ /* 0x000fce000000002f */
.L_x_263:
[----:B------:R-:W-:Y:S05]  /*a010*/  BSYNC B1 ;  /* 0x0000000000017941 */ /* 0x000fea0003800000 */
.L_x_261:
        /* <DEDUP_REMOVED lines=10> */
.L_x_265:
[----:B------:R-:W1:Y:S02]  /*a0c0*/  MUFU.RCP R3, R40 ;  /* 0x0000002800037308 */ /* 0x000e640000001000 */
[----:B-1----:R-:W-:-:S04]  /*a0d0*/  FFMA R0, R40, R3, -1 ;  /* 0xbf80000028007423 */ /* 0x002fc80000000003 */
[----:B------:R-:W-:-:S04]  /*a0e0*/  FADD.FTZ R0, -R0, -RZ ;  /* 0x800000ff00007221 */ /* 0x000fc80000010100 */
[----:B------:R-:W-:-:S07]  /*a0f0*/  FFMA R46, R3, R0, R3 ;  /* 0x00000000032e7223 */ /* 0x000fce0000000003 */
.L_x_266:
[----:B------:R-:W-:Y:S05]  /*a100*/  BSYNC B1 ;  /* 0x0000000000017941 */ /* 0x000fea0003800000 */
.L_x_264:
        /* <DEDUP_REMOVED lines=10> */
.L_x_268:
[----:B------:R-:W1:Y:S02]  /*a1b0*/  MUFU.RCP R0, R41 ;  /* 0x0000002900007308 */ /* 0x000e640000001000 */
[----:B-1----:R-:W-:-:S04]  /*a1c0*/  FFMA R3, R41, R0, -1 ;  /* 0xbf80000029037423 */ /* 0x002fc80000000000 */
[----:B------:R-:W-:-:S04]  /*a1d0*/  FADD.FTZ R3, -R3, -RZ ;  /* 0x800000ff03037221 */ /* 0x000fc80000010100 */
[----:B------:R-:W-:-:S07]  /*a1e0*/  FFMA R89, R0, R3, R0 ;  /* 0x0000000300597223 */ /* 0x000fce0000000000 */
.L_x_269:
[----:B------:R-:W-:Y:S05]  /*a1f0*/  BSYNC B1 ;  /* 0x0000000000017941 */ /* 0x000fea0003800000 */
.L_x_267:
        /* <DEDUP_REMOVED lines=9> */
.L_x_271:
[----:B------:R-:W1:Y:S02]  /*a290*/  MUFU.RCP R3, R42 ;  /* 0x0000002a00037308 */ /* 0x000e640000001000 */
[----:B-1----:R-:W-:-:S04]  /*a2a0*/  FFMA R0, R42, R3, -1 ;  /* 0xbf8000002a007423 */ /* 0x002fc80000000003 */
[----:B------:R-:W-:-:S04]  /*a2b0*/  FADD.FTZ R0, -R0, -RZ ;  /* 0x800000ff00007221 */ /* 0x000fc80000010100 */
[----:B------:R-:W-:-:S07]  /*a2c0*/  FFMA R0, R3, R0, R3 ;  /* 0x0000000003007223 */ /* 0x000fce0000000003 */
.L_x_272:
[----:B------:R-:W-:Y:S05]  /*a2d0*/  BSYNC B1 ;  /* 0x0000000000017941 */ /* 0x000fea0003800000 */
.L_x_270:
        /* <DEDUP_REMOVED lines=23> */
[----:B------:R-:W-:Y:S02]  /*a450*/  F2FP.F16.F32.PACK_AB R47, R0, R89 ;  /* 0x00000059002f723e */ /* 0x000fe400000000ff */
[----:B------:R-:W-:Y:S01]  /*a460*/  F2FP.F16.F32.PACK_AB R44, R88, R55 ;  /* 0x00000037582c723e */ /* 0x000fe200000000ff */
[----:B------:R1:W-:Y:S01]  /*a470*/  STSM.16.M88.4 [R14+0x6200], R24 ;  /* 0x006200180e007844 */ /* 0x0003e20000000200 */
        /* <DEDUP_REMOVED lines=14> */
[----:B------:R-:W-:Y:S02]  /*a560*/  UIADD3 UR8, UR52, 0x6200, URZ ;  /* 0x0000620034087890 */ /* 0x000fe4000fffe03f */
[----:B------:R-:W-:Y:S01]  /*a570*/  UIADD3.X UR7, URZ, UR55, URZ, UP0, !UPT ;  /* 0x000000373f077290 */ /* 0x000fe200087fe43f */
[----:B------:R-:W-:-:S08]  /*a580*/  UMOV UR11, UR47 ;  /* 0x0000002f000b7c82 */ /* 0x000fd00008000000 */
[----:B------:R2:W-:Y:S01]  /*a590*/  UTMASTG.3D [UR8], [UR6] ;  /* 0x00000008060073b5 */ /* 0x0005e20008010000 */
[----:B------:R0:W-:Y:S01]  /*a5a0*/  UTMACMDFLUSH ;  /* 0x00000000000079b7 */ /* 0x0001e20000000000 */
[----:B--2---:R-:W-:-:S04]  /*a5b0*/  DEPBAR.LE SB0, 0x1 ;  /* 0x000080400000791a */ /* 0x004fc80000000000 */
.L_x_274:
[----:B------:R-:W-:Y:S05]  /*a5c0*/  BSYNC B0 ;  /* 0x0000000000007941 */ /* 0x000fea0003800000 */
.L_x_273:
        /* <DEDUP_REMOVED lines=8> */
.L_x_277:
[----:B------:R-:W-:-:S04]  /*a650*/  ULEA UR4, UR5, UR52, 0x3 ;  /* 0x0000003405047291 */ /* 0x000fc8000f8e183f */
[----:B------:R-:W-:-:S04]  /*a660*/  UIADD3 UR4, UR4, 0x60, URZ ;  /* 0x0000006004047890 */ /* 0x000fc8000fffe03f */
[----:B------:R-:W-:-:S09]  /*a670*/  UPRMT UR4, UR51, 0x654, UR4 ;  /* 0x0000065433047896 */ /* 0x000fd20008000004 */
[----:B------:R-:W-:Y:S03]  /*a680*/  SYNCS.ARRIVE.TRANS64.RED.A1T0 RZ, [UR4], RZ ;  /* 0x000000ffffff79a7 */ /* 0x000fe60008100404 */
.L_x_276:
[----:B------:R-:W-:Y:S05]  /*a690*/  BSYNC B0 ;  /* 0x0000000000007941 */ /* 0x000fea0003800000 */
.L_x_275:
        /* <DEDUP_REMOVED lines=8> */
.L_x_280:
[----:B------:R-:W-:Y:S01]  /*a720*/  LEA R0, R12, UR52, 0x3 ;  /* 0x000000340c007c11 */ /* 0x000fe2000f8e18ff */
[----:B------:R-:W-:Y:S01]  /*a730*/  BSSY B1, `(.L_x_281) ;  /* 0x0000006000017945 */ /* 0x000fe20003800000 */
[----:B------:R-:W-:Y:S02]  /*a740*/  SHF.L.U32 R3, R20, 0x1f, RZ ;  /* 0x0000001f14037819 */ /* 0x000fe400000006ff */
[----:B------:R-:W-:Y:S02]  /*a750*/  @!P1 LEA R26, R12, R15, 0xd ;  /* 0x0000000f0c1a9211 */ /* 0x000fe400078e68ff */
[----:B------:R-:W1:Y:S02]  /*a760*/  SYNCS.PHASECHK.TRANS64.TRYWAIT P2, [R0+URZ+0x40], R3 ;  /* 0x00004003000075a7 */ /* 0x000e64000804017f */
[----:B------:R-:W-:Y:S01]  /*a770*/  @!P1 LEA R25, R155, R26, 0x1 ;  /* 0x0000001a9b199211 */ /* 0x000fe200078e08ff */
[----:B-1----:R-:W-:Y:S06]  /*a780*/  @!P2 BRA `(.L_x_282) ;  /* 0x000000b40078a947 */ /* 0x002fec0003800000 */
.L_x_615:
[----:B------:R-:W-:Y:S05]  /*a790*/  BSYNC B1 ;  /* 0x0000000000017941 */ /* 0x000fea0003800000 */
.L_x_281:
        /* <DEDUP_REMOVED lines=8> */
.L_x_279:
[----:B------:R-:W-:Y:S05]  /*a820*/  BSYNC B0 ;  /* 0x0000000000007941 */ /* 0x000fea0003800000 */
.L_x_278:
[--C-:B---3--:R-:W-:Y:S02]  /*a830*/  HADD2.F32 R3, -RZ, R4.reuse.H1_H1 ;  /* 0x30000004ff037230 */ /* 0x108fe40000004100 */
[C---:B------:R-:W-:Y:S01]  /*a840*/  FMUL R26, R154.reuse, R121 ;  /* 0x000000799a1a7220 */ /* 0x040fe20000400000 */
[----:B------:R-:W-:Y:S02]  /*a850*/  HADD2.F32 R25, -RZ, R4.H0_H0 ;  /* 0x20000004ff197230 */ /* 0x000fe40000004100 */
[C---:B------:R-:W-:Y:S01]  /*a860*/  FMUL R30, R154.reuse, R125 ;  /* 0x0000007d9a1e7220 */ /* 0x040fe20000400000 */
[C---:B------:R-:W-:Y:S01]  /*a870*/  FMUL R120, R154.reuse, R120 ;  /* 0x000000789a787220 */ /* 0x040fe20000400000 */
[C---:B------:R-:W-:Y:S01]  /*a880*/  FFMA R26, R153.reuse, R3, R26 ;  /* 0x00000003991a7223 */ /* 0x040fe2000000001a */
[----:B------:R-:W-:Y:S01]  /*a890*/  HADD2.F32 R3, -RZ, R6.H1_H1 ;  /* 0x30000006ff037230 */ /* 0x000fe20000004100 */
[----:B------:R-:W-:Y:S01]  /*a8a0*/  MOV R101, 0x3bbb989d ;  /* 0x3bbb989d00657802 */ /* 0x000fe20000000f00 */
[C---:B------:R-:W-:Y:S01]  /*a8b0*/  FFMA R25, R153.reuse, R25, R120 ;  /* 0x0000001999197223 */ /* 0x040fe20000000078 */
[----:B------:R-:W-:Y:S01]  /*a8c0*/  FMUL R32, R154, R127 ;  /* 0x0000007f9a207220 */ /* 0x000fe20000400000 */
[----:B------:R-:W-:Y:S01]  /*a8d0*/  MOV R103, 0x437c0000 ;  /* 0x437c000000677802 */ /* 0x000fe20000000f00 */
[----:B------:R-:W-:Y:S01]  /*a8e0*/  FFMA R30, R153, R3, R30 ;  /* 0x00000003991e7223 */ /* 0x000fe2000000001e */
[----:B------:R-:W-:-:S02]  /*a8f0*/  HADD2.F32 R3, -RZ, R7.H1_H1 ;  /* 0x30000007ff037230 */ /* 0x000fc40000004100 */
[----:B------:R-:W-:Y:S01]  /*a900*/  FFMA.SAT R0, -R25, R101, 0.5 ;  /* 0x3f00000019007423 */ /* 0x000fe20000002165 */
[--C-:B------:R-:W-:Y:S02]  /*a910*/  HADD2.F32 R27, -RZ, R5.reuse.H0_H0 ;  /* 0x20000005ff1b7230 */ /* 0x100fe40000004100 */
[----:B------:R-:W-:Y:S01]  /*a920*/  FMUL R122, R154, R122 ;  /* 0x0000007a9a7a7220 */ /* 0x000fe20000400000 */
[----:B------:R-:W-:Y:S02]  /*a930*/  HADD2.F32 R29, -RZ, R5.H1_H1 ;  /* 0x30000005ff1d7230 */ /* 0x000fe40000004100 */
[C---:B------:R-:W-:Y:S01]  /*a940*/  FFMA R32, R153.reuse, R3, R32 ;  /* 0x0000000399207223 */ /* 0x040fe20000000020 */
[----:B------:R-:W-:Y:S01]  /*a950*/  FFMA.SAT R3, -R26, R101, 0.5 ;  /* 0x3f0000001a037423 */ /* 0x000fe20000002165 */
[----:B------:R-:W-:Y:S01]  /*a960*/  FFMA.RM R0, R0, R103, 12582913 ;  /* 0x4b40000100007423 */ /* 0x000fe20000004067 */
[----:B------:R-:W-:Y:S01]  /*a970*/  FFMA R27, R153, R27, R122 ;  /* 0x0000001b991b7223 */ /* 0x000fe2000000007a */
[----:B------:R-:W-:Y:S01]  /*a980*/  FMUL R28, R154, R123 ;  /* 0x0000007b9a1c7220 */ /* 0x000fe20000400000 */
[----:B------:R-:W-:Y:S01]  /*a990*/  FFMA.RM R41, R3, R103, 12582913 ;  /* 0x4b40000103297423 */ /* 0x000fe20000004067 */
[----:B------:R-:W-:Y:S01]  /*a9a0*/  FADD R34, R0, -12583039 ;  /* 0xcb40007f00227421 */ /* 0x000fe20000000000 */
[----:B------:R-:W-:Y:S01]  /*a9b0*/  FFMA.SAT R35, -R27, R101, 0.5 ;  /* 0x3f0000001b237423 */ /* 0x000fe20000002165 */
[----:B------:R-:W-:Y:S01]  /*a9c0*/  FFMA R28, R153, R29, R28 ;  /* 0x0000001d991c7223 */ /* 0x000fe2000000001c */
[----:B------:R-:W-:Y:S01]  /*a9d0*/  FADD R3, R41, -12583039 ;  /* 0xcb40007f29037421 */ /* 0x000fe20000000000 */
[----:B------:R-:W-:-:S02]  /*a9e0*/  HADD2.F32 R29, -RZ, R6.H0_H0 ;  /* 0x20000006ff1d7230 */ /* 0x000fc40000004100 */
[C---:B------:R-:W-:Y:S01]  /*a9f0*/  FMUL R124, R154.reuse, R124 ;  /* 0x0000007c9a7c7220 */ /* 0x040fe20000400000 */
[----:B----4-:R-:W-:Y:S02]  /*aa00*/  HADD2.F32 R37, -RZ, R8.H1_H1 ;  /* 0x30000008ff257230 */ /* 0x010fe40000004100 */
[----:B------:R-:W-:Y:S01]  /*aa10*/  FFMA R36, -R25, 1.4426950216293334961, -R34 ;  /* 0x3fb8aa3b19247823 */ /* 0x000fe20000000922 */
[----:B------:R-:W-:Y:S01]  /*aa20*/  FMUL R34, R154, R129 ;  /* 0x000000819a227220 */ /* 0x000fe20000400000 */
[----:B------:R-:W-:Y:S01]  /*aa30*/  FFMA.RM R43, R35, R103, 12582913 ;  /* 0x4b400001232b7423 */ /* 0x000fe20000004067 */
[----:B------:R-:W-:Y:S01]  /*aa40*/  FFMA R35, -R26, 1.4426950216293334961, -R3 ;  /* 0x3fb8aa3b1a237823 */ /* 0x000fe20000000903 */
[----:B------:R-:W-:Y:S02]  /*aa50*/  HADD2.F32 R40, -RZ, R9.H0_H0 ;  /* 0x20000009ff287230 */ /* 0x000fe40000004100 */
[----:B------:R-:W-:Y:S01]  /*aa60*/  FMUL R130, R154, R130 ;  /* 0x000000829a827220 */ /* 0x000fe20000400000 */
[C---:B------:R-:W-:Y:S01]  /*aa70*/  FFMA R29, R153.reuse, R29, R124 ;  /* 0x0000001d991d7223 */ /* 0x040fe2000000007c */
[----:B------:R-:W-:Y:S01]  /*aa80*/  FFMA R34, R153, R37, R34 ;  /* 0x0000002599227223 */ /* 0x000fe20000000022 */
[----:B------:R-:W-:Y:S01]  /*aa90*/  FFMA R36, -R25, 1.925963033500011079e-08, R36 ;  /* 0x32a5706019247823 */ /* 0x000fe20000000124 */
[----:B------:R-:W-:Y:S01]  /*aaa0*/  FFMA R37, -R26, 1.925963033500011079e-08, R35 ;  /* 0x32a570601a257823 */ /* 0x000fe20000000123 */
[----:B------:R-:W-:-:S02]  /*aab0*/  HADD2.F32 R31, -RZ, R7.H0_H0 ;  /* 0x20000007ff1f7230 */ /* 0x000fc40000004100 */
[----:B------:R-:W-:Y:S01]  /*aac0*/  FFMA R35, R153, R40, R130 ;  /* 0x0000002899237223 */ /* 0x000fe20000000082 */
[----:B------:R-:W-:Y:S01]  /*aad0*/  FMUL R126, R154, R126 ;  /* 0x0000007e9a7e7220 */ /* 0x000fe20000400000 */
[-C--:B------:R-:W-:Y:S01]  /*aae0*/  FFMA.SAT R40, -R29, R101.reuse, 0.5 ;  /* 0x3f0000001d287423 */ /* 0x080fe20000002165 */
[----:B------:R1:W2:Y:S01]  /*aaf0*/  MUFU.EX2 R3, R36 ;  /* 0x0000002400037308 */ /* 0x0002a20000000800 */
[----:B------:R-:W-:Y:S02]  /*ab00*/  HADD2.F32 R48, -RZ, R9.H1_H1 ;  /* 0x30000009ff307230 */ /* 0x000fe40000004100 */
[-C--:B------:R-:W-:Y:S01]  /*ab10*/  FFMA.SAT R46, -R30, R101.reuse, 0.5 ;  /* 0x3f0000001e2e7423 */ /* 0x080fe20000002165 */
[----:B------:R-:W-:Y:S01]  /*ab20*/  FFMA.SAT R39, -R28, R101, 0.5 ;  /* 0x3f0000001c277423 */ /* 0x000fe20000002165 */
[----:B------:R-:W-:Y:S01]  /*ab30*/  FADD R38, R43, -12583039 ;  /* 0xcb40007f2b267421 */ /* 0x000fe20000000000 */
[----:B------:R-:W-:Y:S01]  /*ab40*/  FFMA R31, R153, R31, R126 ;  /* 0x0000001f991f7223 */ /* 0x000fe2000000007e */
[----:B------:R-:W-:-:S02]  /*ab50*/  HADD2.F32 R33, -RZ, R8.H0_H0 ;  /* 0x20000008ff217230 */ /* 0x000fc40000004100 */
[----:B------:R-:W-:Y:S01]  /*ab60*/  FFMA.RM R47, R40, R103, 12582913 ;  /* 0x4b400001282f7423 */ /* 0x000fe20000004067 */
[C---:B------:R-:W-:Y:S01]  /*ab70*/  FMUL R128, R154.reuse, R128 ;  /* 0x000000809a807220 */ /* 0x040fe20000400000 */
[----:B-1----:R-:W-:Y:S01]  /*ab80*/  FMUL R36, R154, R131 ;  /* 0x000000839a247220 */ /* 0x002fe20000400000 */
[-C--:B------:R-:W-:Y:S01]  /*ab90*/  FFMA.RM R49, R46, R103.reuse, 12582913 ;  /* 0x4b4000012e317423 */ /* 0x080fe20000004067 */
[----:B------:R-:W-:Y:S01]  /*aba0*/  FFMA.RM R45, R39, R103, 12582913 ;  /* 0x4b400001272d7423 */ /* 0x000fe20000004067 */
[----:B------:R-:W-:Y:S01]  /*abb0*/  FFMA R38, -R27, 1.4426950216293334961, -R38 ;  /* 0x3fb8aa3b1b267823 */ /* 0x000fe20000000926 */
[----:B------:R-:W-:Y:S01]  /*abc0*/  FFMA R36, R153, R48, R36 ;  /* 0x0000003099247223 */ /* 0x000fe20000000024 */
[----:B------:R-:W-:Y:S01]  /*abd0*/  FADD R40, R47, -12583039 ;  /* 0xcb40007f2f287421 */ /* 0x000fe20000000000 */
[----:B------:R-:W-:Y:S01]  /*abe0*/  FFMA.SAT R48, -R31, R101, 0.5 ;  /* 0x3f0000001f307423 */ /* 0x000fe20000002165 */
[----:B------:R-:W-:Y:S01]  /*abf0*/  FFMA R33, R153, R33, R128 ;  /* 0x0000002199217223 */ /* 0x000fe20000000080 */
[----:B------:R1:W3:Y:S01]  /*ac00*/  MUFU.EX2 R42, R37 ;  /* 0x00000025002a7308 */ /* 0x0002e20000000800 */
[----:B------:R-:W-:-:S02]  /*ac10*/  HADD2.F32 R50, -RZ, R10.H0_H0 ;  /* 0x2000000aff327230 */ /* 0x000fc40000004100 */
[----:B------:R-:W-:Y:S01]  /*ac20*/  FADD R39, R45, -12583039 ;  /* 0xcb40007f2d277421 */ /* 0x000fe20000000000 */
[----:B------:R-:W-:Y:S01]  /*ac30*/  FFMA R38, -R27, 1.925963033500011079e-08, R38 ;  /* 0x32a570601b267823 */ /* 0x000fe20000000126 */
[----:B------:R-:W-:Y:S01]  /*ac40*/  FMUL R132, R154, R132 ;  /* 0x000000849a847220 */ /* 0x000fe20000400000 */
[----:B------:R-:W-:Y:S01]  /*ac50*/  FFMA R40, -R29, 1.4426950216293334961, -R40 ;  /* 0x3fb8aa3b1d287823 */ /* 0x000fe20000000928 */
[----:B------:R-:W-:Y:S01]  /*ac60*/  FFMA.RM R52, R48, R103, 12582913 ;  /* 0x4b40000130347423 */ /* 0x000fe20000004067 */
[----:B------:R-:W-:Y:S01]  /*ac70*/  FFMA.SAT R53, -R33, R101, 0.5 ;  /* 0x3f00000021357423 */ /* 0x000fe20000002165 */
[----:B------:R-:W-:Y:S01]  /*ac80*/  FFMA R39, -R28, 1.4426950216293334961, -R39 ;  /* 0x3fb8aa3b1c277823 */ /* 0x000fe20000000927 */
[----:B-1----:R-:W-:Y:S01]  /*ac90*/  FADD R37, R49, -12583039 ;  /* 0xcb40007f31257421 */ /* 0x002fe20000000000 */
[----:B------:R1:W4:Y:S01]  /*aca0*/  MUFU.EX2 R44, R38 ;  /* 0x00000026002c7308 */ /* 0x0003220000000800 */
[----:B------:R-:W-:Y:S01]  /*acb0*/  FFMA R40, -R29, 1.925963033500011079e-08, R40 ;  /* 0x32a570601d287823 */ /* 0x000fe20000000128 */
[----:B------:R-:W-:Y:S01]  /*acc0*/  FFMA.RM R89, R53, R103, 12582913 ;  /* 0x4b40000135597423 */ /* 0x000fe20000004067 */
[----:B------:R-:W-:Y:S01]  /*acd0*/  FFMA R51, -R30, 1.4426950216293334961, -R37 ;  /* 0x3fb8aa3b1e337823 */ /* 0x000fe20000000925 */
[----:B------:R-:W-:Y:S01]  /*ace0*/  FFMA R37, R153, R50, R132 ;  /* 0x0000003299257223 */ /* 0x000fe20000000084 */
[----:B------:R-:W-:Y:S01]  /*acf0*/  FFMA.SAT R50, -R32, R101, 0.5 ;  /* 0x3f00000020327423 */ /* 0x000fe20000002165 */
[----:B------:R-:W-:Y:S01]  /*ad00*/  FFMA R39, -R28, 1.925963033500011079e-08, R39 ;  /* 0x32a570601c277823 */ /* 0x000fe20000000127 */
[----:B------:R-:W-:Y:S01]  /*ad10*/  FFMA R51, -R30, 1.925963033500011079e-08, R51 ;  /* 0x32a570601e337823 */ /* 0x000fe20000000133 */
[----:B------:R5:W-:Y:S01]  /*ad20*/  MUFU.EX2 R48, R40 ;  /* 0x0000002800307308 */ /* 0x000be20000000800 */
[----:B-1----:R-:W-:Y:S01]  /*ad30*/  FADD R38, R52, -12583039 ;  /* 0xcb40007f34267421 */ /* 0x002fe20000000000 */
[----:B------:R-:W-:Y:S01]  /*ad40*/  FFMA.RM R55, R50, R103, 12582913 ;  /* 0x4b40000132377423 */ /* 0x000fe20000004067 */
[----:B------:R-:W-:-:S02]  /*ad50*/  HADD2.F32 R88, -RZ, R10.H1_H1 ;  /* 0x3000000aff587230 */ /* 0x000fc40000004100 */
[C---:B------:R-:W-:Y:S01]  /*ad60*/  FMUL R134, R154.reuse, R134 ;  /* 0x000000869a867220 */ /* 0x040fe20000400000 */
[----:B------:R-:W-:Y:S01]  /*ad70*/  FFMA R54, -R31, 1.4426950216293334961, -R38 ;  /* 0x3fb8aa3b1f367823 */ /* 0x000fe20000000926 */
[----:B------:R-:W-:Y:S01]  /*ad80*/  FMUL R38, R154, R133 ;  /* 0x000000859a267220 */ /* 0x000fe20000400000 */
[--C-:B------:R-:W-:Y:S01]  /*ad90*/  HADD2.F32 R91, -RZ, R11.reuse.H0_H0 ;  /* 0x2000000bff5b7230 */ /* 0x100fe20000004100 */
[----:B------:R1:W-:Y:S01]  /*ada0*/  MUFU.EX2 R46, R39 ;  /* 0x00000027002e7308 */ /* 0x0003e20000000800 */
[----:B-----5:R-:W-:Y:S01]  /*adb0*/  FADD R40, R89, -12583039 ;  /* 0xcb40007f59287421 */ /* 0x020fe20000000000 */
[----:B------:R-:W-:Y:S01]  /*adc0*/  FFMA R54, -R31, 1.925963033500011079e-08, R54 ;  /* 0x32a570601f367823 */ /* 0x000fe20000000136 */
[----:B------:R-:W-:Y:S01]  /*add0*/  FFMA.SAT R92, -R35, R101, 0.5 ;  /* 0x3f000000235c7423 */ /* 0x000fe20000002165 */
[----:B------:R-:W-:Y:S02]  /*ade0*/  HADD2.F32 R95, -RZ, R11.H1_H1 ;  /* 0x3000000bff5f7230 */ /* 0x000fe40000004100 */
[----:B------:R-:W-:Y:S01]  /*adf0*/  FFMA R40, -R33, 1.4426950216293334961, -R40 ;  /* 0x3fb8aa3b21287823 */ /* 0x000fe20000000928 */
[----:B------:R-:W-:Y:S01]  /*ae00*/  FFMA R38, R153, R88, R38 ;  /* 0x0000005899267223 */ /* 0x000fe20000000026 */
[----:B------:R-:W-:Y:S01]  /*ae10*/  FFMA.RM R92, R92, R103, 12582913 ;  /* 0x4b4000015c5c7423 */ /* 0x000fe20000004067 */
[----:B------:R5:W-:Y:S01]  /*ae20*/  MUFU.EX2 R53, R54 ;  /* 0x0000003600357308 */ /* 0x000be20000000800 */
[----:B-1----:R-:W-:Y:S01]  /*ae30*/  FADD R39, R55, -12583039 ;  /* 0xcb40007f37277421 */ /* 0x002fe20000000000 */
[-C--:B------:R-:W-:Y:S01]  /*ae40*/  FFMA.SAT R93, -R36, R101.reuse, 0.5 ;  /* 0x3f000000245d7423 */ /* 0x080fe20000002165 */
[-C--:B------:R-:W-:Y:S01]  /*ae50*/  FFMA.SAT R88, -R34, R101.reuse, 0.5 ;  /* 0x3f00000022587423 */ /* 0x080fe20000002165 */
[----:B------:R-:W-:Y:S01]  /*ae60*/  FFMA.SAT R96, -R38, R101, 0.5 ;  /* 0x3f00000026607423 */ /* 0x000fe20000002165 */
[----:B------:R-:W-:Y:S01]  /*ae70*/  FFMA R39, -R32, 1.4426950216293334961, -R39 ;  /* 0x3fb8aa3b20277823 */ /* 0x000fe20000000927 */
[----:B------:R-:W-:Y:S01]  /*ae80*/  FADD R94, R92, -12583039 ;  /* 0xcb40007f5c5e7421 */ /* 0x000fe20000000000 */
[----:B------:R-:W-:Y:S01]  /*ae90*/  SHF.L.U32 R0, R0, 0x17, RZ ;  /* 0x0000001700007819 */ /* 0x000fe200000006ff */
[----:B------:R1:W-:Y:S01]  /*aea0*/  MUFU.EX2 R50, R51 ;  /* 0x0000003300327308 */ /* 0x0003e20000000800 */
[----:B-----5:R-:W-:Y:S01]  /*aeb0*/  FFMA R54, -R33, 1.925963033500011079e-08, R40 ;  /* 0x32a5706021367823 */ /* 0x020fe20000000128 */
[----:B------:R-:W-:Y:S01]  /*aec0*/  FMUL R40, R154, R135 ;  /* 0x000000879a287220 */ /* 0x000fe20000400000 */
[-C--:B------:R-:W-:Y:S01]  /*aed0*/  FFMA.RM R93, R93, R103.reuse, 12582913 ;  /* 0x4b4000015d5d7423 */ /* 0x080fe20000004067 */
[-C--:B------:R-:W-:Y:S01]  /*aee0*/  FFMA.RM R99, R96, R103.reuse, 12582913 ;  /* 0x4b40000160637423 */ /* 0x080fe20000004067 */
[----:B------:R-:W-:Y:S01]  /*aef0*/  FFMA.RM R90, R88, R103, 12582913 ;  /* 0x4b400001585a7423 */ /* 0x000fe20000004067 */
[----:B------:R-:W-:Y:S01]  /*af00*/  FFMA R40, R153, R95, R40 ;  /* 0x0000005f99287223 */ /* 0x000fe20000000028 */
[----:B------:R-:W-:Y:S01]  /*af10*/  FFMA.SAT R95, -R37, R101, 0.5 ;  /* 0x3f000000255f7423 */ /* 0x000fe20000002165 */
[----:B------:R-:W-:Y:S01]  /*af20*/  FFMA R94, -R35, 1.4426950216293334961, -R94 ;  /* 0x3fb8aa3b235e7823 */ /* 0x000fe2000000095e */
[----:B-1----:R-:W-:Y:S01]  /*af30*/  FFMA R51, -R32, 1.925963033500011079e-08, R39 ;  /* 0x32a5706020337823 */ /* 0x002fe20000000127 */
[----:B------:R-:W-:Y:S01]  /*af40*/  FFMA R39, R153, R91, R134 ;  /* 0x0000005b99277223 */ /* 0x000fe20000000086 */
[----:B------:R-:W-:Y:S01]  /*af50*/  FFMA.RM R97, R95, R103, 12582913 ;  /* 0x4b4000015f617423 */ /* 0x000fe20000004067 */
[----:B------:R-:W-:Y:S01]  /*af60*/  FFMA R94, -R35, 1.925963033500011079e-08, R94 ;  /* 0x32a57060235e7823 */ /* 0x000fe2000000015e */
[----:B------:R1:W5:Y:S01]  /*af70*/  MUFU.EX2 R88, R51 ;  /* 0x0000003300587308 */ /* 0x0003620000000800 */
[-C--:B------:R-:W-:Y:S01]  /*af80*/  FFMA.SAT R98, -R39, R101.reuse, 0.5 ;  /* 0x3f00000027627423 */ /* 0x080fe20000002165 */
[----:B------:R-:W-:Y:S01]  /*af90*/  FFMA.SAT R101, -R40, R101, 0.5 ;  /* 0x3f00000028657423 */ /* 0x000fe20000002165 */
[----:B------:R-:W-:Y:S01]  /*afa0*/  SHF.L.U32 R41, R41, 0x17, RZ ;  /* 0x0000001729297819 */ /* 0x000fe200000006ff */
[----:B------:R-:W-:Y:S01]  /*afb0*/  FADD R96, R97, -12583039 ;  /* 0xcb40007f61607421 */ /* 0x000fe20000000000 */
[-C--:B------:R-:W-:Y:S01]  /*afc0*/  FFMA.RM R100, R98, R103.reuse, 12582913 ;  /* 0x4b40000162647423 */ /* 0x080fe20000004067 */
[----:B------:R-:W-:Y:S01]  /*afd0*/  FFMA.RM R101, R101, R103, 12582913 ;  /* 0x4b40000165657423 */ /* 0x000fe20000004067 */
[----:B--2---:R-:W-:Y:S01]  /*afe0*/  FFMA R103, R0, R3, 1 ;  /* 0x3f80000000677423 */ /* 0x004fe20000000003 */
[----:B------:R-:W-:Y:S01]  /*aff0*/  FADD R3, R99, -12583039 ;  /* 0xcb40007f63037421 */ /* 0x000fe20000000000 */
[----:B-1----:R-:W-:Y:S01]  /*b000*/  FADD R51, R93, -12583039 ;  /* 0xcb40007f5d337421 */ /* 0x002fe20000000000 */
[----:B------:R-:W-:Y:S01]  /*b010*/  FADD R91, R90, -12583039 ;  /* 0xcb40007f5a5b7421 */ /* 0x000fe20000000000 */
[----:B------:R-:W-:Y:S01]  /*b020*/  FADD R0, R100, -12583039 ;  /* 0xcb40007f64007421 */ /* 0x000fe20000000000 */
[----:B------:R-:W-:Y:S01]  /*b030*/  FFMA R3, -R38, 1.4426950216293334961, -R3 ;  /* 0x3fb8aa3b26037823 */ /* 0x000fe20000000903 */
[----:B------:R-:W-:Y:S01]  /*b040*/  FFMA R95, -R36, 1.4426950216293334961, -R51 ;  /* 0x3fb8aa3b245f7823 */ /* 0x000fe20000000933 */
[C---:B------:R-:W-:Y:S01]  /*b050*/  FFMA R98, -R37.reuse, 1.4426950216293334961, -R96 ;  /* 0x3fb8aa3b25627823 */ /* 0x040fe20000000960 */
[----:B------:R3:W-:Y:S01]  /*b060*/  MUFU.EX2 R51, R94 ;  /* 0x0000005e00337308 */ /* 0x0007e20000000800 */
[----:B------:R-:W-:Y:S01]  /*b070*/  FFMA R3, -R38, 1.925963033500011079e-08, R3 ;  /* 0x32a5706026037823 */ /* 0x000fe20000000103 */
[----:B------:R-:W-:Y:S01]  /*b080*/  FFMA R91, -R34, 1.4426950216293334961, -R91 ;  /* 0x3fb8aa3b225b7823 */ /* 0x000fe2000000095b */
[----:B------:R-:W-:Y:S01]  /*b090*/  FFMA R98, -R37, 1.925963033500011079e-08, R98 ;  /* 0x32a5706025627823 */ /* 0x000fe20000000162 */
[----:B------:R-:W-:Y:S01]  /*b0a0*/  FFMA R95, -R36, 1.925963033500011079e-08, R95 ;  /* 0x32a57060245f7823 */ /* 0x000fe2000000015f */
[----:B------:R-:W-:Y:S01]  /*b0b0*/  SHF.L.U32 R43, R43, 0x17, RZ ;  /* 0x000000172b2b7819 */ /* 0x000fe200000006ff */
[----:B------:R-:W-:Y:S01]  /*b0c0*/  FFMA R91, -R34, 1.925963033500011079e-08, R91 ;  /* 0x32a57060225b7823 */ /* 0x000fe2000000015b */
[----:B------:R-:W-:Y:S01]  /*b0d0*/  SHF.L.U32 R55, R55, 0x17, RZ ;  /* 0x0000001737377819 */ /* 0x000fe200000006ff */
[----:B------:R4:W-:Y:S01]  /*b0e0*/  MUFU.EX2 R96, R95 ;  /* 0x0000005f00607308 */ /* 0x0009e20000000800 */
[----:B---3--:R-:W-:Y:S01]  /*b0f0*/  FFMA R94, R41, R42, 1 ;  /* 0x3f800000295e7423 */ /* 0x008fe2000000002a */
[----:B------:R-:W-:Y:S01]  /*b100*/  FADD R41, R101, -12583039 ;  /* 0xcb40007f65297421 */ /* 0x000fe20000000000 */
[----:B------:R-:W-:Y:S01]  /*b110*/  FFMA R42, -R39, 1.4426950216293334961, -R0 ;  /* 0x3fb8aa3b272a7823 */ /* 0x000fe20000000900 */
[----:B------:R-:W-:Y:S01]  /*b120*/  SHF.L.U32 R97, R97, 0x17, RZ ;  /* 0x0000001761617819 */ /* 0x000fe200000006ff */
[----:B------:R-:W-:Y:S01]  /*b130*/  BSSY B1, `(.L_x_283) ;  /* 0x0000030000017945 */ /* 0x000fe20003800000 */
[C---:B------:R-:W-:Y:S01]  /*b140*/  FFMA R41, -R40.reuse, 1.4426950216293334961, -R41 ;  /* 0x3fb8aa3b28297823 */ /* 0x040fe20000000929 */
[----:B------:R-:W-:Y:S01]  /*b150*/  FFMA R42, -R39, 1.925963033500011079e-08, R42 ;  /* 0x32a57060272a7823 */ /* 0x000fe2000000012a */
[----:B------:R1:W-:Y:S01]  /*b160*/  MUFU.EX2 R0, R3 ;  /* 0x0000000300007308 */ /* 0x0003e20000000800 */
[----:B----4-:R-:W-:Y:S01]  /*b170*/  FFMA R95, R43, R44, 1 ;  /* 0x3f8000002b5f7423 */ /* 0x010fe2000000002c */
[----:B------:R-:W-:Y:S01]  /*b180*/  FFMA R41, -R40, 1.925963033500011079e-08, R41 ;  /* 0x32a5706028297823 */ /* 0x000fe20000000129 */
[----:B------:R-:W-:Y:S01]  /*b190*/  SHF.L.U32 R45, R45, 0x17, RZ ;  /* 0x000000172d2d7819 */ /* 0x000fe200000006ff */
[----:B-----5:R-:W-:Y:S01]  /*b1a0*/  FFMA R88, R55, R88, 1 ;  /* 0x3f80000037587423 */ /* 0x020fe20000000058 */
[----:B------:R-:W-:-:S02]  /*b1b0*/  SHF.L.U32 R47, R47, 0x17, RZ ;  /* 0x000000172f2f7819 */ /* 0x000fc400000006ff */
[----:B------:R-:W-:Y:S01]  /*b1c0*/  SHF.L.U32 R49, R49, 0x17, RZ ;  /* 0x0000001731317819 */ /* 0x000fe200000006ff */
[----:B------:R-:W2:Y:S01]  /*b1d0*/  MUFU.EX2 R98, R98 ;  /* 0x0000006200627308 */ /* 0x000ea20000000800 */
[----:B-1----:R-:W-:Y:S01]  /*b1e0*/  IADD3 R3, R103, 0x1800000, RZ ;  /* 0x0180000067037810 */ /* 0x002fe20007ffe0ff */
[----:B------:R-:W-:Y:S01]  /*b1f0*/  FFMA R46, R45, R46, 1 ;  /* 0x3f8000002d2e7423 */ /* 0x000fe2000000002e */
[----:B------:R-:W-:Y:S01]  /*b200*/  SHF.L.U32 R52, R52, 0x17, RZ ;  /* 0x0000001734347819 */ /* 0x000fe200000006ff */
[----:B------:R-:W-:Y:S01]  /*b210*/  FFMA R105, R47, R48, 1 ;  /* 0x3f8000002f697423 */ /* 0x000fe20000000030 */
[----:B------:R-:W-:Y:S01]  /*b220*/  LOP3.LUT R3, R3, 0x7f800000, RZ, 0xc0, !PT ;  /* 0x7f80000003037812 */ /* 0x000fe200078ec0ff */
[----:B------:R-:W-:Y:S01]  /*b230*/  FFMA R50, R49, R50, 1 ;  /* 0x3f80000031327423 */ /* 0x000fe20000000032 */
[----:B------:R-:W-:Y:S01]  /*b240*/  SHF.L.U32 R89, R89, 0x17, RZ ;  /* 0x0000001759597819 */ /* 0x000fe200000006ff */
[----:B------:R-:W1:Y:S01]  /*b250*/  MUFU.EX2 R54, R54 ;  /* 0x0000003600367308 */ /* 0x000e620000000800 */
[----:B------:R-:W-:Y:S01]  /*b260*/  ISETP.GT.U32.AND P2, PT, R3, 0x1ffffff, PT ;  /* 0x01ffffff0300780c */ /* 0x000fe20003f44070 */
[----:B------:R-:W-:Y:S01]  /*b270*/  FFMA R53, R52, R53, 1 ;  /* 0x3f80000034357423 */ /* 0x000fe20000000035 */
[----:B------:R-:W-:-:S02]  /*b280*/  SHF.L.U32 R90, R90, 0x17, RZ ;  /* 0x000000175a5a7819 */ /* 0x000fc400000006ff */
[----:B------:R-:W-:Y:S02]  /*b290*/  SHF.L.U32 R92, R92, 0x17, RZ ;  /* 0x000000175c5c7819 */ /* 0x000fe400000006ff */
[----:B------:R-:W-:Y:S01]  /*b2a0*/  SHF.L.U32 R93, R93, 0x17, RZ ;  /* 0x000000175d5d7819 */ /* 0x000fe200000006ff */
[----:B------:R-:W3:Y:S01]  /*b2b0*/  MUFU.EX2 R91, R91 ;  /* 0x0000005b005b7308 */ /* 0x000ee20000000800 */
[----:B------:R-:W-:Y:S01]  /*b2c0*/  SHF.L.U32 R99, R99, 0x17, RZ ;  /* 0x0000001763637819 */ /* 0x000fe200000006ff */
[----:B--2---:R-:W-:Y:S01]  /*b2d0*/  FFMA R97, R97, R98, 1 ;  /* 0x3f80000061617423 */ /* 0x004fe20000000062 */
[----:B------:R-:W-:Y:S01]  /*b2e0*/  SHF.L.U32 R43, R100, 0x17, RZ ;  /* 0x00000017642b7819 */ /* 0x000fe200000006ff */
[----:B------:R-:W-:Y:S01]  /*b2f0*/  FFMA R55, R92, R51, 1 ;  /* 0x3f8000005c377423 */ /* 0x000fe20000000033 */
[----:B------:R-:W-:Y:S01]  /*b300*/  FFMA R96, R93, R96, 1 ;  /* 0x3f8000005d607423 */ /* 0x000fe20000000060 */
[----:B------:R-:W-:Y:S02]  /*b310*/  FFMA R98, R99, R0, 1 ;  /* 0x3f80000063627423 */ /* 0x000fe40000000000 */
[----:B------:R-:W2:Y:S01]  /*b320*/  MUFU.EX2 R42, R42 ;  /* 0x0000002a002a7308 */ /* 0x000ea20000000800 */
[----:B-1----:R-:W-:-:S07]  /*b330*/  FFMA R89, R89, R54, 1 ;  /* 0x3f80000059597423 */ /* 0x002fce0000000036 */
[----:B------:R1:W4:Y:S01]  /*b340*/  MUFU.EX2 R44, R41 ;  /* 0x00000029002c7308 */ /* 0x0003220000000800 */
[----:B---3--:R-:W-:Y:S01]  /*b350*/  FFMA R90, R90, R91, 1 ;  /* 0x3f8000005a5a7423 */ /* 0x008fe2000000005b */
[----:B-1----:R-:W-:Y:S01]  /*b360*/  SHF.L.U32 R41, R101, 0x17, RZ ;  /* 0x0000001765297819 */ /* 0x002fe200000006ff */
[----:B--2---:R-:W-:-:S04]  /*b370*/  FFMA R43, R43, R42, 1 ;  /* 0x3f8000002b2b7423 */ /* 0x004fc8000000002a */
[----:B----4-:R-:W-:Y:S01]  /*b380*/  FFMA R41, R41, R44, 1 ;  /* 0x3f80000029297423 */ /* 0x010fe2000000002c */
[----:B------:R-:W-:Y:S06]  /*b390*/  @P2 BRA `(.L_x_284) ;  /* 0x0000000000142947 */ /* 0x000fec0003800000 */
[----:B------:R-:W-:Y:S02]  /*b3a0*/  MOV R0, R103 ;  /* 0x0000006700007202 */ /* 0x000fe40000000f00 */
[----:B------:R-:W-:-:S07]  /*b3b0*/  MOV R92, 0xb3d0 ;  /* 0x0000b3d0005c7802 */ /* 0x000fce0000000f00 */
[----:B------:R-:W-:Y:S05]  /*b3c0*/  CALL.REL.NOINC `($__internal_0_$__cuda_sm20_rcp_rn_f32_slowpath) ;  /* 0x000000b0005c7944 */ /* 0x000fea0003c00000 */
[----:B------:R-:W-:Y:S01]  /*b3d0*/  MOV R42, R0 ;  /* 0x00000000002a7202 */ /* 0x000fe20000000f00 */
[----:B------:R-:W-:Y:S06]  /*b3e0*/  BRA `(.L_x_285) ;  /* 0x0000000000107947 */ /* 0x000fec0003800000 */
.L_x_284:
[----:B------:R-:W1:Y:S02]  /*b3f0*/  MUFU.RCP R42, R103 ;  /* 0x00000067002a7308 */ /* 0x000e640000001000 */
[----:B-1----:R-:W-:-:S04]  /*b400*/  FFMA R0, R103, R42, -1 ;  /* 0xbf80000067007423 */ /* 0x002fc8000000002a */
[----:B------:R-:W-:-:S04]  /*b410*/  FADD.FTZ R3, -R0, -RZ ;  /* 0x800000ff00037221 */ /* 0x000fc80000010100 */
[----:B------:R-:W-:-:S07]  /*b420*/  FFMA R42, R42, R3, R42 ;  /* 0x000000032a2a7223 */ /* 0x000fce000000002a */
.L_x_285:
[----:B------:R-:W-:Y:S05]  /*b430*/  BSYNC B1 ;  /* 0x0000000000017941 */ /* 0x000fea0003800000 */
.L_x_283:
        /* <DEDUP_REMOVED lines=10> */
.L_x_287:
[----:B------:R-:W1:Y:S02]  /*b4e0*/  MUFU.RCP R45, R94 ;  /* 0x0000005e002d7308 */ /* 0x000e640000001000 */
[----:B-1----:R-:W-:-:S04]  /*b4f0*/  FFMA R0, R94, R45, -1 ;  /* 0xbf8000005e007423 */ /* 0x002fc8000000002d */
[----:B------:R-:W-:-:S04]  /*b500*/  FADD.FTZ R0, -R0, -RZ ;  /* 0x800000ff00007221 */ /* 0x000fc80000010100 */
[----:B------:R-:W-:-:S07]  /*b510*/  FFMA R45, R45, R0, R45 ;  /* 0x000000002d2d7223 */ /* 0x000fce000000002d */
.L_x_288:
[----:B------:R-:W-:Y:S05]  /*b520*/  BSYNC B1 ;  /* 0x0000000000017941 */ /* 0x000fea0003800000 */
.L_x_286:
        /* <DEDUP_REMOVED lines=10> */
.L_x_290:
[----:B------:R-:W1:Y:S02]  /*b5d0*/  MUFU.RCP R44, R95 ;  /* 0x0000005f002c7308 */ /* 0x000e640000001000 */
[----:B-1----:R-:W-:-:S04]  /*b5e0*/  FFMA R0, R95, R44, -1 ;  /* 0xbf8000005f007423 */ /* 0x002fc8000000002c */
[----:B------:R-:W-:-:S04]  /*b5f0*/  FADD.FTZ R3, -R0, -RZ ;  /* 0x800000ff00037221 */ /* 0x000fc80000010100 */
[----:B------:R-:W-:-:S07]  /*b600*/  FFMA R44, R44, R3, R44 ;  /* 0x000000032c2c7223 */ /* 0x000fce000000002c */
.L_x_291:
[----:B------:R-:W-:Y:S05]  /*b610*/  BSYNC B1 ;  /* 0x0000000000017941 */ /* 0x000fea0003800000 */
.L_x_289:
        /* <DEDUP_REMOVED lines=10> */
.L_x_293:
[----:B------:R-:W1:Y:S02]  /*b6c0*/  MUFU.RCP R47, R46 ;  /* 0x0000002e002f7308 */ /* 0x000e640000001000 */
[----:B-1----:R-:W-:-:S04]  /*b6d0*/  FFMA R0, R46, R47, -1 ;  /* 0xbf8000002e007423 */ /* 0x002fc8000000002f */
[----:B------:R-:W-:-:S04]  /*b6e0*/  FADD.FTZ R0, -R0, -RZ ;  /* 0x800000ff00007221 */ /* 0x000fc80000010100 */
[----:B------:R-:W-:-:S07]  /*b6f0*/  FFMA R47, R47, R0, R47 ;  /* 0x000000002f2f7223 */ /* 0x000fce000000002f */
.L_x_294:
[----:B------:R-:W-:Y:S05]  /*b700*/  BSYNC B1 ;  /* 0x0000000000017941 */ /* 0x000fea0003800000 */
.L_x_292:
        /* <DEDUP_REMOVED lines=10> */
.L_x_296:
[----:B------:R-:W1:Y:S02]  /*b7b0*/  MUFU.RCP R46, R105 ;  /* 0x00000069002e7308 */ /* 0x000e640000001000 */
[----:B-1----:R-:W-:-:S04]  /*b7c0*/  FFMA R0, R105, R46, -1 ;  /* 0xbf80000069007423 */ /* 0x002fc8000000002e */
[----:B------:R-:W-:-:S04]  /*b7d0*/  FADD.FTZ R3, -R0, -RZ ;  /* 0x800000ff00037221 */ /* 0x000fc80000010100 */
[----:B------:R-:W-:-:S07]  /*b7e0*/  FFMA R46, R46, R3, R46 ;  /* 0x000000032e2e7223 */ /* 0x000fce000000002e */
.L_x_297:
[----:B------:R-:W-:Y:S05]  /*b7f0*/  BSYNC B1 ;  /* 0x0000000000017941 */ /* 0x000fea0003800000 */
.L_x_295:
        /* <DEDUP_REMOVED lines=10> */
.L_x_299:
[----:B------:R-:W1:Y:S02]  /*b8a0*/  MUFU.RCP R49, R50 ;  /* 0x0000003200317308 */ /* 0x000e640000001000 */
[----:B-1----:R-:W-:-:S04]  /*b8b0*/  FFMA R0, R50, R49, -1 ;  /* 0xbf80000032007423 */ /* 0x002fc80000000031 */
[----:B------:R-:W-:-:S04]  /*b8c0*/  FADD.FTZ R0, -R0, -RZ ;  /* 0x800000ff00007221 */ /* 0x000fc80000010100 */
[----:B------:R-:W-:-:S07]  /*b8d0*/  FFMA R49, R49, R0, R49 ;  /* 0x0000000031317223 */ /* 0x000fce0000000031 */
.L_x_300:
[----:B------:R-:W-:Y:S05]  /*b8e0*/  BSYNC B1 ;  /* 0x0000000000017941 */ /* 0x000fea0003800000 */
.L_x_298:
        /* <DEDUP_REMOVED lines=10> */
.L_x_302:
[----:B------:R-:W1:Y:S02]  /*b990*/  MUFU.RCP R48, R53 ;  /* 0x0000003500307308 */ /* 0x000e640000001000 */
[----:B-1----:R-:W-:-:S04]  /*b9a0*/  FFMA R0, R53, R48, -1 ;  /* 0xbf80000035007423 */ /* 0x002fc80000000030 */
[----:B------:R-:W-:-:S04]  /*b9b0*/  FADD.FTZ R3, -R0, -RZ ;  /* 0x800000ff00037221 */ /* 0x000fc80000010100 */
[----:B------:R-:W-:-:S07]  /*b9c0*/  FFMA R48, R48, R3, R48 ;  /* 0x0000000330307223 */ /* 0x000fce0000000030 */
.L_x_303:
[----:B------:R-:W-:Y:S05]  /*b9d0*/  BSYNC B1 ;  /* 0x0000000000017941 */ /* 0x000fea0003800000 */
.L_x_301:
        /* <DEDUP_REMOVED lines=10> */
.L_x_305:
[----:B------:R-:W1:Y:S02]  /*ba80*/  MUFU.RCP R51, R88 ;  /* 0x0000005800337308 */ /* 0x000e640000001000 */
[----:B-1----:R-:W-:-:S04]  /*ba90*/  FFMA R0, R88, R51, -1 ;  /* 0xbf80000058007423 */ /* 0x002fc80000000033 */
[----:B------:R-:W-:-:S04]  /*baa0*/  FADD.FTZ R0, -R0, -RZ ;  /* 0x800000ff00007221 */ /* 0x000fc80000010100 */
[----:B------:R-:W-:-:S07]  /*bab0*/  FFMA R51, R51, R0, R51 ;  /* 0x0000000033337223 */ /* 0x000fce0000000033 */
.L_x_306:
[----:B------:R-:W-:Y:S05]  /*bac0*/  BSYNC B1 ;  /* 0x0000000000017941 */ /* 0x000fea0003800000 */
.L_x_304:
        /* <DEDUP_REMOVED lines=10> */
.L_x_308:
[----:B------:R-:W1:Y:S02]  /*bb70*/  MUFU.RCP R50, R89 ;  /* 0x0000005900327308 */ /* 0x000e640000001000 */
[----:B-1----:R-:W-:-:S04]  /*bb80*/  FFMA R0, R89, R50, -1 ;  /* 0xbf80000059007423 */ /* 0x002fc80000000032 */
[----:B------:R-:W-:-:S04]  /*bb90*/  FADD.FTZ R3, -R0, -RZ ;  /* 0x800000ff00037221 */ /* 0x000fc80000010100 */
[----:B------:R-:W-:-:S07]  /*bba0*/  FFMA R50, R50, R3, R50 ;  /* 0x0000000332327223 */ /* 0x000fce0000000032 */
.L_x_309:
[----:B------:R-:W-:Y:S05]  /*bbb0*/  BSYNC B1 ;  /* 0x0000000000017941 */ /* 0x000fea0003800000 */
.L_x_307:
        /* <DEDUP_REMOVED lines=10> */
.L_x_311:
[----:B------:R-:W1:Y:S02]  /*bc60*/  MUFU.RCP R53, R90 ;  /* 0x0000005a00357308 */ /* 0x000e640000001000 */
[----:B-1----:R-:W-:-:S04]  /*bc70*/  FFMA R0, R90, R53, -1 ;  /* 0xbf8000005a007423 */ /* 0x002fc80000000035 */
[----:B------:R-:W-:-:S04]  /*bc80*/  FADD.FTZ R0, -R0, -RZ ;  /* 0x800000ff00007221 */ /* 0x000fc80000010100 */
[----:B------:R-:W-:-:S07]  /*bc90*/  FFMA R53, R53, R0, R53 ;  /* 0x0000000035357223 */ /* 0x000fce0000000035 */
.L_x_312:
[----:B------:R-:W-:Y:S05]  /*bca0*/  BSYNC B1 ;  /* 0x0000000000017941 */ /* 0x000fea0003800000 */
.L_x_310:
        /* <DEDUP_REMOVED lines=10> */
.L_x_314:
[----:B------:R-:W1:Y:S02]  /*bd50*/  MUFU.RCP R52, R55 ;  /* 0x0000003700347308 */ /* 0x000e640000001000 */
[----:B-1----:R-:W-:-:S04]  /*bd60*/  FFMA R0, R55, R52, -1 ;  /* 0xbf80000037007423 */ /* 0x002fc80000000034 */
[----:B------:R-:W-:-:S04]  /*bd70*/  FADD.FTZ R3, -R0, -RZ ;  /* 0x800000ff00037221 */ /* 0x000fc80000010100 */
[----:B------:R-:W-:-:S07]  /*bd80*/  FFMA R52, R52, R3, R52 ;  /* 0x0000000334347223 */ /* 0x000fce0000000034 */
.L_x_315:
[----:B------:R-:W-:Y:S05]  /*bd90*/  BSYNC B1 ;  /* 0x0000000000017941 */ /* 0x000fea0003800000 */
.L_x_313:
        /* <DEDUP_REMOVED lines=10> */
.L_x_317:
[----:B------:R-:W1:Y:S02]  /*be40*/  MUFU.RCP R55, R96 ;  /* 0x0000006000377308 */ /* 0x000e640000001000 */
[----:B-1----:R-:W-:-:S04]  /*be50*/  FFMA R0, R96, R55, -1 ;  /* 0xbf80000060007423 */ /* 0x002fc80000000037 */
[----:B------:R-:W-:-:S04]  /*be60*/  FADD.FTZ R0, -R0, -RZ ;  /* 0x800000ff00007221 */ /* 0x000fc80000010100 */
[----:B------:R-:W-:-:S07]  /*be70*/  FFMA R55, R55, R0, R55 ;  /* 0x0000000037377223 */ /* 0x000fce0000000037 */
.L_x_318:
[----:B------:R-:W-:Y:S05]  /*be80*/  BSYNC B1 ;  /* 0x0000000000017941 */ /* 0x000fea0003800000 */
.L_x_316:
        /* <DEDUP_REMOVED lines=10> */
.L_x_320:
[----:B------:R-:W1:Y:S02]  /*bf30*/  MUFU.RCP R54, R97 ;  /* 0x0000006100367308 */ /* 0x000e640000001000 */
[----:B-1----:R-:W-:-:S04]  /*bf40*/  FFMA R0, R97, R54, -1 ;  /* 0xbf80000061007423 */ /* 0x002fc80000000036 */
[----:B------:R-:W-:-:S04]  /*bf50*/  FADD.FTZ R3, -R0, -RZ ;  /* 0x800000ff00037221 */ /* 0x000fc80000010100 */
[----:B------:R-:W-:-:S07]  /*bf60*/  FFMA R54, R54, R3, R54 ;  /* 0x0000000336367223 */ /* 0x000fce0000000036 */
.L_x_321:
[----:B------:R-:W-:Y:S05]  /*bf70*/  BSYNC B1 ;  /* 0x0000000000017941 */ /* 0x000fea0003800000 */
.L_x_319:
        /* <DEDUP_REMOVED lines=10> */
.L_x_323:
[----:B------:R-:W1:Y:S02]  /*c020*/  MUFU.RCP R89, R98 ;  /* 0x0000006200597308 */ /* 0x000e640000001000 */
[----:B-1----:R-:W-:-:S04]  /*c030*/  FFMA R0, R98, R89, -1 ;  /* 0xbf80000062007423 */ /* 0x002fc80000000059 */
[----:B------:R-:W-:-:S04]  /*c040*/  FADD.FTZ R0, -R0, -RZ ;  /* 0x800000ff00007221 */ /* 0x000fc80000010100 */
[----:B------:R-:W-:-:S07]  /*c050*/  FFMA R89, R89, R0, R89 ;  /* 0x0000000059597223 */ /* 0x000fce0000000059 */
.L_x_324:
[----:B------:R-:W-:Y:S05]  /*c060*/  BSYNC B1 ;  /* 0x0000000000017941 */ /* 0x000fea0003800000 */
.L_x_322:
        /* <DEDUP_REMOVED lines=10> */
.L_x_326:
[----:B------:R-:W1:Y:S02]  /*c110*/  MUFU.RCP R88, R43 ;  /* 0x0000002b00587308 */ /* 0x000e640000001000 */
[----:B-1----:R-:W-:-:S04]  /*c120*/  FFMA R0, R43, R88, -1 ;  /* 0xbf8000002b007423 */ /* 0x002fc80000000058 */
[----:B------:R-:W-:-:S04]  /*c130*/  FADD.FTZ R3, -R0, -RZ ;  /* 0x800000ff00037221 */ /* 0x000fc80000010100 */
[----:B------:R-:W-:-:S07]  /*c140*/  FFMA R88, R88, R3, R88 ;  /* 0x0000000358587223 */ /* 0x000fce0000000058 */
.L_x_327:
[----:B------:R-:W-:Y:S05]  /*c150*/  BSYNC B1 ;  /* 0x0000000000017941 */ /* 0x000fea0003800000 */
.L_x_325:
        /* <DEDUP_REMOVED lines=9> */
.L_x_329:
[----:B------:R-:W1:Y:S02]  /*c1f0*/  MUFU.RCP R0, R41 ;  /* 0x0000002900007308 */ /* 0x000e640000001000 */
[----:B-1----:R-:W-:-:S04]  /*c200*/  FFMA R3, R41, R0, -1 ;  /* 0xbf80000029037423 */ /* 0x002fc80000000000 */
[----:B------:R-:W-:-:S04]  /*c210*/  FADD.FTZ R3, -R3, -RZ ;  /* 0x800000ff03037221 */ /* 0x000fc80000010100 */
[----:B------:R-:W-:-:S07]  /*c220*/  FFMA R0, R0, R3, R0 ;  /* 0x0000000300007223 */ /* 0x000fce0000000000 */
.L_x_330:
[----:B------:R-:W-:Y:S05]  /*c230*/  BSYNC B1 ;  /* 0x0000000000017941 */ /* 0x000fea0003800000 */
.L_x_328:
        /* <DEDUP_REMOVED lines=26> */
[----:B------:R-:W-:-:S05]  /*c3e0*/  F2FP.F16.F32.PACK_AB R35, R3, R88 ;  /* 0x000000580323723e */ /* 0x000fca00000000ff */
[----:B------:R1:W-:Y:S01]  /*c3f0*/  STSM.16.M88.4 [R13], R32 ;  /* 0x000000200d007844 */ /* 0x0003e20000000200 */
        /* <DEDUP_REMOVED lines=17> */
.L_x_332:
[----:B------:R-:W-:Y:S05]  /*c510*/  BSYNC B0 ;  /* 0x0000000000007941 */ /* 0x000fea0003800000 */
.L_x_331:
[----:B------:R-:W-:Y:S06]  /*c520*/  BAR.SYNC.DEFER_BLOCKING 0x1, 0x100 ;  /* 0x0044000000007b1d */ /* 0x000fec0000010000 */
[----:B------:R-:W-:Y:S04]  /*c530*/  BSSY B0, `(.L_x_333) ;  /* 0x0000009000007945 */ /* 0x000fe80003800000 */
[----:B------:R-:W-:Y:S05]  /*c540*/  @P0 BRA `(.L_x_334) ;  /* 0x00000000001c0947 */ /* 0x000fea0003800000 */
[----:B------:R-:W-:-:S13]  /*c550*/  ISETP.NE.AND P2, PT, R159, 0x3, PT ;  /* 0x000000039f00780c */ /* 0x000fda0003f45270 */
[----:B------:R-:W-:Y:S05]  /*c560*/  @!P2 BRA `(.L_x_335) ;  /* 0x000000000004a947 */ /* 0x000fea0003800000 */
[----:B------:R-:W-:Y:S01]  /*c570*/  BPT.TRAP 0x1 ;  /* 0x000000040000795c */ /* 0x000fe20000300000 */
.L_x_335:
[----:B------:R-:W-:-:S04]  /*c580*/  ULEA UR4, UR5, UR52, 0x3 ;  /* 0x0000003405047291 */ /* 0x000fc8000f8e183f */
[----:B------:R-:W-:-:S04]  /*c590*/  UIADD3 UR4, UR4, 0x60, URZ ;  /* 0x0000006004047890 */ /* 0x000fc8000fffe03f */
[----:B------:R-:W-:-:S09]  /*c5a0*/  UPRMT UR4, UR51, 0x654, UR4 ;  /* 0x0000065433047896 */ /* 0x000fd20008000004 */
[----:B------:R-:W-:Y:S03]  /*c5b0*/  SYNCS.ARRIVE.TRANS64.RED.A1T0 RZ, [UR4], RZ ;  /* 0x000000ffffff79a7 */ /* 0x000fe60008100404 */
.L_x_334:
[----:B------:R-:W-:Y:S05]  /*c5c0*/  BSYNC B0 ;  /* 0x0000000000007941 */ /* 0x000fea0003800000 */
.L_x_333:
        /* <DEDUP_REMOVED lines=8> */
.L_x_338:
[----:B------:R-:W-:Y:S01]  /*c650*/  LEA R0, R12, UR52, 0x3 ;  /* 0x000000340c007c11 */ /* 0x000fe2000f8e18ff */
[----:B------:R-:W-:Y:S01]  /*c660*/  BSSY B1, `(.L_x_339) ;  /* 0x0000006000017945 */ /* 0x000fe20003800000 */
[----:B------:R-:W-:Y:S02]  /*c670*/  SHF.L.U32 R3, R20, 0x1f, RZ ;  /* 0x0000001f14037819 */ /* 0x000fe400000006ff */
[----:B------:R-:W-:Y:S02]  /*c680*/  @!P1 LEA R26, R12, R15, 0xd ;  /* 0x0000000f0c1a9211 */ /* 0x000fe400078e68ff */
[----:B------:R-:W2:Y:S02]  /*c690*/  SYNCS.PHASECHK.TRANS64.TRYWAIT P2, [R0+URZ+0x40], R3 ;  /* 0x00004003000075a7 */ /* 0x000ea4000804017f */
[----:B-1----:R-:W-:Y:S01]  /*c6a0*/  @!P1 LEA R13, R155, R26, 0x1 ;  /* 0x0000001a9b0d9211 */ /* 0x002fe200078e08ff */
[----:B--2---:R-:W-:Y:S06]  /*c6b0*/  @!P2 BRA `(.L_x_340) ;  /* 0x0000009400c0a947 */ /* 0x004fec0003800000 */
.L_x_616:
[----:B------:R-:W-:Y:S05]  /*c6c0*/  BSYNC B1 ;  /* 0x0000000000017941 */ /* 0x000fea0003800000 */
.L_x_339:
        /* <DEDUP_REMOVED lines=8> */
.L_x_337:
[----:B------:R-:W-:Y:S05]  /*c750*/  BSYNC B0 ;  /* 0x0000000000007941 */ /* 0x000fea0003800000 */
.L_x_336:
[--C-:B---3--:R-:W-:Y:S02]  /*c760*/  HADD2.F32 R3, -RZ, R5.reuse.H0_H0 ;  /* 0x20000005ff037230 */ /* 0x108fe40000004100 */
[C---:B------:R-:W-:Y:S01]  /*c770*/  FMUL R26, R154.reuse, R58 ;  /* 0x0000003a9a1a7220 */ /* 0x040fe20000400000 */
[----:B------:R-:W-:Y:S02]  /*c780*/  HADD2.F32 R27, -RZ, R5.H1_H1 ;  /* 0x30000005ff1b7230 */ /* 0x000fe40000004100 */
[C---:B-1----:R-:W-:Y:S01]  /*c790*/  FMUL R28, R154.reuse, R59 ;  /* 0x0000003b9a1c7220 */ /* 0x042fe20000400000 */
[--C-:B------:R-:W-:Y:S02]  /*c7a0*/  HADD2.F32 R13, -RZ, R4.reuse.H0_H0 ;  /* 0x20000004ff0d7230 */ /* 0x100fe40000004100 */
[C---:B------:R-:W-:Y:S01]  /*c7b0*/  FMUL R56, R154.reuse, R56 ;  /* 0x000000389a387220 */ /* 0x040fe20000400000 */
[----:B------:R-:W-:Y:S02]  /*c7c0*/  HADD2.F32 R25, -RZ, R4.H1_H1 ;  /* 0x30000004ff197230 */ /* 0x000fe40000004100 */
[----:B------:R-:W-:Y:S01]  /*c7d0*/  FMUL R0, R154, R57 ;  /* 0x000000399a007220 */ /* 0x000fe20000400000 */
[C---:B------:R-:W-:Y:S01]  /*c7e0*/  FFMA R26, R153.reuse, R3, R26 ;  /* 0x00000003991a7223 */ /* 0x040fe2000000001a */
[----:B------:R-:W-:Y:S01]  /*c7f0*/  FFMA R27, R153, R27, R28 ;  /* 0x0000001b991b7223 */ /* 0x000fe2000000001c */
[----:B------:R-:W-:-:S02]  /*c800*/  HADD2.F32 R3, -RZ, R6.H0_H0 ;  /* 0x20000006ff037230 */ /* 0x000fc40000004100 */
[C---:B------:R-:W-:Y:S01]  /*c810*/  FMUL R28, R154.reuse, R60 ;  /* 0x0000003c9a1c7220 */ /* 0x040fe20000400000 */
[----:B------:R-:W-:Y:S01]  /*c820*/  MOV R88, 0x3bbb989d ;  /* 0x3bbb989d00587802 */ /* 0x000fe20000000f00 */
[C---:B------:R-:W-:Y:S01]  /*c830*/  FFMA R13, R153.reuse, R13, R56 ;  /* 0x0000000d990d7223 */ /* 0x040fe20000000038 */
[--C-:B------:R-:W-:Y:S02]  /*c840*/  HADD2.F32 R31, -RZ, R7.reuse.H0_H0 ;  /* 0x20000007ff1f7230 */ /* 0x100fe40000004100 */
[C---:B------:R-:W-:Y:S01]  /*c850*/  FFMA R25, R153.reuse, R25, R0 ;  /* 0x0000001999197223 */ /* 0x040fe20000000000 */
[----:B------:R-:W-:Y:S02]  /*c860*/  HADD2.F32 R29, -RZ, R6.H1_H1 ;  /* 0x30000006ff1d7230 */ /* 0x000fe40000004100 */
[C---:B------:R-:W-:Y:S01]  /*c870*/  FMUL R30, R154.reuse, R62 ;  /* 0x0000003e9a1e7220 */ /* 0x040fe20000400000 */
[----:B------:R-:W-:Y:S01]  /*c880*/  FMUL R0, R154, R61 ;  /* 0x0000003d9a007220 */ /* 0x000fe20000400000 */
[----:B------:R-:W-:Y:S01]  /*c890*/  FFMA R28, R153, R3, R28 ;  /* 0x00000003991c7223 */ /* 0x000fe2000000001c */
[----:B------:R-:W-:Y:S01]  /*c8a0*/  MOV R89, 0x437c0000 ;  /* 0x437c000000597802 */ /* 0x000fe20000000f00 */
[----:B------:R-:W-:Y:S01]  /*c8b0*/  FFMA.SAT R3, -R13, R88, 0.5 ;  /* 0x3f0000000d037423 */ /* 0x000fe20000002158 */
[C---:B------:R-:W-:Y:S01]  /*c8c0*/  FFMA R30, R153.reuse, R31, R30 ;  /* 0x0000001f991e7223 */ /* 0x040fe2000000001e */
[----:B------:R-:W-:Y:S01]  /*c8d0*/  FFMA R29, R153, R29, R0 ;  /* 0x0000001d991d7223 */ /* 0x000fe20000000000 */
[----:B------:R-:W-:-:S02]  /*c8e0*/  HADD2.F32 R31, -RZ, R7.H1_H1 ;  /* 0x30000007ff1f7230 */ /* 0x000fc40000004100 */
[C---:B------:R-:W-:Y:S01]  /*c8f0*/  FMUL R0, R154.reuse, R63 ;  /* 0x0000003f9a007220 */ /* 0x040fe20000400000 */
[----:B------:R-:W-:Y:S01]  /*c900*/  FFMA.RM R3, R3, R89, 12582913 ;  /* 0x4b40000103037423 */ /* 0x000fe20000004059 */
[----:B------:R-:W-:Y:S01]  /*c910*/  FFMA.SAT R33, -R25, R88, 0.5 ;  /* 0x3f00000019217423 */ /* 0x000fe20000002158 */
[--C-:B----4-:R-:W-:Y:S02]  /*c920*/  HADD2.F32 R38, -RZ, R8.reuse.H1_H1 ;  /* 0x30000008ff267230 */ /* 0x110fe40000004100 */
[----:B------:R-:W-:Y:S01]  /*c930*/  FFMA R31, R153, R31, R0 ;  /* 0x0000001f991f7223 */ /* 0x000fe20000000000 */
[----:B------:R-:W-:Y:S01]  /*c940*/  FADD R0, R3, -12583039 ;  /* 0xcb40007f03007421 */ /* 0x000fe20000000000 */
[----:B------:R-:W-:Y:S02]  /*c950*/  HADD2.F32 R35, -RZ, R8.H0_H0 ;  /* 0x20000008ff237230 */ /* 0x000fe40000004100 */
[C---:B------:R-:W-:Y:S01]  /*c960*/  FMUL R32, R154.reuse, R64 ;  /* 0x000000409a207220 */ /* 0x040fe20000400000 */
[----:B------:R-:W-:Y:S01]  /*c970*/  FFMA.RM R41, R33, R89, 12582913 ;  /* 0x4b40000121297423 */ /* 0x000fe20000004059 */
[----:B------:R-:W-:Y:S01]  /*c980*/  FFMA R34, -R13, 1.4426950216293334961, -R0 ;  /* 0x3fb8aa3b0d227823 */ /* 0x000fe20000000900 */
[----:B------:R-:W-:Y:S01]  /*c990*/  FMUL R0, R154, R65 ;  /* 0x000000419a007220 */ /* 0x000fe20000400000 */
[----:B------:R-:W-:Y:S01]  /*c9a0*/  FFMA R32, R153, R35, R32 ;  /* 0x0000002399207223 */ /* 0x000fe20000000020 */
[----:B------:R-:W-:Y:S01]  /*c9b0*/  FFMA.SAT R37, -R26, R88, 0.5 ;  /* 0x3f0000001a257423 */ /* 0x000fe20000002158 */
[----:B------:R-:W-:Y:S01]  /*c9c0*/  FFMA R35, -R13, 1.925963033500011079e-08, R34 ;  /* 0x32a570600d237823 */ /* 0x000fe20000000122 */
[----:B------:R-:W-:Y:S01]  /*c9d0*/  FFMA R33, R153, R38, R0 ;  /* 0x0000002699217223 */ /* 0x000fe20000000000 */
[----:B------:R-:W-:Y:S01]  /*c9e0*/  FFMA.SAT R0, -R27, R88, 0.5 ;  /* 0x3f0000001b007423 */ /* 0x000fe20000002158 */
[----:B------:R-:W-:-:S02]  /*c9f0*/  HADD2.F32 R38, -RZ, R9.H0_H0 ;  /* 0x20000009ff267230 */ /* 0x000fc40000004100 */
[----:B------:R-:W-:Y:S01]  /*ca00*/  FADD R36, R41, -12583039 ;  /* 0xcb40007f29247421 */ /* 0x000fe20000000000 */
[----:B------:R-:W-:Y:S01]  /*ca10*/  FMUL R34, R154, R66 ;  /* 0x000000429a227220 */ /* 0x000fe20000400000 */
[-C--:B------:R-:W-:Y:S01]  /*ca20*/  FFMA.RM R45, R0, R89.reuse, 12582913 ;  /* 0x4b400001002d7423 */ /* 0x080fe20000004059 */
[-C--:B------:R-:W-:Y:S01]  /*ca30*/  FFMA.RM R43, R37, R89.reuse, 12582913 ;  /* 0x4b400001252b7423 */ /* 0x080fe20000004059 */
[----:B------:R-:W-:Y:S01]  /*ca40*/  FFMA R36, -R25, 1.4426950216293334961, -R36 ;  /* 0x3fb8aa3b19247823 */ /* 0x000fe20000000924 */
[----:B------:R-:W-:Y:S01]  /*ca50*/  FFMA R34, R153, R38, R34 ;  /* 0x0000002699227223 */ /* 0x000fe20000000022 */
[-C--:B------:R-:W-:Y:S01]  /*ca60*/  FFMA.SAT R38, -R28, R88.reuse, 0.5 ;  /* 0x3f0000001c267423 */ /* 0x080fe20000002158 */
[----:B------:R-:W-:Y:S01]  /*ca70*/  FADD R0, R45, -12583039 ;  /* 0xcb40007f2d007421 */ /* 0x000fe20000000000 */
[----:B------:R-:W-:Y:S01]  /*ca80*/  FADD R37, R43, -12583039 ;  /* 0xcb40007f2b257421 */ /* 0x000fe20000000000 */
[----:B------:R-:W-:Y:S01]  /*ca90*/  FFMA R36, -R25, 1.925963033500011079e-08, R36 ;  /* 0x32a5706019247823 */ /* 0x000fe20000000124 */
[----:B------:R-:W-:Y:S01]  /*caa0*/  FFMA.SAT R46, -R29, R88, 0.5 ;  /* 0x3f0000001d2e7423 */ /* 0x000fe20000002158 */
[----:B------:R1:W2:Y:S01]  /*cab0*/  MUFU.EX2 R40, R35 ;  /* 0x0000002300287308 */ /* 0x0002a20000000800 */
[----:B------:R-:W-:Y:S01]  /*cac0*/  FFMA.RM R47, R38, R89, 12582913 ;  /* 0x4b400001262f7423 */ /* 0x000fe20000004059 */
[----:B------:R-:W-:Y:S01]  /*cad0*/  FFMA R38, -R27, 1.4426950216293334961, -R0 ;  /* 0x3fb8aa3b1b267823 */ /* 0x000fe20000000900 */
        /* <DEDUP_REMOVED lines=13> */
[----:B------:R1:W5:Y:S01]  /*cbb0*/  MUFU.EX2 R44, R37 ;  /* 0x00000025002c7308 */ /* 0x0003620000000800 */
[----:B---3--:R-:W-:Y:S01]  /*cbc0*/  FMUL R36, R154, R68 ;  /* 0x000000449a247220 */ /* 0x008fe20000400000 */
[----:B------:R-:W-:Y:S01]  /*cbd0*/  FFMA R39, -R28, 1.4426950216293334961, -R39 ;  /* 0x3fb8aa3b1c277823 */ /* 0x000fe20000000927 */
[----:B------:R-:W-:Y:S01]  /*cbe0*/  FFMA R0, -R29, 1.4426950216293334961, -R0 ;  /* 0x3fb8aa3b1d007823 */ /* 0x000fe20000000900 */
[----:B------:R-:W-:-:S02]  /*cbf0*/  HADD2.F32 R55, -RZ, R10.H1_H1 ;  /* 0x3000000aff377230 */ /* 0x000fc40000004100 */
[----:B------:R-:W-:Y:S01]  /*cc00*/  FFMA R36, R153, R50, R36 ;  /* 0x0000003299247223 */ /* 0x000fe20000000024 */
[-C--:B------:R-:W-:Y:S01]  /*cc10*/  FFMA.SAT R50, -R31, R88.reuse, 0.5 ;  /* 0x3f0000001f327423 */ /* 0x080fe20000002158 */
[----:B------:R-:W-:Y:S01]  /*cc20*/  FFMA R39, -R28, 1.925963033500011079e-08, R39 ;  /* 0x32a570601c277823 */ /* 0x000fe20000000127 */
[----:B------:R3:W-:Y:S01]  /*cc30*/  MUFU.EX2 R46, R38 ;  /* 0x00000026002e7308 */ /* 0x0007e20000000800 */
[----:B-1----:R-:W-:Y:S01]  /*cc40*/  FADD R37, R51, -12583039 ;  /* 0xcb40007f33257421 */ /* 0x002fe20000000000 */
[-C--:B------:R-:W-:Y:S01]  /*cc50*/  FFMA.RM R53, R50, R89.reuse, 12582913 ;  /* 0x4b40000132357423 */ /* 0x080fe20000004059 */
[-C--:B------:R-:W-:Y:S01]  /*cc60*/  FFMA.SAT R56, -R33, R88.reuse, 0.5 ;  /* 0x3f00000021387423 */ /* 0x080fe20000002158 */
[-C--:B------:R-:W-:Y:S01]  /*cc70*/  FFMA.SAT R54, -R32, R88.reuse, 0.5 ;  /* 0x3f00000020367423 */ /* 0x080fe20000002158 */
[----:B------:R-:W-:Y:S01]  /*cc80*/  FFMA R37, -R30, 1.4426950216293334961, -R37 ;  /* 0x3fb8aa3b1e257823 */ /* 0x000fe20000000925 */
[----:B------:R-:W-:Y:S01]  /*cc90*/  FADD R52, R53, -12583039 ;  /* 0xcb40007f35347421 */ /* 0x000fe20000000000 */
[----:B------:R-:W-:Y:S01]  /*cca0*/  FFMA.RM R58, R56, R89, 12582913 ;  /* 0x4b400001383a7423 */ /* 0x000fe20000004059 */
[----:B------:R1:W-:Y:S01]  /*ccb0*/  MUFU.EX2 R48, R39 ;  /* 0x0000002700307308 */ /* 0x0003e20000000800 */
[----:B---3--:R-:W-:Y:S01]  /*ccc0*/  FFMA R38, -R29, 1.925963033500011079e-08, R0 ;  /* 0x32a570601d267823 */ /* 0x008fe20000000100 */
[----:B------:R-:W-:Y:S01]  /*ccd0*/  FMUL R0, R154, R69 ;  /* 0x000000459a007220 */ /* 0x000fe20000400000 */
[----:B------:R-:W-:Y:S01]  /*cce0*/  FFMA.SAT R56, -R34, R88, 0.5 ;  /* 0x3f00000022387423 */ /* 0x000fe20000002158 */
[----:B------:R-:W-:-:S02]  /*ccf0*/  HADD2.F32 R59, -RZ, R11.H0_H0 ;  /* 0x2000000bff3b7230 */ /* 0x000fc40000004100 */
[-C--:B------:R-:W-:Y:S01]  /*cd00*/  FFMA.SAT R62, -R35, R88.reuse, 0.5 ;  /* 0x3f000000233e7423 */ /* 0x080fe20000002158 */
[-C--:B------:R-:W-:Y:S01]  /*cd10*/  FFMA.SAT R64, -R36, R88.reuse, 0.5 ;  /* 0x3f00000024407423 */ /* 0x080fe20000002158 */
[----:B------:R-:W-:Y:S01]  /*cd20*/  FFMA.RM R61, R56, R89, 12582913 ;  /* 0x4b400001383d7423 */ /* 0x000fe20000004059 */
[----:B------:R3:W-:Y:S01]  /*cd30*/  MUFU.EX2 R50, R38 ;  /* 0x0000002600327308 */ /* 0x0007e20000000800 */
[----:B-1----:R-:W-:Y:S01]  /*cd40*/  FFMA R39, -R30, 1.925963033500011079e-08, R37 ;  /* 0x32a570601e277823 */ /* 0x002fe20000000125 */
[----:B------:R-:W-:Y:S01]  /*cd50*/  FFMA R37, R153, R55, R0 ;  /* 0x0000003799257223 */ /* 0x000fe20000000000 */
[----:B------:R-:W-:Y:S01]  /*cd60*/  FFMA R0, -R31, 1.4426950216293334961, -R52 ;  /* 0x3fb8aa3b1f007823 */ /* 0x000fe20000000934 */
[-C--:B------:R-:W-:Y:S01]  /*cd70*/  FFMA.RM R55, R54, R89.reuse, 12582913 ;  /* 0x4b40000136377423 */ /* 0x080fe20000004059 */
[----:B------:R-:W-:Y:S01]  /*cd80*/  FFMA.RM R62, R62, R89, 12582913 ;  /* 0x4b4000013e3e7423 */ /* 0x000fe20000004059 */
[----:B------:R-:W-:Y:S01]  /*cd90*/  FFMA.SAT R66, -R37, R88, 0.5 ;  /* 0x3f00000025427423 */ /* 0x000fe20000002158 */
[----:B------:R-:W-:Y:S01]  /*cda0*/  FFMA R54, -R31, 1.925963033500011079e-08, R0 ;  /* 0x32a570601f367823 */ /* 0x000fe20000000100 */
[----:B------:R-:W-:Y:S01]  /*cdb0*/  FADD R0, R58, -12583039 ;  /* 0xcb40007f3a007421 */ /* 0x000fe20000000000 */
[C---:B---3--:R-:W-:Y:S01]  /*cdc0*/  FMUL R38, R154.reuse, R70 ;  /* 0x000000469a267220 */ /* 0x048fe20000400000 */
[----:B------:R1:W-:Y:S01]  /*cdd0*/  MUFU.EX2 R52, R39 ;  /* 0x0000002700347308 */ /* 0x0003e20000000800 */
[----:B------:R-:W-:Y:S01]  /*cde0*/  FADD R57, R55, -12583039 ;  /* 0xcb40007f37397421 */ /* 0x000fe20000000000 */
[----:B------:R-:W-:Y:S01]  /*cdf0*/  FFMA R60, -R33, 1.4426950216293334961, -R0 ;  /* 0x3fb8aa3b213c7823 */ /* 0x000fe20000000900 */
[----:B------:R-:W-:Y:S01]  /*ce00*/  FMUL R0, R154, R71 ;  /* 0x000000479a007220 */ /* 0x000fe20000400000 */
[----:B------:R-:W-:Y:S01]  /*ce10*/  FFMA R38, R153, R59, R38 ;  /* 0x0000003b99267223 */ /* 0x000fe20000000026 */
[----:B------:R-:W-:Y:S01]  /*ce20*/  FADD R59, R61, -12583039 ;  /* 0xcb40007f3d3b7421 */ /* 0x000fe20000000000 */
[----:B------:R-:W-:Y:S01]  /*ce30*/  FFMA R57, -R32, 1.4426950216293334961, -R57 ;  /* 0x3fb8aa3b20397823 */ /* 0x000fe20000000939 */
[----:B------:R-:W-:Y:S01]  /*ce40*/  SHF.L.U32 R3, R3, 0x17, RZ ;  /* 0x0000001703037819 */ /* 0x000fe200000006ff */
[----:B------:R-:W-:Y:S01]  /*ce50*/  FFMA.SAT R67, -R38, R88, 0.5 ;  /* 0x3f00000026437423 */ /* 0x000fe20000002158 */
[----:B-1----:R-:W-:-:S02]  /*ce60*/  HADD2.F32 R39, -RZ, R11.H1_H1 ;  /* 0x3000000bff277230 */ /* 0x002fc40000004100 */
[----:B------:R-:W-:Y:S01]  /*ce70*/  FFMA R63, -R34, 1.4426950216293334961, -R59 ;  /* 0x3fb8aa3b223f7823 */ /* 0x000fe2000000093b */
[----:B------:R-:W-:Y:S01]  /*ce80*/  SHF.L.U32 R41, R41, 0x17, RZ ;  /* 0x0000001729297819 */ /* 0x000fe200000006ff */
[-C--:B------:R-:W-:Y:S01]  /*ce90*/  FFMA.RM R65, R64, R89.reuse, 12582913 ;  /* 0x4b40000140417423 */ /* 0x080fe20000004059 */
[----:B------:R-:W-:Y:S01]  /*cea0*/  FFMA.RM R68, R67, R89, 12582913 ;  /* 0x4b40000143447423 */ /* 0x000fe20000004059 */
[----:B------:R-:W-:Y:S01]  /*ceb0*/  FFMA R39, R153, R39, R0 ;  /* 0x0000002799277223 */ /* 0x000fe20000000000 */
[----:B------:R-:W-:Y:S01]  /*cec0*/  FADD R0, R62, -12583039 ;  /* 0xcb40007f3e007421 */ /* 0x000fe20000000000 */
[----:B------:R-:W-:Y:S01]  /*ced0*/  FFMA R63, -R34, 1.925963033500011079e-08, R63 ;  /* 0x32a57060223f7823 */ /* 0x000fe2000000013f */
[----:B------:R-:W-:Y:S01]  /*cee0*/  FFMA R57, -R32, 1.925963033500011079e-08, R57 ;  /* 0x32a5706020397823 */ /* 0x000fe20000000139 */
[----:B------:R-:W-:Y:S01]  /*cef0*/  FFMA.SAT R69, -R39, R88, 0.5 ;  /* 0x3f00000027457423 */ /* 0x000fe20000002158 */
[----:B------:R-:W-:Y:S01]  /*cf00*/  FFMA R64, -R35, 1.4426950216293334961, -R0 ;  /* 0x3fb8aa3b23407823 */ /* 0x000fe20000000900 */
[-C--:B------:R-:W-:Y:S01]  /*cf10*/  FFMA.RM R66, R66, R89.reuse, 12582913 ;  /* 0x4b40000142427423 */ /* 0x080fe20000004059 */
[----:B------:R4:W-:Y:S01]  /*cf20*/  MUFU.EX2 R0, R63 ;  /* 0x0000003f00007308 */ /* 0x0009e20000000800 */
[----:B------:R-:W-:Y:S01]  /*cf30*/  FFMA.RM R69, R69, R89, 12582913 ;  /* 0x4b40000145457423 */ /* 0x000fe20000004059 */
[----:B--2---:R-:W-:Y:S01]  /*cf40*/  FFMA R71, R3, R40, 1 ;  /* 0x3f80000003477423 */ /* 0x004fe20000000028 */
[----:B------:R-:W-:Y:S01]  /*cf50*/  FADD R3, R68, -12583039 ;  /* 0xcb40007f44037421 */ /* 0x000fe20000000000 */
[----:B------:R-:W-:Y:S01]  /*cf60*/  FFMA R60, -R33, 1.925963033500011079e-08, R60 ;  /* 0x32a57060213c7823 */ /* 0x000fe2000000013c */
[----:B------:R-:W-:Y:S01]  /*cf70*/  FADD R40, R66, -12583039 ;  /* 0xcb40007f42287421 */ /* 0x000fe20000000000 */
[----:B------:R-:W-:Y:S01]  /*cf80*/  SHF.L.U32 R43, R43, 0x17, RZ ;  /* 0x000000172b2b7819 */ /* 0x000fe200000006ff */
[----:B------:R-:W-:Y:S01]  /*cf90*/  FFMA R64, -R35, 1.925963033500011079e-08, R64 ;  /* 0x32a5706023407823 */ /* 0x000fe20000000140 */
[----:B------:R1:W2:Y:S01]  /*cfa0*/  MUFU.EX2 R56, R57 ;  /* 0x0000003900387308 */ /* 0x0002a20000000800 */
[----:B----4-:R-:W-:Y:S01]  /*cfb0*/  FFMA R63, R41, R42, 1 ;  /* 0x3f800000293f7423 */ /* 0x010fe2000000002a */
[----:B------:R-:W-:Y:S01]  /*cfc0*/  FADD R42, R69, -12583039 ;  /* 0xcb40007f452a7421 */ /* 0x000fe20000000000 */
[C---:B------:R-:W-:Y:S01]  /*cfd0*/  FFMA R41, -R38.reuse, 1.4426950216293334961, -R3 ;  /* 0x3fb8aa3b26297823 */ /* 0x040fe20000000903 */
[----:B-----5:R-:W-:Y:S01]  /*cfe0*/  FFMA R44, R43, R44, 1 ;  /* 0x3f8000002b2c7423 */ /* 0x020fe2000000002c */
[----:B------:R-:W-:Y:S01]  /*cff0*/  IADD3 R43, R71, 0x1800000, RZ ;  /* 0x01800000472b7810 */ /* 0x000fe20007ffe0ff */
[----:B------:R-:W-:Y:S01]  /*d000*/  FFMA R42, -R39, 1.4426950216293334961, -R42 ;  /* 0x3fb8aa3b272a7823 */ /* 0x000fe2000000092a */
[----:B------:R-:W-:Y:S01]  /*d010*/  FFMA R41, -R38, 1.925963033500011079e-08, R41 ;  /* 0x32a5706026297823 */ /* 0x000fe20000000129 */
[----:B------:R3:W4:Y:S01]  /*d020*/  MUFU.EX2 R59, R60 ;  /* 0x0000003c003b7308 */ /* 0x0007220000000800 */
[----:B-1----:R-:W-:Y:S01]  /*d030*/  FADD R57, R65, -12583039 ;  /* 0xcb40007f41397421 */ /* 0x002fe20000000000 */
[----:B------:R-:W-:Y:S01]  /*d040*/  FFMA R42, -R39, 1.925963033500011079e-08, R42 ;  /* 0x32a57060272a7823 */ /* 0x000fe2000000012a */
[----:B------:R-:W-:Y:S01]  /*d050*/  LOP3.LUT R43, R43, 0x7f800000, RZ, 0xc0, !PT ;  /* 0x7f8000002b2b7812 */ /* 0x000fe200078ec0ff */
[----:B------:R-:W-:Y:S01]  /*d060*/  BSSY B1, `(.L_x_341) ;  /* 0x0000030000017945 */ /* 0x000fe20003800000 */
[----:B------:R-:W-:Y:S01]  /*d070*/  FFMA R67, -R36, 1.4426950216293334961, -R57 ;  /* 0x3fb8aa3b24437823 */ /* 0x000fe20000000939 */
[----:B------:R-:W-:-:S02]  /*d080*/  SHF.L.U32 R53, R53, 0x17, RZ ;  /* 0x0000001735357819 */ /* 0x000fc400000006ff */
[----:B------:R-:W1:Y:S01]  /*d090*/  MUFU.EX2 R54, R54 ;  /* 0x0000003600367308 */ /* 0x000e620000000800 */
[----:B---3--:R-:W-:Y:S01]  /*d0a0*/  FFMA R60, -R37, 1.4426950216293334961, -R40 ;  /* 0x3fb8aa3b253c7823 */ /* 0x008fe20000000928 */
[----:B------:R-:W-:Y:S01]  /*d0b0*/  FFMA R67, -R36, 1.925963033500011079e-08, R67 ;  /* 0x32a5706024437823 */ /* 0x000fe20000000143 */
[----:B------:R-:W-:Y:S02]  /*d0c0*/  ISETP.GT.U32.AND P2, PT, R43, 0x1ffffff, PT ;  /* 0x01ffffff2b00780c */ /* 0x000fe40003f44070 */
[----:B------:R-:W-:Y:S01]  /*d0d0*/  FFMA R60, -R37, 1.925963033500011079e-08, R60 ;  /* 0x32a57060253c7823 */ /* 0x000fe2000000013c */
[----:B------:R-:W-:Y:S02]  /*d0e0*/  SHF.L.U32 R55, R55, 0x17, RZ ;  /* 0x0000001737377819 */ /* 0x000fe400000006ff */
[----:B------:R-:W3:Y:S01]  /*d0f0*/  MUFU.EX2 R57, R64 ;  /* 0x0000004000397308 */ /* 0x000ee20000000800 */
[----:B------:R-:W-:Y:S02]  /*d100*/  SHF.L.U32 R58, R58, 0x17, RZ ;  /* 0x000000173a3a7819 */ /* 0x000fe400000006ff */
[----:B------:R-:W-:Y:S01]  /*d110*/  SHF.L.U32 R45, R45, 0x17, RZ ;  /* 0x000000172d2d7819 */ /* 0x000fe200000006ff */
[----:B--2---:R-:W-:Y:S01]  /*d120*/  FFMA R56, R55, R56, 1 ;  /* 0x3f80000037387423 */ /* 0x004fe20000000038 */
[----:B------:R-:W-:Y:S01]  /*d130*/  SHF.L.U32 R47, R47, 0x17, RZ ;  /* 0x000000172f2f7819 */ /* 0x000fe200000006ff */
[----:B----4-:R-:W-:Y:S01]  /*d140*/  FFMA R59, R58, R59, 1 ;  /* 0x3f8000003a3b7423 */ /* 0x010fe2000000003b */
[----:B------:R-:W-:Y:S01]  /*d150*/  SHF.L.U32 R49, R49, 0x17, RZ ;  /* 0x0000001731317819 */ /* 0x000fe200000006ff */
[----:B------:R-:W2:Y:S01]  /*d160*/  MUFU.EX2 R40, R67 ;  /* 0x0000004300287308 */ /* 0x000ea20000000800 */
[----:B------:R-:W-:Y:S01]  /*d170*/  SHF.L.U32 R51, R51, 0x17, RZ ;  /* 0x0000001733337819 */ /* 0x000fe200000006ff */
[----:B-1----:R-:W-:Y:S01]  /*d180*/  FFMA R53, R53, R54, 1 ;  /* 0x3f80000035357423 */ /* 0x002fe20000000036 */
[----:B------:R-:W-:Y:S01]  /*d190*/  SHF.L.U32 R61, R61, 0x17, RZ ;  /* 0x000000173d3d7819 */ /* 0x000fe200000006ff */
[----:B------:R-:W-:Y:S01]  /*d1a0*/  FFMA R45, R45, R46, 1 ;  /* 0x3f8000002d2d7423 */ /* 0x000fe2000000002e */
[----:B------:R-:W-:Y:S01]  /*d1b0*/  SHF.L.U32 R62, R62, 0x17, RZ ;  /* 0x000000173e3e7819 */ /* 0x000fe200000006ff */
[----:B------:R-:W-:Y:S01]  /*d1c0*/  FFMA R48, R47, R48, 1 ;  /* 0x3f8000002f307423 */ /* 0x000fe20000000030 */
[----:B------:R-:W-:Y:S01]  /*d1d0*/  SHF.L.U32 R65, R65, 0x17, RZ ;  /* 0x0000001741417819 */ /* 0x000fe200000006ff */
[----:B------:R-:W1:Y:S01]  /*d1e0*/  MUFU.EX2 R3, R60 ;  /* 0x0000003c00037308 */ /* 0x000e620000000800 */
[----:B------:R-:W-:Y:S01]  /*d1f0*/  SHF.L.U32 R66, R66, 0x17, RZ ;  /* 0x0000001742427819 */ /* 0x000fe200000006ff */
[----:B------:R-:W-:Y:S01]  /*d200*/  FFMA R49, R49, R50, 1 ;  /* 0x3f80000031317423 */ /* 0x000fe20000000032 */
[----:B------:R-:W-:Y:S01]  /*d210*/  SHF.L.U32 R68, R68, 0x17, RZ ;  /* 0x0000001744447819 */ /* 0x000fe200000006ff */
[----:B------:R-:W-:Y:S01]  /*d220*/  FFMA R52, R51, R52, 1 ;  /* 0x3f80000033347423 */ /* 0x000fe20000000034 */
[----:B------:R-:W-:Y:S01]  /*d230*/  SHF.L.U32 R69, R69, 0x17, RZ ;  /* 0x0000001745457819 */ /* 0x000fe200000006ff */
[----:B------:R-:W-:Y:S01]  /*d240*/  FFMA R54, R61, R0, 1 ;  /* 0x3f8000003d367423 */ /* 0x000fe20000000000 */
[----:B---3--:R-:W-:Y:S01]  /*d250*/  FFMA R57, R62, R57, 1 ;  /* 0x3f8000003e397423 */ /* 0x008fe20000000039 */
[----:B------:R-:W3:Y:S01]  /*d260*/  MUFU.EX2 R41, R41 ;  /* 0x0000002900297308 */ /* 0x000ee20000000800 */
[----:B--2---:R-:W-:-:S07]  /*d270*/  FFMA R58, R65, R40, 1 ;  /* 0x3f800000413a7423 */ /* 0x004fce0000000028 */
[----:B------:R-:W2:Y:S01]  /*d280*/  MUFU.EX2 R42, R42 ;  /* 0x0000002a002a7308 */ /* 0x000ea20000000800 */
[----:B-1----:R-:W-:Y:S01]  /*d290*/  FFMA R55, R66, R3, 1 ;  /* 0x3f80000042377423 */ /* 0x002fe20000000003 */
[----:B---3--:R-:W-:Y:S01]  /*d2a0*/  FFMA R68, R68, R41, 1 ;  /* 0x3f80000044447423 */ /* 0x008fe20000000029 */
[----:B--2---:R-:W-:Y:S01]  /*d2b0*/  FFMA R69, R69, R42, 1 ;  /* 0x3f80000045457423 */ /* 0x004fe2000000002a */
[----:B------:R-:W-:Y:S06]  /*d2c0*/  @P2 BRA `(.L_x_342) ;  /* 0x0000000000142947 */ /* 0x000fec0003800000 */
[----:B------:R-:W-:Y:S02]  /*d2d0*/  MOV R0, R71 ;  /* 0x0000004700007202 */ /* 0x000fe40000000f00 */
[----:B------:R-:W-:-:S07]  /*d2e0*/  MOV R92, 0xd300 ;  /* 0x0000d300005c7802 */ /* 0x000fce0000000f00 */
[----:B------:R-:W-:Y:S05]  /*d2f0*/  CALL.REL.NOINC `($__internal_0_$__cuda_sm20_rcp_rn_f32_slowpath) ;  /* 0x0000009000907944 */ /* 0x000fea0003c00000 */
[----:B------:R-:W-:Y:S01]  /*d300*/  MOV R40, R0 ;  /* 0x0000000000287202 */ /* 0x000fe20000000f00 */
[----:B------:R-:W-:Y:S06]  /*d310*/  BRA `(.L_x_343) ;  /* 0x0000000000107947 */ /* 0x000fec0003800000 */
.L_x_342:
[----:B------:R-:W1:Y:S02]  /*d320*/  MUFU.RCP R40, R71 ;  /* 0x0000004700287308 */ /* 0x000e640000001000 */
[----:B-1----:R-:W-:-:S04]  /*d330*/  FFMA R0, R71, R40, -1 ;  /* 0xbf80000047007423 */ /* 0x002fc80000000028 */
[----:B------:R-:W-:-:S04]  /*d340*/  FADD.FTZ R3, -R0, -RZ ;  /* 0x800000ff00037221 */ /* 0x000fc80000010100 */
[----:B------:R-:W-:-:S07]  /*d350*/  FFMA R40, R40, R3, R40 ;  /* 0x0000000328287223 */ /* 0x000fce0000000028 */
.L_x_343:
[----:B------:R-:W-:Y:S05]  /*d360*/  BSYNC B1 ;  /* 0x0000000000017941 */ /* 0x000fea0003800000 */
.L_x_341:
        /* <DEDUP_REMOVED lines=10> */
.L_x_345:
[----:B------:R-:W1:Y:S02]  /*d410*/  MUFU.RCP R42, R63 ;  /* 0x0000003f002a7308 */ /* 0x000e640000001000 */
[----:B-1----:R-:W-:-:S04]  /*d420*/  FFMA R0, R63, R42, -1 ;  /* 0xbf8000003f007423 */ /* 0x002fc8000000002a */
[----:B------:R-:W-:-:S04]  /*d430*/  FADD.FTZ R3, -R0, -RZ ;  /* 0x800000ff00037221 */ /* 0x000fc80000010100 */
[----:B------:R-:W-:-:S07]  /*d440*/  FFMA R42, R42, R3, R42 ;  /* 0x000000032a2a7223 */ /* 0x000fce000000002a */
.L_x_346:
[----:B------:R-:W-:Y:S05]  /*d450*/  BSYNC B1 ;  /* 0x0000000000017941 */ /* 0x000fea0003800000 */
.L_x_344:
        /* <DEDUP_REMOVED lines=10> */
.L_x_348:
[----:B------:R-:W1:Y:S02]  /*d500*/  MUFU.RCP R41, R44 ;  /* 0x0000002c00297308 */ /* 0x000e640000001000 */
[----:B-1----:R-:W-:-:S04]  /*d510*/  FFMA R0, R44, R41, -1 ;  /* 0xbf8000002c007423 */ /* 0x002fc80000000029 */
[----:B------:R-:W-:-:S04]  /*d520*/  FADD.FTZ R0, -R0, -RZ ;  /* 0x800000ff00007221 */ /* 0x000fc80000010100 */
[----:B------:R-:W-:-:S07]  /*d530*/  FFMA R41, R41, R0, R41 ;  /* 0x0000000029297223 */ /* 0x000fce0000000029 */
.L_x_349:
[----:B------:R-:W-:Y:S05]  /*d540*/  BSYNC B1 ;  /* 0x0000000000017941 */ /* 0x000fea0003800000 */
.L_x_347:
        /* <DEDUP_REMOVED lines=10> */
.L_x_351:
[----:B------:R-:W1:Y:S02]  /*d5f0*/  MUFU.RCP R44, R45 ;  /* 0x0000002d002c7308 */ /* 0x000e640000001000 */
[----:B-1----:R-:W-:-:S04]  /*d600*/  FFMA R0, R45, R44, -1 ;  /* 0xbf8000002d007423 */ /* 0x002fc8000000002c */
[----:B------:R-:W-:-:S04]  /*d610*/  FADD.FTZ R3, -R0, -RZ ;  /* 0x800000ff00037221 */ /* 0x000fc80000010100 */
[----:B------:R-:W-:-:S07]  /*d620*/  FFMA R44, R44, R3, R44 ;  /* 0x000000032c2c7223 */ /* 0x000fce000000002c */
.L_x_352:
[----:B------:R-:W-:Y:S05]  /*d630*/  BSYNC B1 ;  /* 0x0000000000017941 */ /* 0x000fea0003800000 */
.L_x_350:
        /* <DEDUP_REMOVED lines=10> */
.L_x_354:
[----:B------:R-:W1:Y:S02]  /*d6e0*/  MUFU.RCP R43, R48 ;  /* 0x00000030002b7308 */ /* 0x000e640000001000 */
[----:B-1----:R-:W-:-:S04]  /*d6f0*/  FFMA R0, R48, R43, -1 ;  /* 0xbf80000030007423 */ /* 0x002fc8000000002b */
[----:B------:R-:W-:-:S04]  /*d700*/  FADD.FTZ R0, -R0, -RZ ;  /* 0x800000ff00007221 */ /* 0x000fc80000010100 */
[----:B------:R-:W-:-:S07]  /*d710*/  FFMA R43, R43, R0, R43 ;  /* 0x000000002b2b7223 */ /* 0x000fce000000002b */
.L_x_355:
[----:B------:R-:W-:Y:S05]  /*d720*/  BSYNC B1 ;  /* 0x0000000000017941 */ /* 0x000fea0003800000 */
.L_x_353:
        /* <DEDUP_REMOVED lines=10> */
.L_x_357:
[----:B------:R-:W1:Y:S02]  /*d7d0*/  MUFU.RCP R46, R49 ;  /* 0x00000031002e7308 */ /* 0x000e640000001000 */
[----:B-1----:R-:W-:-:S04]  /*d7e0*/  FFMA R0, R49, R46, -1 ;  /* 0xbf80000031007423 */ /* 0x002fc8000000002e */
[----:B------:R-:W-:-:S04]  /*d7f0*/  FADD.FTZ R3, -R0, -RZ ;  /* 0x800000ff00037221 */ /* 0x000fc80000010100 */
[----:B------:R-:W-:-:S07]  /*d800*/  FFMA R46, R46, R3, R46 ;  /* 0x000000032e2e7223 */ /* 0x000fce000000002e */
.L_x_358:
[----:B------:R-:W-:Y:S05]  /*d810*/  BSYNC B1 ;  /* 0x0000000000017941 */ /* 0x000fea0003800000 */
.L_x_356:
        /* <DEDUP_REMOVED lines=10> */
.L_x_360:
[----:B------:R-:W1:Y:S02]  /*d8c0*/  MUFU.RCP R45, R52 ;  /* 0x00000034002d7308 */ /* 0x000e640000001000 */
[----:B-1----:R-:W-:-:S04]  /*d8d0*/  FFMA R0, R52, R45, -1 ;  /* 0xbf80000034007423 */ /* 0x002fc8000000002d */
[----:B------:R-:W-:-:S04]  /*d8e0*/  FADD.FTZ R0, -R0, -RZ ;  /* 0x800000ff00007221 */ /* 0x000fc80000010100 */
[----:B------:R-:W-:-:S07]  /*d8f0*/  FFMA R45, R45, R0, R45 ;  /* 0x000000002d2d7223 */ /* 0x000fce000000002d */
.L_x_361:
[----:B------:R-:W-:Y:S05]  /*d900*/  BSYNC B1 ;  /* 0x0000000000017941 */ /* 0x000fea0003800000 */
.L_x_359:
        /* <DEDUP_REMOVED lines=10> */
.L_x_363:
[----:B------:R-:W1:Y:S02]  /*d9b0*/  MUFU.RCP R48, R53 ;  /* 0x0000003500307308 */ /* 0x000e640000001000 */
[----:B-1----:R-:W-:-:S04]  /*d9c0*/  FFMA R0, R53, R48, -1 ;  /* 0xbf80000035007423 */ /* 0x002fc80000000030 */
[----:B------:R-:W-:-:S04]  /*d9d0*/  FADD.FTZ R3, -R0, -RZ ;  /* 0x800000ff00037221 */ /* 0x000fc80000010100 */
[----:B------:R-:W-:-:S07]  /*d9e0*/  FFMA R48, R48, R3, R48 ;  /* 0x0000000330307223 */ /* 0x000fce0000000030 */
.L_x_364:
[----:B------:R-:W-:Y:S05]  /*d9f0*/  BSYNC B1 ;  /* 0x0000000000017941 */ /* 0x000fea0003800000 */
.L_x_362:
        /* <DEDUP_REMOVED lines=10> */
.L_x_366:
[----:B------:R-:W1:Y:S02]  /*daa0*/  MUFU.RCP R47, R56 ;  /* 0x00000038002f7308 */ /* 0x000e640000001000 */
[----:B-1----:R-:W-:-:S04]  /*dab0*/  FFMA R0, R56, R47, -1 ;  /* 0xbf80000038007423 */ /* 0x002fc8000000002f */
[----:B------:R-:W-:-:S04]  /*dac0*/  FADD.FTZ R0, -R0, -RZ ;  /* 0x800000ff00007221 */ /* 0x000fc80000010100 */
[----:B------:R-:W-:-:S07]  /*dad0*/  FFMA R47, R47, R0, R47 ;  /* 0x000000002f2f7223 */ /* 0x000fce000000002f */
.L_x_367:
[----:B------:R-:W-:Y:S05]  /*dae0*/  BSYNC B1 ;  /* 0x0000000000017941 */ /* 0x000fea0003800000 */
.L_x_365:
        /* <DEDUP_REMOVED lines=10> */
.L_x_369:
[----:B------:R-:W1:Y:S02]  /*db90*/  MUFU.RCP R50, R59 ;  /* 0x0000003b00327308 */ /* 0x000e640000001000 */
[----:B-1----:R-:W-:-:S04]  /*dba0*/  FFMA R0, R59, R50, -1 ;  /* 0xbf8000003b007423 */ /* 0x002fc80000000032 */
[----:B------:R-:W-:-:S04]  /*dbb0*/  FADD.FTZ R3, -R0, -RZ ;  /* 0x800000ff00037221 */ /* 0x000fc80000010100 */
[----:B------:R-:W-:-:S07]  /*dbc0*/  FFMA R50, R50, R3, R50 ;  /* 0x0000000332327223 */ /* 0x000fce0000000032 */
.L_x_370:
[----:B------:R-:W-:Y:S05]  /*dbd0*/  BSYNC B1 ;  /* 0x0000000000017941 */ /* 0x000fea0003800000 */
.L_x_368:
        /* <DEDUP_REMOVED lines=10> */
.L_x_372:
[----:B------:R-:W1:Y:S02]  /*dc80*/  MUFU.RCP R49, R54 ;  /* 0x0000003600317308 */ /* 0x000e640000001000 */
[----:B-1----:R-:W-:-:S04]  /*dc90*/  FFMA R0, R54, R49, -1 ;  /* 0xbf80000036007423 */ /* 0x002fc80000000031 */
[----:B------:R-:W-:-:S04]  /*dca0*/  FADD.FTZ R0, -R0, -RZ ;  /* 0x800000ff00007221 */ /* 0x000fc80000010100 */
[----:B------:R-:W-:-:S07]  /*dcb0*/  FFMA R49, R49, R0, R49 ;  /* 0x0000000031317223 */ /* 0x000fce0000000031 */
.L_x_373:
[----:B------:R-:W-:Y:S05]  /*dcc0*/  BSYNC B1 ;  /* 0x0000000000017941 */ /* 0x000fea0003800000 */
.L_x_371:
        /* <DEDUP_REMOVED lines=10> */
.L_x_375:
[----:B------:R-:W1:Y:S02]  /*dd70*/  MUFU.RCP R52, R57 ;  /* 0x0000003900347308 */ /* 0x000e640000001000 */
[----:B-1----:R-:W-:-:S04]  /*dd80*/  FFMA R0, R57, R52, -1 ;  /* 0xbf80000039007423 */ /* 0x002fc80000000034 */
[----:B------:R-:W-:-:S04]  /*dd90*/  FADD.FTZ R3, -R0, -RZ ;  /* 0x800000ff00037221 */ /* 0x000fc80000010100 */
[----:B------:R-:W-:-:S07]  /*dda0*/  FFMA R52, R52, R3, R52 ;  /* 0x0000000334347223 */ /* 0x000fce0000000034 */
.L_x_376:
[----:B------:R-:W-:Y:S05]  /*ddb0*/  BSYNC B1 ;  /* 0x0000000000017941 */ /* 0x000fea0003800000 */
.L_x_374:
        /* <DEDUP_REMOVED lines=10> */
.L_x_378:
[----:B------:R-:W1:Y:S02]  /*de60*/  MUFU.RCP R51, R58 ;  /* 0x0000003a00337308 */ /* 0x000e640000001000 */
[----:B-1----:R-:W-:-:S04]  /*de70*/  FFMA R0, R58, R51, -1 ;  /* 0xbf8000003a007423 */ /* 0x002fc80000000033 */
[----:B------:R-:W-:-:S04]  /*de80*/  FADD.FTZ R0, -R0, -RZ ;  /* 0x800000ff00007221 */ /* 0x000fc80000010100 */
[----:B------:R-:W-:-:S07]  /*de90*/  FFMA R51, R51, R0, R51 ;  /* 0x0000000033337223 */ /* 0x000fce0000000033 */
.L_x_379:
[----:B------:R-:W-:Y:S05]  /*dea0*/  BSYNC B1 ;  /* 0x0000000000017941 */ /* 0x000fea0003800000 */
.L_x_377:
        /* <DEDUP_REMOVED lines=10> */
.L_x_381:
[----:B------:R-:W1:Y:S02]  /*df50*/  MUFU.RCP R54, R55 ;  /* 0x0000003700367308 */ /* 0x000e640000001000 */
[----:B-1----:R-:W-:-:S04]  /*df60*/  FFMA R0, R55, R54, -1 ;  /* 0xbf80000037007423 */ /* 0x002fc80000000036 */
[----:B------:R-:W-:-:S04]  /*df70*/  FADD.FTZ R3, -R0, -RZ ;  /* 0x800000ff00037221 */ /* 0x000fc80000010100 */
[----:B------:R-:W-:-:S07]  /*df80*/  FFMA R54, R54, R3, R54 ;  /* 0x0000000336367223 */ /* 0x000fce0000000036 */
.L_x_382:
[----:B------:R-:W-:Y:S05]  /*df90*/  BSYNC B1 ;  /* 0x0000000000017941 */ /* 0x000fea0003800000 */
.L_x_380:
        /* <DEDUP_REMOVED lines=10> */
.L_x_384:
[----:B------:R-:W1:Y:S02]  /*e040*/  MUFU.RCP R53, R68 ;  /* 0x0000004400357308 */ /* 0x000e640000001000 */
[----:B-1----:R-:W-:-:S04]  /*e050*/  FFMA R0, R68, R53, -1 ;  /* 0xbf80000044007423 */ /* 0x002fc80000000035 */
[----:B------:R-:W-:-:S04]  /*e060*/  FADD.FTZ R0, -R0, -RZ ;  /* 0x800000ff00007221 */ /* 0x000fc80000010100 */
[----:B------:R-:W-:-:S07]  /*e070*/  FFMA R53, R53, R0, R53 ;  /* 0x0000000035357223 */ /* 0x000fce0000000035 */
.L_x_385:
[----:B------:R-:W-:Y:S05]  /*e080*/  BSYNC B1 ;  /* 0x0000000000017941 */ /* 0x000fea0003800000 */
.L_x_383:
        /* <DEDUP_REMOVED lines=9> */
.L_x_387:
[----:B------:R-:W1:Y:S02]  /*e120*/  MUFU.RCP R0, R69 ;  /* 0x0000004500007308 */ /* 0x000e640000001000 */
[----:B-1----:R-:W-:-:S04]  /*e130*/  FFMA R3, R69, R0, -1 ;  /* 0xbf80000045037423 */ /* 0x002fc80000000000 */
[----:B------:R-:W-:-:S04]  /*e140*/  FADD.FTZ R3, -R3, -RZ ;  /* 0x800000ff03037221 */ /* 0x000fc80000010100 */
[----:B------:R-:W-:-:S07]  /*e150*/  FFMA R0, R0, R3, R0 ;  /* 0x0000000300007223 */ /* 0x000fce0000000000 */
.L_x_388:
[----:B------:R-:W-:Y:S05]  /*e160*/  BSYNC B1 ;  /* 0x0000000000017941 */ /* 0x000fea0003800000 */
.L_x_386:
        /* <DEDUP_REMOVED lines=45> */
.L_x_390:
[----:B------:R-:W-:Y:S05]  /*e440*/  BSYNC B0 ;  /* 0x0000000000007941 */ /* 0x000fea0003800000 */
.L_x_389:
[----:B------:R-:W-:Y:S06]  /*e450*/  BAR.SYNC.DEFER_BLOCKING 0x1, 0x100 ;  /* 0x0044000000007b1d */ /* 0x000fec0000010000 */
[----:B------:R-:W-:Y:S04]  /*e460*/  BSSY B0, `(.L_x_391) ;  /* 0x0000009000007945 */ /* 0x000fe80003800000 */
[----:B------:R-:W-:Y:S05]  /*e470*/  @P0 BRA `(.L_x_392) ;  /* 0x00000000001c0947 */ /* 0x000fea0003800000 */
[----:B------:R-:W-:-:S13]  /*e480*/  ISETP.NE.AND P2, PT, R159, 0x3, PT ;  /* 0x000000039f00780c */ /* 0x000fda0003f45270 */
[----:B------:R-:W-:Y:S05]  /*e490*/  @!P2 BRA `(.L_x_393) ;  /* 0x000000000004a947 */ /* 0x000fea0003800000 */
[----:B------:R-:W-:Y:S01]  /*e4a0*/  BPT.TRAP 0x1 ;  /* 0x000000040000795c */ /* 0x000fe20000300000 */
.L_x_393:
[----:B------:R-:W-:-:S04]  /*e4b0*/  ULEA UR4, UR5, UR52, 0x3 ;  /* 0x0000003405047291 */ /* 0x000fc8000f8e183f */
[----:B------:R-:W-:-:S04]  /*e4c0*/  UIADD3 UR4, UR4, 0x60, URZ ;  /* 0x0000006004047890 */ /* 0x000fc8000fffe03f */
[----:B------:R-:W-:-:S09]  /*e4d0*/  UPRMT UR4, UR51, 0x654, UR4 ;  /* 0x0000065433047896 */ /* 0x000fd20008000004 */
[----:B------:R-:W-:Y:S03]  /*e4e0*/  SYNCS.ARRIVE.TRANS64.RED.A1T0 RZ, [UR4], RZ ;  /* 0x000000ffffff79a7 */ /* 0x000fe60008100404 */
.L_x_392:
[----:B------:R-:W-:Y:S05]  /*e4f0*/  BSYNC B0 ;  /* 0x0000000000007941 */ /* 0x000fea0003800000 */
.L_x_391:
        /* <DEDUP_REMOVED lines=8> */
.L_x_396:
[----:B------:R-:W-:Y:S01]  /*e580*/  LEA R0, R12, UR52, 0x3 ;  /* 0x000000340c007c11 */ /* 0x000fe2000f8e18ff */
[----:B------:R-:W-:Y:S01]  /*e590*/  BSSY B1, `(.L_x_397) ;  /* 0x0000006000017945 */ /* 0x000fe20003800000 */
[----:B------:R-:W-:Y:S02]  /*e5a0*/  SHF.L.U32 R3, R20, 0x1f, RZ ;  /* 0x0000001f14037819 */ /* 0x000fe400000006ff */
[----:B------:R-:W-:Y:S02]  /*e5b0*/  @!P1 LEA R26, R12, R15, 0xd ;  /* 0x0000000f0c1a9211 */ /* 0x000fe400078e68ff */
[----:B------:R-:W2:Y:S02]  /*e5c0*/  SYNCS.PHASECHK.TRANS64.TRYWAIT P2, [R0+URZ+0x40], R3 ;  /* 0x00004003000075a7 */ /* 0x000ea4000804017f */
[----:B------:R-:W-:Y:S01]  /*e5d0*/  @!P1 LEA R13, R155, R26, 0x1 ;  /* 0x0000001a9b0d9211 */ /* 0x000fe200078e08ff */
[----:B--2---:R-:W-:Y:S06]  /*e5e0*/  @!P2 BRA `(.L_x_398) ;  /* 0x000000780008a947 */ /* 0x004fec0003800000 */
.L_x_617:
[----:B------:R-:W-:Y:S05]  /*e5f0*/  BSYNC B1 ;  /* 0x0000000000017941 */ /* 0x000fea0003800000 */
.L_x_397:
[----:B------:R-:W-:Y:S05]  /*e600*/  @!P1 WARPSYNC.ALL ;  /* 0x0000000000009948 */ /* 0x000fea0003800000 */
[----:B------:R3:W4:Y:S01]  /*e610*/  @!P1 LDSM.16.M88.4 R4, [R26] ;  /* 0x000000001a04983b */ /* 0x0007220000000200 */
[----:B------:R-:W-:-:S03]  /*e620*/  IADD3 R12, R12, 0x1, RZ ;  /* 0x000000010c0c7810 */ /* 0x000fc60007ffe0ff */
[----:B------:R3:W1:Y:S01]  /*e630*/  @!P1 LDSM.16.M88.4 R8, [R13] ;  /* 0x000000000d08983b */ /* 0x0006620000000200 */
[----:B------:R-:W-:-:S04]  /*e640*/  ISETP.NE.AND P2, PT, R12, 0x4, PT ;  /* 0x000000040c00780c */ /* 0x000fc80003f45270 */
[----:B--2---:R-:W-:Y:S02]  /*e650*/  SEL R3, RZ, 0x1, P2 ;  /* 0x00000001ff037807 */ /* 0x004fe40001000000 */
[----:B------:R-:W-:Y:S02]  /*e660*/  SEL R12, R12, RZ, P2 ;  /* 0x000000ff0c0c7207 */ /* 0x000fe40001000000 */
[----:B---3--:R-:W-:-:S07]  /*e670*/  LOP3.LUT R20, R20, R3, RZ, 0x3c, !PT ;  /* 0x0000000314147212 */ /* 0x008fce00078e3cff */
.L_x_395:
[----:B------:R-:W-:Y:S05]  /*e680*/  BSYNC B0 ;  /* 0x0000000000007941 */ /* 0x000fea0003800000 */
.L_x_394:
[--C-:B----4-:R-:W-:Y:S02]  /*e690*/  HADD2.F32 R13, -RZ, R4.reuse.H0_H0 ;  /* 0x20000004ff0d7230 */ /* 0x110fe40000004100 */
[C---:B------:R-:W-:Y:S01]  /*e6a0*/  FMUL R136, R154.reuse, R136 ;  /* 0x000000889a887220 */ /* 0x040fe20000400000 */
[----:B-1----:R-:W-:Y:S02]  /*e6b0*/  HADD2.F32 R21, -RZ, R4.H1_H1 ;  /* 0x30000004ff157230 */ /* 0x002fe40000004100 */
[C---:B------:R-:W-:Y:S01]  /*e6c0*/  FMUL R0, R154.reuse, R137 ;  /* 0x000000899a007220 */ /* 0x040fe20000400000 */
[----:B------:R-:W-:Y:S01]  /*e6d0*/  MOV R68, 0x3bbb989d ;  /* 0x3bbb989d00447802 */ /* 0x000fe20000000f00 */
[C---:B------:R-:W-:Y:S01]  /*e6e0*/  FFMA R13, R153.reuse, R13, R136 ;  /* 0x0000000d990d7223 */ /* 0x040fe20000000088 */
[----:B------:R-:W-:Y:S02]  /*e6f0*/  HADD2.F32 R3, -RZ, R5.H1_H1 ;  /* 0x30000005ff037230 */ /* 0x000fe40000004100 */
[----:B------:R-:W-:Y:S01]  /*e700*/  FMUL R26, R154, R139 ;  /* 0x0000008b9a1a7220 */ /* 0x000fe20000400000 */
[----:B------:R-:W-:Y:S01]  /*e710*/  FFMA R21, R153, R21, R0 ;  /* 0x0000001599157223 */ /* 0x000fe20000000000 */
[----:B------:R-:W-:Y:S01]  /*e720*/  MOV R70, 0x437c0000 ;  /* 0x437c000000467802 */ /* 0x000fe20000000f00 */
[----:B------:R-:W-:Y:S01]  /*e730*/  FFMA.SAT R0, -R13, R68, 0.5 ;  /* 0x3f0000000d007423 */ /* 0x000fe20000002144 */
[----:B------:R-:W-:Y:S01]  /*e740*/  FFMA R26, R153, R3, R26 ;  /* 0x00000003991a7223 */ /* 0x000fe2000000001a */
[----:B------:R-:W-:-:S02]  /*e750*/  HADD2.F32 R27, -RZ, R6.H0_H0 ;  /* 0x20000006ff1b7230 */ /* 0x000fc40000004100 */
[----:B------:R-:W-:Y:S01]  /*e760*/  FMUL R140, R154, R140 ;  /* 0x0000008c9a8c7220 */ /* 0x000fe20000400000 */
[----:B------:R-:W-:Y:S01]  /*e770*/  FFMA.RM R0, R0, R70, 12582913 ;  /* 0x4b40000100007423 */ /* 0x000fe20000004046 */
[----:B------:R-:W-:Y:S02]  /*e780*/  HADD2.F32 R25, -RZ, R5.H0_H0 ;  /* 0x20000005ff197230 */ /* 0x000fe40000004100 */
[----:B------:R-:W-:Y:S01]  /*e790*/  FMUL R138, R154, R138 ;  /* 0x0000008a9a8a7220 */ /* 0x000fe20000400000 */
[----:B------:R-:W-:Y:S02]  /*e7a0*/  HADD2.F32 R33, -RZ, R7.H1_H1 ;  /* 0x30000007ff217230 */ /* 0x000fe40000004100 */
[-C--:B------:R-:W-:Y:S01]  /*e7b0*/  FFMA.SAT R31, -R26, R68.reuse, 0.5 ;  /* 0x3f0000001a1f7423 */ /* 0x080fe20000002144 */
[----:B------:R-:W-:Y:S01]  /*e7c0*/  FMUL R30, R154, R143 ;  /* 0x0000008f9a1e7220 */ /* 0x000fe20000400000 */
[----:B------:R-:W-:Y:S01]  /*e7d0*/  FADD R40, R0, -12583039 ;  /* 0xcb40007f00287421 */ /* 0x000fe20000000000 */
[----:B------:R-:W-:Y:S01]  /*e7e0*/  FFMA.SAT R3, -R21, R68, 0.5 ;  /* 0x3f00000015037423 */ /* 0x000fe20000002144 */
[C---:B------:R-:W-:Y:S01]  /*e7f0*/  FFMA R27, R153.reuse, R27, R140 ;  /* 0x0000001b991b7223 */ /* 0x040fe2000000008c */
[----:B------:R-:W-:Y:S01]  /*e800*/  FFMA R25, R153, R25, R138 ;  /* 0x0000001999197223 */ /* 0x000fe2000000008a */
[----:B------:R-:W-:Y:S01]  /*e810*/  FFMA.RM R43, R31, R70, 12582913 ;  /* 0x4b4000011f2b7423 */ /* 0x000fe20000004046 */
[----:B------:R-:W-:-:S02]  /*e820*/  HADD2.F32 R29, -RZ, R6.H1_H1 ;  /* 0x30000006ff1d7230 */ /* 0x000fc40000004100 */
[----:B------:R-:W-:Y:S01]  /*e830*/  FFMA R40, -R13, 1.4426950216293334961, -R40 ;  /* 0x3fb8aa3b0d287823 */ /* 0x000fe20000000928 */
[----:B------:R-:W-:Y:S01]  /*e840*/  FFMA R30, R153, R33, R30 ;  /* 0x00000021991e7223 */ /* 0x000fe2000000001e */
[C---:B------:R-:W-:Y:S01]  /*e850*/  FMUL R28, R154.reuse, R141 ;  /* 0x0000008d9a1c7220 */ /* 0x040fe20000400000 */
[----:B------:R-:W-:Y:S01]  /*e860*/  FFMA.RM R39, R3, R70, 12582913 ;  /* 0x4b40000103277423 */ /* 0x000fe20000004046 */
[-C--:B------:R-:W-:Y:S01]  /*e870*/  FFMA.SAT R33, -R27, R68.reuse, 0.5 ;  /* 0x3f0000001b217423 */ /* 0x080fe20000002144 */
[----:B------:R-:W-:Y:S01]  /*e880*/  FFMA.SAT R3, -R25, R68, 0.5 ;  /* 0x3f00000019037423 */ /* 0x000fe20000002144 */
[----:B------:R-:W-:Y:S01]  /*e890*/  FADD R31, R43, -12583039 ;  /* 0xcb40007f2b1f7421 */ /* 0x000fe20000000000 */
[----:B------:R-:W-:Y:S01]  /*e8a0*/  FFMA R40, -R13, 1.925963033500011079e-08, R40 ;  /* 0x32a570600d287823 */ /* 0x000fe20000000128 */
[----:B------:R-:W-:Y:S01]  /*e8b0*/  FFMA R28, R153, R29, R28 ;  /* 0x0000001d991c7223 */ /* 0x000fe2000000001c */
[----:B------:R-:W-:Y:S02]  /*e8c0*/  HADD2.F32 R35, -RZ, R8.H0_H0 ;  /* 0x20000008ff237230 */ /* 0x000fe40000004100 */
[----:B------:R-:W-:Y:S01]  /*e8d0*/  FFMA.RM R45, R33, R70, 12582913 ;  /* 0x4b400001212d7423 */ /* 0x000fe20000004046 */
[----:B------:R-:W-:Y:S01]  /*e8e0*/  FMUL R144, R154, R144 ;  /* 0x000000909a907220 */ /* 0x000fe20000400000 */
[----:B------:R-:W-:-:S02]  /*e8f0*/  HADD2.F32 R29, -RZ, R7.H0_H0 ;  /* 0x20000007ff1d7230 */ /* 0x000fc40000004100 */
[C---:B------:R-:W-:Y:S01]  /*e900*/  FMUL R142, R154.reuse, R142 ;  /* 0x0000008e9a8e7220 */ /* 0x040fe20000400000 */
[----:B------:R-:W-:Y:S02]  /*e910*/  HADD2.F32 R51, -RZ, R9.H1_H1 ;  /* 0x30000009ff337230 */ /* 0x000fe40000004100 */
[----:B------:R-:W-:Y:S01]  /*e920*/  FMUL R34, R154, R147 ;  /* 0x000000939a227220 */ /* 0x000fe20000400000 */
[----:B------:R-:W-:Y:S01]  /*e930*/  FFMA.RM R41, R3, R70, 12582913 ;  /* 0x4b40000103297423 */ /* 0x000fe20000004046 */
[----:B------:R-:W-:Y:S01]  /*e940*/  FFMA R33, -R26, 1.4426950216293334961, -R31 ;  /* 0x3fb8aa3b1a217823 */ /* 0x000fe2000000091f */
[----:B------:R1:W2:Y:S01]  /*e950*/  MUFU.EX2 R3, R40 ;  /* 0x0000002800037308 */ /* 0x0002a20000000800 */
[----:B------:R-:W-:Y:S02]  /*e960*/  HADD2.F32 R46, -RZ, R8.H1_H1 ;  /* 0x30000008ff2e7230 */ /* 0x000fe40000004100 */
[-C--:B------:R-:W-:Y:S01]  /*e970*/  FFMA.SAT R50, -R30, R68.reuse, 0.5 ;  /* 0x3f0000001e327423 */ /* 0x080fe20000002144 */
[----:B------:R-:W-:Y:S01]  /*e980*/  FMUL R32, R154, R145 ;  /* 0x000000919a207220 */ /* 0x000fe20000400000 */
[----:B------:R-:W-:Y:S01]  /*e990*/  FFMA.SAT R37, -R28, R68, 0.5 ;  /* 0x3f0000001c257423 */ /* 0x000fe20000002144 */
[C---:B------:R-:W-:Y:S01]  /*e9a0*/  FFMA R31, R153.reuse, R35, R144 ;  /* 0x00000023991f7223 */ /* 0x040fe20000000090 */
[C---:B------:R-:W-:Y:S01]  /*e9b0*/  FFMA R29, R153.reuse, R29, R142 ;  /* 0x0000001d991d7223 */ /* 0x040fe2000000008e */
[----:B------:R-:W-:Y:S01]  /*e9c0*/  FFMA R35, -R26, 1.925963033500011079e-08, R33 ;  /* 0x32a570601a237823 */ /* 0x000fe20000000121 */
[----:B------:R-:W-:Y:S01]  /*e9d0*/  FFMA R34, R153, R51, R34 ;  /* 0x0000003399227223 */ /* 0x000fe20000000022 */
[----:B-1----:R-:W-:Y:S01]  /*e9e0*/  FADD R40, R45, -12583039 ;  /* 0xcb40007f2d287421 */ /* 0x002fe20000000000 */
[----:B------:R-:W-:Y:S01]  /*e9f0*/  FFMA.RM R51, R50, R70, 12582913 ;  /* 0x4b40000132337423 */ /* 0x000fe20000004046 */
[----:B------:R-:W-:Y:S01]  /*ea00*/  FFMA R32, R153, R46, R32 ;  /* 0x0000002e99207223 */ /* 0x000fe20000000020 */
[----:B------:R-:W-:Y:S01]  /*ea10*/  FFMA.RM R47, R37, R70, 12582913 ;  /* 0x4b400001252f7423 */ /* 0x000fe20000004046 */
[----:B------:R-:W-:Y:S01]  /*ea20*/  FFMA R46, -R27, 1.4426950216293334961, -R40 ;  /* 0x3fb8aa3b1b2e7823 */ /* 0x000fe20000000928 */
[----:B------:R-:W-:Y:S01]  /*ea30*/  FFMA.SAT R37, -R29, R68, 0.5 ;  /* 0x3f0000001d257423 */ /* 0x000fe20000002144 */
[----:B------:R1:W-:Y:S01]  /*ea40*/  MUFU.EX2 R40, R35 ;  /* 0x0000002300287308 */ /* 0x0003e20000000800 */
[----:B------:R-:W-:Y:S01]  /*ea50*/  FADD R42, R39, -12583039 ;  /* 0xcb40007f272a7421 */ /* 0x000fe20000000000 */
[----:B------:R-:W-:-:S02]  /*ea60*/  HADD2.F32 R55, -RZ, R10.H0_H0 ;  /* 0x2000000aff377230 */ /* 0x000fc40000004100 */
[C---:B------:R-:W-:Y:S01]  /*ea70*/  FMUL R148, R154.reuse, R148 ;  /* 0x000000949a947220 */ /* 0x040fe20000400000 */
[----:B------:R-:W-:Y:S02]  /*ea80*/  HADD2.F32 R48, -RZ, R9.H0_H0 ;  /* 0x20000009ff307230 */ /* 0x000fe40000004100 */
[----:B------:R-:W-:Y:S01]  /*ea90*/  FADD R33, R47, -12583039 ;  /* 0xcb40007f2f217421 */ /* 0x000fe20000000000 */
[----:B------:R-:W-:Y:S01]  /*eaa0*/  FMUL R146, R154, R146 ;  /* 0x000000929a927220 */ /* 0x000fe20000400000 */
[----:B------:R-:W-:Y:S01]  /*eab0*/  FFMA.RM R49, R37, R70, 12582913 ;  /* 0x4b40000125317423 */ /* 0x000fe20000004046 */
[----:B------:R-:W-:Y:S01]  /*eac0*/  FFMA R42, -R21, 1.4426950216293334961, -R42 ;  /* 0x3fb8aa3b152a7823 */ /* 0x000fe2000000092a */
[----:B-1----:R-:W-:Y:S01]  /*ead0*/  FADD R35, R51, -12583039 ;  /* 0xcb40007f33237421 */ /* 0x002fe20000000000 */
[----:B------:R-:W-:Y:S01]  /*eae0*/  FFMA R37, -R28, 1.4426950216293334961, -R33 ;  /* 0x3fb8aa3b1c257823 */ /* 0x000fe20000000921 */
[----:B------:R-:W-:Y:S01]  /*eaf0*/  FFMA R33, R153, R48, R146 ;  /* 0x0000003099217223 */ /* 0x000fe20000000092 */
[----:B------:R-:W-:Y:S01]  /*eb00*/  FADD R48, R49, -12583039 ;  /* 0xcb40007f31307421 */ /* 0x000fe20000000000 */
[----:B------:R-:W-:Y:S01]  /*eb10*/  FFMA R53, -R30, 1.4426950216293334961, -R35 ;  /* 0x3fb8aa3b1e357823 */ /* 0x000fe20000000923 */
[----:B------:R-:W-:Y:S01]  /*eb20*/  FFMA R35, R153, R55, R148 ;  /* 0x0000003799237223 */ /* 0x000fe20000000094 */
[----:B------:R-:W-:Y:S01]  /*eb30*/  FFMA.SAT R55, -R32, R68, 0.5 ;  /* 0x3f00000020377423 */ /* 0x000fe20000002144 */
[----:B------:R-:W-:Y:S01]  /*eb40*/  FADD R44, R41, -12583039 ;  /* 0xcb40007f292c7421 */ /* 0x000fe20000000000 */
[----:B------:R-:W-:Y:S01]  /*eb50*/  FFMA R42, -R21, 1.925963033500011079e-08, R42 ;  /* 0x32a57060152a7823 */ /* 0x000fe2000000012a */
[----:B------:R-:W-:Y:S01]  /*eb60*/  FFMA R37, -R28, 1.925963033500011079e-08, R37 ;  /* 0x32a570601c257823 */ /* 0x000fe20000000125 */
[----:B------:R-:W-:Y:S01]  /*eb70*/  FFMA.RM R57, R55, R70, 12582913 ;  /* 0x4b40000137397423 */ /* 0x000fe20000004046 */
[----:B------:R-:W-:Y:S01]  /*eb80*/  FFMA.SAT R52, -R31, R68, 0.5 ;  /* 0x3f0000001f347423 */ /* 0x000fe20000002144 */
[----:B------:R-:W-:Y:S01]  /*eb90*/  FFMA R44, -R25, 1.4426950216293334961, -R44 ;  /* 0x3fb8aa3b192c7823 */ /* 0x000fe2000000092c */
[----:B------:R-:W-:Y:S01]  /*eba0*/  FFMA R50, -R29, 1.4426950216293334961, -R48 ;  /* 0x3fb8aa3b1d327823 */ /* 0x000fe20000000930 */
[----:B------:R-:W1:Y:S01]  /*ebb0*/  MUFU.EX2 R42, R42 ;  /* 0x0000002a002a7308 */ /* 0x000e620000000800 */
[----:B------:R-:W-:-:S02]  /*ebc0*/  HADD2.F32 R56, -RZ, R10.H1_H1 ;  /* 0x3000000aff387230 */ /* 0x000fc40000004100 */
[----:B------:R-:W-:Y:S01]  /*ebd0*/  FFMA.SAT R55, -R33, R68, 0.5 ;  /* 0x3f00000021377423 */ /* 0x000fe20000002144 */
[--C-:B------:R-:W-:Y:S02]  /*ebe0*/  HADD2.F32 R58, -RZ, R11.reuse.H0_H0 ;  /* 0x2000000bff3a7230 */ /* 0x100fe40000004100 */
[C---:B------:R-:W-:Y:S01]  /*ebf0*/  FMUL R36, R154.reuse, R149 ;  /* 0x000000959a247220 */ /* 0x040fe20000400000 */
[----:B------:R-:W-:Y:S01]  /*ec00*/  FMUL R150, R154, R150 ;  /* 0x000000969a967220 */ /* 0x000fe20000400000 */
[-C--:B------:R-:W-:Y:S01]  /*ec10*/  FFMA.RM R54, R52, R70.reuse, 12582913 ;  /* 0x4b40000134367423 */ /* 0x080fe20000004046 */
[----:B------:R-:W-:Y:S01]  /*ec20*/  HADD2.F32 R62, -RZ, R11.H1_H1 ;  /* 0x3000000bff3e7230 */ /* 0x000fe20000004100 */
[----:B------:R3:W-:Y:S01]  /*ec30*/  MUFU.EX2 R48, R37 ;  /* 0x0000002500307308 */ /* 0x0007e20000000800 */
[----:B------:R-:W-:Y:S01]  /*ec40*/  FMUL R38, R154, R151 ;  /* 0x000000979a267220 */ /* 0x000fe20000400000 */
[----:B------:R-:W-:Y:S01]  /*ec50*/  FFMA R44, -R25, 1.925963033500011079e-08, R44 ;  /* 0x32a57060192c7823 */ /* 0x000fe2000000012c */
[----:B------:R-:W-:Y:S01]  /*ec60*/  FFMA.RM R60, R55, R70, 12582913 ;  /* 0x4b400001373c7423 */ /* 0x000fe20000004046 */
[----:B------:R-:W-:Y:S01]  /*ec70*/  FFMA.SAT R61, -R34, R68, 0.5 ;  /* 0x3f000000223d7423 */ /* 0x000fe20000002144 */
[----:B------:R-:W-:Y:S01]  /*ec80*/  FADD R52, R54, -12583039 ;  /* 0xcb40007f36347421 */ /* 0x000fe20000000000 */
[C---:B------:R-:W-:Y:S01]  /*ec90*/  FFMA R36, R153.reuse, R56, R36 ;  /* 0x0000003899247223 */ /* 0x040fe20000000024 */
[----:B------:R-:W-:Y:S01]  /*eca0*/  FFMA R38, R153, R62, R38 ;  /* 0x0000003e99267223 */ /* 0x000fe20000000026 */
[----:B------:R-:W-:Y:S01]  /*ecb0*/  FFMA R53, -R30, 1.925963033500011079e-08, R53 ;  /* 0x32a570601e357823 */ /* 0x000fe20000000135 */
[----:B---3--:R-:W-:Y:S01]  /*ecc0*/  FADD R37, R57, -12583039 ;  /* 0xcb40007f39257421 */ /* 0x008fe20000000000 */
[----:B------:R-:W-:Y:S01]  /*ecd0*/  MUFU.EX2 R44, R44 ;  /* 0x0000002c002c7308 */ /* 0x000fe20000000800 */
[----:B------:R-:W-:Y:S01]  /*ece0*/  FFMA.RM R61, R61, R70, 12582913 ;  /* 0x4b4000013d3d7423 */ /* 0x000fe20000004046 */
[----:B------:R-:W-:Y:S01]  /*ecf0*/  FFMA R56, -R31, 1.4426950216293334961, -R52 ;  /* 0x3fb8aa3b1f387823 */ /* 0x000fe20000000934 */
[----:B------:R-:W-:Y:S01]  /*ed00*/  FFMA R59, -R32, 1.4426950216293334961, -R37 ;  /* 0x3fb8aa3b203b7823 */ /* 0x000fe20000000925 */
[----:B------:R-:W-:Y:S01]  /*ed10*/  FFMA R37, R153, R58, R150 ;  /* 0x0000003a99257223 */ /* 0x000fe20000000096 */
[----:B------:R-:W-:Y:S01]  /*ed20*/  FADD R58, R60, -12583039 ;  /* 0xcb40007f3c3a7421 */ /* 0x000fe20000000000 */
[-C--:B------:R-:W-:Y:S01]  /*ed30*/  FFMA.SAT R63, -R35, R68.reuse, 0.5 ;  /* 0x3f000000233f7423 */ /* 0x080fe20000002144 */
[-C--:B------:R-:W-:Y:S01]  /*ed40*/  FFMA.SAT R65, -R36, R68.reuse, 0.5 ;  /* 0x3f00000024417423 */ /* 0x080fe20000002144 */
[-C--:B------:R-:W-:Y:S01]  /*ed50*/  FFMA.SAT R66, -R37, R68.reuse, 0.5 ;  /* 0x3f00000025427423 */ /* 0x080fe20000002144 */
[----:B------:R-:W-:Y:S01]  /*ed60*/  FFMA.SAT R68, -R38, R68, 0.5 ;  /* 0x3f00000026447423 */ /* 0x000fe20000002144 */
[----:B------:R3:W4:Y:S01]  /*ed70*/  MUFU.EX2 R52, R53 ;  /* 0x0000003500347308 */ /* 0x0007220000000800 */
[----:B------:R-:W-:Y:S01]  /*ed80*/  FFMA R62, -R33, 1.4426950216293334961, -R58 ;  /* 0x3fb8aa3b213e7823 */ /* 0x000fe2000000093a */
[----:B------:R-:W-:Y:S01]  /*ed90*/  SHF.L.U32 R0, R0, 0x17, RZ ;  /* 0x0000001700007819 */ /* 0x000fe200000006ff */
[----:B------:R-:W-:Y:S01]  /*eda0*/  FFMA R56, -R31, 1.925963033500011079e-08, R56 ;  /* 0x32a570601f387823 */ /* 0x000fe20000000138 */
[----:B------:R-:W-:Y:S01]  /*edb0*/  SHF.L.U32 R39, R39, 0x17, RZ ;  /* 0x0000001727277819 */ /* 0x000fe200000006ff */
[-C--:B------:R-:W-:Y:S01]  /*edc0*/  FFMA.RM R64, R63, R70.reuse, 12582913 ;  /* 0x4b4000013f407423 */ /* 0x080fe20000004046 */
[-C--:B------:R-:W-:Y:S01]  /*edd0*/  FFMA.RM R67, R66, R70.reuse, 12582913 ;  /* 0x4b40000142437423 */ /* 0x080fe20000004046 */
[-C--:B------:R-:W-:Y:S01]  /*ede0*/  FFMA.RM R68, R68, R70.reuse, 12582913 ;  /* 0x4b40000144447423 */ /* 0x080fe20000004046 */
[----:B------:R-:W-:Y:S01]  /*edf0*/  FFMA R62, -R33, 1.925963033500011079e-08, R62 ;  /* 0x32a57060213e7823 */ /* 0x000fe2000000013e */
[----:B---3--:R-:W-:Y:S01]  /*ee00*/  FADD R53, R61, -12583039 ;  /* 0xcb40007f3d357421 */ /* 0x008fe20000000000 */
[----:B------:R-:W-:Y:S01]  /*ee10*/  FFMA.RM R65, R65, R70, 12582913 ;  /* 0x4b40000141417423 */ /* 0x000fe20000004046 */
[----:B------:R-:W-:Y:S01]  /*ee20*/  SHF.L.U32 R43, R43, 0x17, RZ ;  /* 0x000000172b2b7819 */ /* 0x000fe200000006ff */
[----:B------:R3:W-:Y:S01]  /*ee30*/  MUFU.EX2 R55, R56 ;  /* 0x0000003800377308 */ /* 0x0007e20000000800 */
[----:B------:R-:W-:Y:S01]  /*ee40*/  FFMA R63, -R34, 1.4426950216293334961, -R53 ;  /* 0x3fb8aa3b223f7823 */ /* 0x000fe20000000935 */
[----:B--2---:R-:W-:Y:S01]  /*ee50*/  FFMA R69, R0, R3, 1 ;  /* 0x3f80000000457423 */ /* 0x004fe20000000003 */
[----:B-1----:R-:W-:Y:S01]  /*ee60*/  FFMA R71, R39, R42, 1 ;  /* 0x3f80000027477423 */ /* 0x002fe2000000002a */
[----:B------:R-:W-:Y:S01]  /*ee70*/  FADD R0, R67, -12583039 ;  /* 0xcb40007f43007421 */ /* 0x000fe20000000000 */
[----:B------:R-:W-:Y:S01]  /*ee80*/  FADD R39, R68, -12583039 ;  /* 0xcb40007f44277421 */ /* 0x000fe20000000000 */
[----:B------:R-:W-:Y:S01]  /*ee90*/  FFMA R59, -R32, 1.925963033500011079e-08, R59 ;  /* 0x32a57060203b7823 */ /* 0x000fe2000000013b */
[----:B------:R-:W-:Y:S01]  /*eea0*/  FFMA R63, -R34, 1.925963033500011079e-08, R63 ;  /* 0x32a57060223f7823 */ /* 0x000fe2000000013f */
[----:B------:R1:W-:Y:S01]  /*eeb0*/  MUFU.EX2 R53, R62 ;  /* 0x0000003e00357308 */ /* 0x0003e20000000800 */
[----:B---3--:R-:W-:Y:S01]  /*eec0*/  FADD R56, R64, -12583039 ;  /* 0xcb40007f40387421 */ /* 0x008fe20000000000 */
[----:B------:R-:W-:Y:S01]  /*eed0*/  FADD R3, R65, -12583039 ;  /* 0xcb40007f41037421 */ /* 0x000fe20000000000 */
[----:B------:R-:W-:Y:S01]  /*eee0*/  SHF.L.U32 R41, R41, 0x17, RZ ;  /* 0x0000001729297819 */ /* 0x000fe200000006ff */
[C---:B------:R-:W-:Y:S01]  /*eef0*/  FFMA R39, -R38.reuse, 1.4426950216293334961, -R39 ;  /* 0x3fb8aa3b26277823 */ /* 0x040fe20000000927 */
[----:B------:R-:W-:Y:S01]  /*ef00*/  FFMA R66, -R35, 1.4426950216293334961, -R56 ;  /* 0x3fb8aa3b23427823 */ /* 0x000fe20000000938 */
[----:B------:R-:W-:Y:S01]  /*ef10*/  FFMA R46, -R27, 1.925963033500011079e-08, R46 ;  /* 0x32a570601b2e7823 */ /* 0x000fe2000000012e */
[----:B------:R-:W-:Y:S01]  /*ef20*/  FFMA R50, -R29, 1.925963033500011079e-08, R50 ;  /* 0x32a570601d327823 */ /* 0x000fe20000000132 */
[----:B------:R2:W3:Y:S01]  /*ef30*/  MUFU.EX2 R58, R59 ;  /* 0x0000003b003a7308 */ /* 0x0004e20000000800 */
[----:B-1----:R-:W-:Y:S01]  /*ef40*/  FFMA R62, R43, R40, 1 ;  /* 0x3f8000002b3e7423 */ /* 0x002fe20000000028 */
[----:B------:R-:W-:Y:S01]  /*ef50*/  FFMA R40, -R37, 1.4426950216293334961, -R0 ;  /* 0x3fb8aa3b25287823 */ /* 0x000fe20000000900 */
[----:B------:R-:W-:Y:S01]  /*ef60*/  FFMA R39, -R38, 1.925963033500011079e-08, R39 ;  /* 0x32a5706026277823 */ /* 0x000fe20000000127 */
[----:B------:R-:W-:Y:S01]  /*ef70*/  FFMA R66, -R35, 1.925963033500011079e-08, R66 ;  /* 0x32a5706023427823 */ /* 0x000fe20000000142 */
[----:B------:R-:W-:Y:S01]  /*ef80*/  SHF.L.U32 R51, R51, 0x17, RZ ;  /* 0x0000001733337819 */ /* 0x000fe200000006ff */
[----:B------:R-:W-:Y:S01]  /*ef90*/  FFMA R40, -R37, 1.925963033500011079e-08, R40 ;  /* 0x32a5706025287823 */ /* 0x000fe20000000128 */
[----:B------:R-:W-:Y:S01]  /*efa0*/  SHF.L.U32 R57, R57, 0x17, RZ ;  /* 0x0000001739397819 */ /* 0x000fe200000006ff */
[----:B------:R1:W-:Y:S01]  /*efb0*/  MUFU.EX2 R56, R63 ;  /* 0x0000003f00387308 */ /* 0x0003e20000000800 */
[----:B--2---:R-:W-:Y:S01]  /*efc0*/  FFMA R59, -R36, 1.4426950216293334961, -R3 ;  /* 0x3fb8aa3b243b7823 */ /* 0x004fe20000000903 */
[----:B------:R-:W-:Y:S01]  /*efd0*/  SHF.L.U32 R60, R60, 0x17, RZ ;  /* 0x000000173c3c7819 */ /* 0x000fe200000006ff */
[----:B------:R-:W-:Y:S01]  /*efe0*/  BSSY B1, `(.L_x_399) ;  /* 0x000002b000017945 */ /* 0x000fe20003800000 */
[----:B------:R-:W-:Y:S01]  /*eff0*/  SHF.L.U32 R45, R45, 0x17, RZ ;  /* 0x000000172d2d7819 */ /* 0x000fe200000006ff */
[----:B------:R-:W-:Y:S01]  /*f000*/  FFMA R59, -R36, 1.925963033500011079e-08, R59 ;  /* 0x32a57060243b7823 */ /* 0x000fe2000000013b */
[----:B------:R-:W-:Y:S01]  /*f010*/  SHF.L.U32 R47, R47, 0x17, RZ ;  /* 0x000000172f2f7819 */ /* 0x000fe200000006ff */
[----:B----4-:R-:W-:Y:S01]  /*f020*/  FFMA R52, R51, R52, 1 ;  /* 0x3f80000033347423 */ /* 0x010fe20000000034 */
[----:B------:R-:W2:Y:S01]  /*f030*/  MUFU.EX2 R46, R46 ;  /* 0x0000002e002e7308 */ /* 0x000ea20000000800 */
[----:B-1----:R-:W-:Y:S01]  /*f040*/  FFMA R63, R41, R44, 1 ;  /* 0x3f800000293f7423 */ /* 0x002fe2000000002c */
[----:B------:R-:W-:Y:S01]  /*f050*/  IADD3 R41, R69, 0x1800000, RZ ;  /* 0x0180000045297810 */ /* 0x000fe20007ffe0ff */
[----:B---3--:R-:W-:Y:S01]  /*f060*/  FFMA R58, R57, R58, 1 ;  /* 0x3f800000393a7423 */ /* 0x008fe2000000003a */
[----:B------:R-:W-:Y:S01]  /*f070*/  SHF.L.U32 R49, R49, 0x17, RZ ;  /* 0x0000001731317819 */ /* 0x000fe200000006ff */
[----:B------:R-:W-:Y:S01]  /*f080*/  FFMA R53, R60, R53, 1 ;  /* 0x3f8000003c357423 */ /* 0x000fe20000000035 */
[----:B------:R-:W-:Y:S01]  /*f090*/  LOP3.LUT R41, R41, 0x7f800000, RZ, 0xc0, !PT ;  /* 0x7f80000029297812 */ /* 0x000fe200078ec0ff */
[----:B------:R-:W-:Y:S01]  /*f0a0*/  FFMA R48, R47, R48, 1 ;  /* 0x3f8000002f307423 */ /* 0x000fe20000000030 */
[----:B------:R-:W1:Y:S01]  /*f0b0*/  MUFU.EX2 R50, R50 ;  /* 0x0000003200327308 */ /* 0x000e620000000800 */
[----:B------:R-:W-:-:S02]  /*f0c0*/  SHF.L.U32 R54, R54, 0x17, RZ ;  /* 0x0000001736367819 */ /* 0x000fc400000006ff */
[----:B------:R-:W-:Y:S02]  /*f0d0*/  ISETP.GT.U32.AND P2, PT, R41, 0x1ffffff, PT ;  /* 0x01ffffff2900780c */ /* 0x000fe40003f44070 */
[----:B------:R-:W-:Y:S01]  /*f0e0*/  SHF.L.U32 R61, R61, 0x17, RZ ;  /* 0x000000173d3d7819 */ /* 0x000fe200000006ff */
[----:B------:R-:W-:Y:S01]  /*f0f0*/  FFMA R55, R54, R55, 1 ;  /* 0x3f80000036377423 */ /* 0x000fe20000000037 */
[----:B------:R-:W-:Y:S01]  /*f100*/  SHF.L.U32 R64, R64, 0x17, RZ ;  /* 0x0000001740407819 */ /* 0x000fe200000006ff */
[----:B------:R-:W3:Y:S01]  /*f110*/  MUFU.EX2 R3, R66 ;  /* 0x0000004200037308 */ /* 0x000ee20000000800 */
[----:B------:R-:W-:Y:S01]  /*f120*/  SHF.L.U32 R65, R65, 0x17, RZ ;  /* 0x0000001741417819 */ /* 0x000fe200000006ff */
[----:B--2---:R-:W-:Y:S01]  /*f130*/  FFMA R45, R45, R46, 1 ;  /* 0x3f8000002d2d7423 */ /* 0x004fe2000000002e */
[----:B------:R-:W-:Y:S01]  /*f140*/  SHF.L.U32 R67, R67, 0x17, RZ ;  /* 0x0000001743437819 */ /* 0x000fe200000006ff */
[----:B------:R-:W-:Y:S01]  /*f150*/  FFMA R56, R61, R56, 1 ;  /* 0x3f8000003d387423 */ /* 0x000fe20000000038 */
[----:B------:R-:W-:-:S03]  /*f160*/  SHF.L.U32 R68, R68, 0x17, RZ ;  /* 0x0000001744447819 */ /* 0x000fc600000006ff */
[----:B------:R-:W2:Y:S01]  /*f170*/  MUFU.EX2 R0, R59 ;  /* 0x0000003b00007308 */ /* 0x000ea20000000800 */
[----:B-1----:R-:W-:-:S07]  /*f180*/  FFMA R49, R49, R50, 1 ;  /* 0x3f80000031317423 */ /* 0x002fce0000000032 */
[----:B------:R-:W1:Y:S01]  /*f190*/  MUFU.EX2 R40, R40 ;  /* 0x0000002800287308 */ /* 0x000e620000000800 */
[----:B---3--:R-:W-:-:S07]  /*f1a0*/  FFMA R51, R64, R3, 1 ;  /* 0x3f80000040337423 */ /* 0x008fce0000000003 */
[----:B------:R-:W3:Y:S01]  /*f1b0*/  MUFU.EX2 R39, R39 ;  /* 0x0000002700277308 */ /* 0x000ee20000000800 */
[----:B--2---:R-:W-:Y:S01]  /*f1c0*/  FFMA R60, R65, R0, 1 ;  /* 0x3f800000413c7423 */ /* 0x004fe20000000000 */
[----:B-1----:R-:W-:Y:S01]  /*f1d0*/  FFMA R67, R67, R40, 1 ;  /* 0x3f80000043437423 */ /* 0x002fe20000000028 */
[----:B---3--:R-:W-:Y:S01]  /*f1e0*/  FFMA R57, R68, R39, 1 ;  /* 0x3f80000044397423 */ /* 0x008fe20000000027 */
[----:B------:R-:W-:Y:S06]  /*f1f0*/  @P2 BRA `(.L_x_400) ;  /* 0x0000000000142947 */ /* 0x000fec0003800000 */
[----:B------:R-:W-:Y:S02]  /*f200*/  MOV R0, R69 ;  /* 0x0000004500007202 */ /* 0x000fe40000000f00 */
[----:B------:R-:W-:-:S07]  /*f210*/  MOV R92, 0xf230 ;  /* 0x0000f230005c7802 */ /* 0x000fce0000000f00 */
[----:B------:R-:W-:Y:S05]  /*f220*/  CALL.REL.NOINC `($__internal_0_$__cuda_sm20_rcp_rn_f32_slowpath) ;  /* 0x0000007000c47944 */ /* 0x000fea0003c00000 */
[----:B------:R-:W-:Y:S01]  /*f230*/  MOV R40, R0 ;  /* 0x0000000000287202 */ /* 0x000fe20000000f00 */
[----:B------:R-:W-:Y:S06]  /*f240*/  BRA `(.L_x_401) ;  /* 0x0000000000107947 */ /* 0x000fec0003800000 */
.L_x_400:
[----:B------:R-:W1:Y:S02]  /*f250*/  MUFU.RCP R40, R69 ;  /* 0x0000004500287308 */ /* 0x000e640000001000 */
[----:B-1----:R-:W-:-:S04]  /*f260*/  FFMA R0, R69, R40, -1 ;  /* 0xbf80000045007423 */ /* 0x002fc80000000028 */
[----:B------:R-:W-:-:S04]  /*f270*/  FADD.FTZ R3, -R0, -RZ ;  /* 0x800000ff00037221 */ /* 0x000fc80000010100 */
[----:B------:R-:W-:-:S07]  /*f280*/  FFMA R40, R40, R3, R40 ;  /* 0x0000000328287223 */ /* 0x000fce0000000028 */
.L_x_401:
[----:B------:R-:W-:Y:S05]  /*f290*/  BSYNC B1 ;  /* 0x0000000000017941 */ /* 0x000fea0003800000 */
.L_x_399:
        /* <DEDUP_REMOVED lines=10> */
.L_x_403:
[----:B------:R-:W1:Y:S02]  /*f340*/  MUFU.RCP R42, R71 ;  /* 0x00000047002a7308 */ /* 0x000e640000001000 */
[----:B-1----:R-:W-:-:S04]  /*f350*/  FFMA R0, R71, R42, -1 ;  /* 0xbf80000047007423 */ /* 0x002fc8000000002a */
[----:B------:R-:W-:-:S04]  /*f360*/  FADD.FTZ R3, -R0, -RZ ;  /* 0x800000ff00037221 */ /* 0x000fc80000010100 */
[----:B------:R-:W-:-:S07]  /*f370*/  FFMA R42, R42, R3, R42 ;  /* 0x000000032a2a7223 */ /* 0x000fce000000002a */
.L_x_404:
[----:B------:R-:W-:Y:S05]  /*f380*/  BSYNC B1 ;  /* 0x0000000000017941 */ /* 0x000fea0003800000 */
.L_x_402:
        /* <DEDUP_REMOVED lines=10> */
.L_x_406:
[----:B------:R-:W1:Y:S02]  /*f430*/  MUFU.RCP R44, R63 ;  /* 0x0000003f002c7308 */ /* 0x000e640000001000 */
[----:B-1----:R-:W-:-:S04]  /*f440*/  FFMA R0, R63, R44, -1 ;  /* 0xbf8000003f007423 */ /* 0x002fc8000000002c */
[----:B------:R-:W-:-:S04]  /*f450*/  FADD.FTZ R3, -R0, -RZ ;  /* 0x800000ff00037221 */ /* 0x000fc80000010100 */
[----:B------:R-:W-:-:S07]  /*f460*/  FFMA R44, R44, R3, R44 ;  /* 0x000000032c2c7223 */ /* 0x000fce000000002c */
.L_x_407:
[----:B------:R-:W-:Y:S05]  /*f470*/  BSYNC B1 ;  /* 0x0000000000017941 */ /* 0x000fea0003800000 */
.L_x_405:
        /* <DEDUP_REMOVED lines=10> */
.L_x_409:
[----:B------:R-:W1:Y:S02]  /*f520*/  MUFU.RCP R39, R62 ;  /* 0x0000003e00277308 */ /* 0x000e640000001000 */
[----:B-1----:R-:W-:-:S04]  /*f530*/  FFMA R0, R62, R39, -1 ;  /* 0xbf8000003e007423 */ /* 0x002fc80000000027 */
[----:B------:R-:W-:-:S04]  /*f540*/  FADD.FTZ R0, -R0, -RZ ;  /* 0x800000ff00007221 */ /* 0x000fc80000010100 */
[----:B------:R-:W-:-:S07]  /*f550*/  FFMA R39, R39, R0, R39 ;  /* 0x0000000027277223 */ /* 0x000fce0000000027 */
.L_x_410:
[----:B------:R-:W-:Y:S05]  /*f560*/  BSYNC B1 ;  /* 0x0000000000017941 */ /* 0x000fea0003800000 */
.L_x_408:
        /* <DEDUP_REMOVED lines=10> */
.L_x_412:
[----:B------:R-:W1:Y:S02]  /*f610*/  MUFU.RCP R46, R45 ;  /* 0x0000002d002e7308 */ /* 0x000e640000001000 */
[----:B-1----:R-:W-:-:S04]  /*f620*/  FFMA R0, R45, R46, -1 ;  /* 0xbf8000002d007423 */ /* 0x002fc8000000002e */
[----:B------:R-:W-:-:S04]  /*f630*/  FADD.FTZ R3, -R0, -RZ ;  /* 0x800000ff00037221 */ /* 0x000fc80000010100 */
[----:B------:R-:W-:-:S07]  /*f640*/  FFMA R46, R46, R3, R46 ;  /* 0x000000032e2e7223 */ /* 0x000fce000000002e */
.L_x_413:
[----:B------:R-:W-:Y:S05]  /*f650*/  BSYNC B1 ;  /* 0x0000000000017941 */ /* 0x000fea0003800000 */
.L_x_411:
        /* <DEDUP_REMOVED lines=10> */
.L_x_415:
[----:B------:R-:W1:Y:S02]  /*f700*/  MUFU.RCP R41, R48 ;  /* 0x0000003000297308 */ /* 0x000e640000001000 */
[----:B-1----:R-:W-:-:S04]  /*f710*/  FFMA R0, R48, R41, -1 ;  /* 0xbf80000030007423 */ /* 0x002fc80000000029 */
[----:B------:R-:W-:-:S04]  /*f720*/  FADD.FTZ R0, -R0, -RZ ;  /* 0x800000ff00007221 */ /* 0x000fc80000010100 */
[----:B------:R-:W-:-:S07]  /*f730*/  FFMA R41, R41, R0, R41 ;  /* 0x0000000029297223 */ /* 0x000fce0000000029 */
.L_x_416:
[----:B------:R-:W-:Y:S05]  /*f740*/  BSYNC B1 ;  /* 0x0000000000017941 */ /* 0x000fea0003800000 */
.L_x_414:
        /* <DEDUP_REMOVED lines=10> */
.L_x_418:
[----:B------:R-:W1:Y:S02]  /*f7f0*/  MUFU.RCP R48, R49 ;  /* 0x0000003100307308 */ /* 0x000e640000001000 */
[----:B-1----:R-:W-:-:S04]  /*f800*/  FFMA R0, R49, R48, -1 ;  /* 0xbf80000031007423 */ /* 0x002fc80000000030 */
[----:B------:R-:W-:-:S04]  /*f810*/  FADD.FTZ R3, -R0, -RZ ;  /* 0x800000ff00037221 */ /* 0x000fc80000010100 */
[----:B------:R-:W-:-:S07]  /*f820*/  FFMA R48, R48, R3, R48 ;  /* 0x0000000330307223 */ /* 0x000fce0000000030 */
.L_x_419:
[----:B------:R-:W-:Y:S05]  /*f830*/  BSYNC B1 ;  /* 0x0000000000017941 */ /* 0x000fea0003800000 */
.L_x_417:
        /* <DEDUP_REMOVED lines=10> */
.L_x_421:
[----:B------:R-:W1:Y:S02]  /*f8e0*/  MUFU.RCP R43, R52 ;  /* 0x00000034002b7308 */ /* 0x000e640000001000 */
[----:B-1----:R-:W-:-:S04]  /*f8f0*/  FFMA R0, R52, R43, -1 ;  /* 0xbf80000034007423 */ /* 0x002fc8000000002b */
[----:B------:R-:W-:-:S04]  /*f900*/  FADD.FTZ R0, -R0, -RZ ;  /* 0x800000ff00007221 */ /* 0x000fc80000010100 */
[----:B------:R-:W-:-:S07]  /*f910*/  FFMA R43, R43, R0, R43 ;  /* 0x000000002b2b7223 */ /* 0x000fce000000002b */
.L_x_422:
[----:B------:R-:W-:Y:S05]  /*f920*/  BSYNC B1 ;  /* 0x0000000000017941 */ /* 0x000fea0003800000 */
.L_x_420:
        /* <DEDUP_REMOVED lines=10> */
.L_x_424:
[----:B------:R-:W1:Y:S02]  /*f9d0*/  MUFU.RCP R50, R55 ;  /* 0x0000003700327308 */ /* 0x000e640000001000 */
[----:B-1----:R-:W-:-:S04]  /*f9e0*/  FFMA R0, R55, R50, -1 ;  /* 0xbf80000037007423 */ /* 0x002fc80000000032 */
[----:B------:R-:W-:-:S04]  /*f9f0*/  FADD.FTZ R3, -R0, -RZ ;  /* 0x800000ff00037221 */ /* 0x000fc80000010100 */
[----:B------:R-:W-:-:S07]  /*fa00*/  FFMA R50, R50, R3, R50 ;  /* 0x0000000332327223 */ /* 0x000fce0000000032 */
.L_x_425:
[----:B------:R-:W-:Y:S05]  /*fa10*/  BSYNC B1 ;  /* 0x0000000000017941 */ /* 0x000fea0003800000 */
.L_x_423:
        /* <DEDUP_REMOVED lines=10> */
.L_x_427:
[----:B------:R-:W1:Y:S02]  /*fac0*/  MUFU.RCP R45, R58 ;  /* 0x0000003a002d7308 */ /* 0x000e640000001000 */
[----:B-1----:R-:W-:-:S04]  /*fad0*/  FFMA R0, R58, R45, -1 ;  /* 0xbf8000003a007423 */ /* 0x002fc8000000002d */
[----:B------:R-:W-:-:S04]  /*fae0*/  FADD.FTZ R0, -R0, -RZ ;  /* 0x800000ff00007221 */ /* 0x000fc80000010100 */
[----:B------:R-:W-:-:S07]  /*faf0*/  FFMA R45, R45, R0, R45 ;  /* 0x000000002d2d7223 */ /* 0x000fce000000002d */
.L_x_428:
[----:B------:R-:W-:Y:S05]  /*fb00*/  BSYNC B1 ;  /* 0x0000000000017941 */ /* 0x000fea0003800000 */
.L_x_426:
        /* <DEDUP_REMOVED lines=10> */
.L_x_430:
[----:B------:R-:W1:Y:S02]  /*fbb0*/  MUFU.RCP R52, R53 ;  /* 0x0000003500347308 */ /* 0x000e640000001000 */
[----:B-1----:R-:W-:-:S04]  /*fbc0*/  FFMA R0, R53, R52, -1 ;  /* 0xbf80000035007423 */ /* 0x002fc80000000034 */
[----:B------:R-:W-:-:S04]  /*fbd0*/  FADD.FTZ R3, -R0, -RZ ;  /* 0x800000ff00037221 */ /* 0x000fc80000010100 */
[----:B------:R-:W-:-:S07]  /*fbe0*/  FFMA R52, R52, R3, R52 ;  /* 0x0000000334347223 */ /* 0x000fce0000000034 */
.L_x_431:
[----:B------:R-:W-:Y:S05]  /*fbf0*/  BSYNC B1 ;  /* 0x0000000000017941 */ /* 0x000fea0003800000 */
.L_x_429:
        /* <DEDUP_REMOVED lines=10> */
.L_x_433:
[----:B------:R-:W1:Y:S02]  /*fca0*/  MUFU.RCP R47, R56 ;  /* 0x00000038002f7308 */ /* 0x000e640000001000 */
[----:B-1----:R-:W-:-:S04]  /*fcb0*/  FFMA R0, R56, R47, -1 ;  /* 0xbf80000038007423 */ /* 0x002fc8000000002f */
[----:B------:R-:W-:-:S04]  /*fcc0*/  FADD.FTZ R0, -R0, -RZ ;  /* 0x800000ff00007221 */ /* 0x000fc80000010100 */
[----:B------:R-:W-:-:S07]  /*fcd0*/  FFMA R47, R47, R0, R47 ;  /* 0x000000002f2f7223 */ /* 0x000fce000000002f */
.L_x_434:
[----:B------:R-:W-:Y:S05]  /*fce0*/  BSYNC B1 ;  /* 0x0000000000017941 */ /* 0x000fea0003800000 */
.L_x_432:
        /* <DEDUP_REMOVED lines=10> */
.L_x_436:
[----:B------:R-:W1:Y:S02]  /*fd90*/  MUFU.RCP R54, R51 ;  /* 0x0000003300367308 */ /* 0x000e640000001000 */
[----:B-1----:R-:W-:-:S04]  /*fda0*/  FFMA R0, R51, R54, -1 ;  /* 0xbf80000033007423 */ /* 0x002fc80000000036 */
[----:B------:R-:W-:-:S04]  /*fdb0*/  FADD.FTZ R3, -R0, -RZ ;  /* 0x800000ff00037221 */ /* 0x000fc80000010100 */
[----:B------:R-:W-:-:S07]  /*fdc0*/  FFMA R54, R54, R3, R54 ;  /* 0x0000000336367223 */ /* 0x000fce0000000036 */
.L_x_437:
[----:B------:R-:W-:Y:S05]  /*fdd0*/  BSYNC B1 ;  /* 0x0000000000017941 */ /* 0x000fea0003800000 */
.L_x_435:
        /* <DEDUP_REMOVED lines=10> */
.L_x_439:
[----:B------:R-:W1:Y:S02]  /*fe80*/  MUFU.RCP R49, R60 ;  /* 0x0000003c00317308 */ /* 0x000e640000001000 */
[----:B-1----:R-:W-:-:S04]  /*fe90*/  FFMA R0, R60, R49, -1 ;  /* 0xbf8000003c007423 */ /* 0x002fc80000000031 */
[----:B------:R-:W-:-:S04]  /*fea0*/  FADD.FTZ R0, -R0, -RZ ;  /* 0x800000ff00007221 */ /* 0x000fc80000010100 */
[----:B------:R-:W-:-:S07]  /*feb0*/  FFMA R49, R49, R0, R49 ;  /* 0x0000000031317223 */ /* 0x000fce0000000031 */
.L_x_440:
[----:B------:R-:W-:Y:S05]  /*fec0*/  BSYNC B1 ;  /* 0x0000000000017941 */ /* 0x000fea0003800000 */
.L_x_438:
        /* <DEDUP_REMOVED lines=10> */
.L_x_442:
[----:B------:R-:W1:Y:S02]  /*ff70*/  MUFU.RCP R56, R67 ;  /* 0x0000004300387308 */ /* 0x000e640000001000 */
[----:B-1----:R-:W-:-:S04]  /*ff80*/  FFMA R0, R67, R56, -1 ;  /* 0xbf80000043007423 */ /* 0x002fc80000000038 */
[----:B------:R-:W-:-:S04]  /*ff90*/  FADD.FTZ R3, -R0, -RZ ;  /* 0x800000ff00037221 */ /* 0x000fc80000010100 */
[----:B------:R-:W-:-:S07]  /*ffa0*/  FFMA R56, R56, R3, R56 ;  /* 0x0000000338387223 */ /* 0x000fce0000000038 */
.L_x_443:
[----:B------:R-:W-:Y:S05]  /*ffb0*/  BSYNC B1 ;  /* 0x0000000000017941 */ /* 0x000fea0003800000 */
.L_x_441:
        /* <DEDUP_REMOVED lines=9> */
.L_x_445:
[----:B------:R-:W1:Y:S02]  /*10050*/  MUFU.RCP R0, R57 ;  /* 0x0000003900007308 */ /* 0x000e640000001000 */
[----:B-1----:R-:W-:-:S04]  /*10060*/  FFMA R3, R57, R0, -1 ;  /* 0xbf80000039037423 */ /* 0x002fc80000000000 */
[----:B------:R-:W-:-:S04]  /*10070*/  FADD.FTZ R3, -R3, -RZ ;  /* 0x800000ff03037221 */ /* 0x000fc80000010100 */
[----:B------:R-:W-:-:S07]  /*10080*/  FFMA R0, R0, R3, R0 ;  /* 0x0000000300007223 */ /* 0x000fce0000000000 */
.L_x_446:
[----:B------:R-:W-:Y:S05]  /*10090*/  BSYNC B1 ;  /* 0x0000000000017941 */ /* 0x000fea0003800000 */
.L_x_444:
        /* <DEDUP_REMOVED lines=45> */
.L_x_448:
[----:B------:R-:W-:Y:S05]  /*10370*/  BSYNC B0 ;  /* 0x0000000000007941 */ /* 0x000fea0003800000 */
.L_x_447:
[----:B------:R-:W-:Y:S06]  /*10380*/  BAR.SYNC.DEFER_BLOCKING 0x1, 0x100 ;  /* 0x0044000000007b1d */ /* 0x000fec0000010000 */
[----:B------:R-:W-:Y:S04]  /*10390*/  BSSY B0, `(.L_x_449) ;  /* 0x0000009000007945 */ /* 0x000fe80003800000 */
[----:B------:R-:W-:Y:S05]  /*103a0*/  @P0 BRA `(.L_x_450) ;  /* 0x00000000001c0947 */ /* 0x000fea0003800000 */
[----:B------:R-:W-:-:S13]  /*103b0*/  ISETP.NE.AND P2, PT, R159, 0x3, PT ;  /* 0x000000039f00780c */ /* 0x000fda0003f45270 */
[----:B------:R-:W-:Y:S05]  /*103c0*/  @!P2 BRA `(.L_x_451) ;  /* 0x000000000004a947 */ /* 0x000fea0003800000 */
[----:B------:R-:W-:Y:S01]  /*103d0*/  BPT.TRAP 0x1 ;  /* 0x000000040000795c */ /* 0x000fe20000300000 */
.L_x_451:
[----:B------:R-:W-:-:S04]  /*103e0*/  ULEA UR4, UR5, UR52, 0x3 ;  /* 0x0000003405047291 */ /* 0x000fc8000f8e183f */
[----:B------:R-:W-:-:S04]  /*103f0*/  UIADD3 UR4, UR4, 0x60, URZ ;  /* 0x0000006004047890 */ /* 0x000fc8000fffe03f */
[----:B------:R-:W-:-:S09]  /*10400*/  UPRMT UR4, UR51, 0x654, UR4 ;  /* 0x0000065433047896 */ /* 0x000fd20008000004 */
[----:B------:R-:W-:Y:S03]  /*10410*/  SYNCS.ARRIVE.TRANS64.RED.A1T0 RZ, [UR4], RZ ;  /* 0x000000ffffff79a7 */ /* 0x000fe60008100404 */
.L_x_450:
[----:B------:R-:W-:Y:S05]  /*10420*/  BSYNC B0 ;  /* 0x0000000000007941 */ /* 0x000fea0003800000 */
.L_x_449:
        /* <DEDUP_REMOVED lines=8> */
.L_x_454:
[----:B------:R-:W-:Y:S01]  /*104b0*/  SHF.L.U32 R20, R20, 0x1f, RZ ;  /* 0x0000001f14147819 */ /* 0x000fe200000006ff */
[----:B------:R-:W-:Y:S01]  /*104c0*/  BSSY B1, `(.L_x_455) ;  /* 0x0000006000017945 */ /* 0x000fe20003800000 */
[C---:B------:R-:W-:Y:S02]  /*104d0*/  LEA R3, R12.reuse, UR52, 0x3 ;  /* 0x000000340c037c11 */ /* 0x040fe4000f8e18ff */
[----:B------:R-:W-:Y:S02]  /*104e0*/  @!P1 LEA R12, R12, R15, 0xd ;  /* 0x0000000f0c0c9211 */ /* 0x000fe400078e68ff */
[----:B------:R-:W2:Y:S02]  /*104f0*/  SYNCS.PHASECHK.TRANS64.TRYWAIT P2, [R3+URZ+0x40], R20 ;  /* 0x00004014030075a7 */ /* 0x000ea4000804017f */
[----:B------:R-:W-:Y:S01]  /*10500*/  @!P1 LEA R0, R155, R12, 0x1 ;  /* 0x0000000c9b009211 */ /* 0x000fe200078e08ff */
[----:B--2---:R-:W-:Y:S06]  /*10510*/  @!P2 BRA `(.L_x_456) ;  /* 0x000000580050a947 */ /* 0x004fec0003800000 */
.L_x_618:
[----:B------:R-:W-:Y:S05]  /*10520*/  BSYNC B1 ;  /* 0x0000000000017941 */ /* 0x000fea0003800000 */
.L_x_455:
[----:B------:R-:W-:Y:S05]  /*10530*/  @!P1 WARPSYNC.ALL ;  /* 0x0000000000009948 */ /* 0x000fea0003800000 */
[----:B------:R3:W4:Y:S04]  /*10540*/  @!P1 LDSM.16.M88.4 R4, [R12] ;  /* 0x000000000c04983b */ /* 0x0007280000000200 */
[----:B------:R3:W1:Y:S02]  /*10550*/  @!P1 LDSM.16.M88.4 R8, [R0] ;  /* 0x000000000008983b */ /* 0x0006640000000200 */
.L_x_453:
[----:B------:R-:W-:Y:S05]  /*10560*/  BSYNC B0 ;  /* 0x0000000000007941 */ /* 0x000fea0003800000 */
.L_x_452:
[--C-:B---34-:R-:W-:Y:S02]  /*10570*/  HADD2.F32 R0, -RZ, R4.reuse.H0_H0 ;  /* 0x20000004ff007230 */ /* 0x118fe40000004100 */
[C---:B------:R-:W-:Y:S01]  /*10580*/  FMUL R72, R154.reuse, R72 ;  /* 0x000000489a487220 */ /* 0x040fe20000400000 */
[----:B------:R-:W-:Y:S02]  /*10590*/  HADD2.F32 R12, -RZ, R4.H1_H1 ;  /* 0x30000004ff0c7230 */ /* 0x000fe40000004100 */
[----:B------:R-:W-:Y:S01]  /*105a0*/  FMUL R73, R154, R73 ;  /* 0x000000499a497220 */ /* 0x000fe20000400000 */
[----:B------:R-:W-:Y:S01]  /*105b0*/  MOV R58, 0x3bbb989d ;  /* 0x3bbb989d003a7802 */ /* 0x000fe20000000f00 */
[----:B------:R-:W-:Y:S01]  /*105c0*/  FFMA R4, R153, R0, R72 ;  /* 0x0000000099047223 */ /* 0x000fe20000000048 */
[--C-:B--2---:R-:W-:Y:S01]  /*105d0*/  HADD2.F32 R20, -RZ, R5.reuse.H0_H0 ;  /* 0x20000005ff147230 */ /* 0x104fe20000004100 */
[----:B------:R-:W-:Y:S01]  /*105e0*/  MOV R60, 0x437c0000 ;  /* 0x437c0000003c7802 */ /* 0x000fe20000000f00 */
[----:B------:R-:W-:-:S02]  /*105f0*/  HADD2.F32 R26, -RZ, R5.H1_H1 ;  /* 0x30000005ff1a7230 */ /* 0x000fc40000004100 */
[----:B------:R-:W-:Y:S01]  /*10600*/  FFMA R5, R153, R12, R73 ;  /* 0x0000000c99057223 */ /* 0x000fe20000000049 */
[--C-:B-1----:R-:W-:Y:S02]  /*10610*/  HADD2.F32 R28, -RZ, R6.reuse.H0_H0 ;  /* 0x20000006ff1c7230 */ /* 0x102fe40000004100 */
[----:B------:R-:W-:Y:S01]  /*10620*/  FFMA.SAT R12, -R4, R58, 0.5 ;  /* 0x3f000000040c7423 */ /* 0x000fe2000000213a */
[----:B------:R-:W-:Y:S02]  /*10630*/  HADD2.F32 R30, -RZ, R6.H1_H1 ;  /* 0x30000006ff1e7230 */ /* 0x000fe40000004100 */
[----:B------:R-:W-:Y:S01]  /*10640*/  FMUL R6, R154, R74 ;  /* 0x0000004a9a067220 */ /* 0x000fe20000400000 */
[--C-:B------:R-:W-:Y:S02]  /*10650*/  HADD2.F32 R32, -RZ, R7.reuse.H0_H0 ;  /* 0x20000007ff207230 */ /* 0x100fe40000004100 */
[----:B------:R-:W-:Y:S01]  /*10660*/  FFMA.RM R27, R12, R60, 12582913 ;  /* 0x4b4000010c1b7423 */ /* 0x000fe2000000403c */
[----:B------:R-:W-:-:S02]  /*10670*/  HADD2.F32 R34, -RZ, R7.H1_H1 ;  /* 0x30000007ff227230 */ /* 0x000fc40000004100 */
[----:B------:R-:W-:Y:S01]  /*10680*/  FMUL R7, R154, R75 ;  /* 0x0000004b9a077220 */ /* 0x000fe20000400000 */
[----:B------:R-:W-:Y:S01]  /*10690*/  FFMA.SAT R12, -R5, R58, 0.5 ;  /* 0x3f000000050c7423 */ /* 0x000fe2000000213a */
[----:B------:R-:W-:Y:S01]  /*106a0*/  FFMA R6, R153, R20, R6 ;  /* 0x0000001499067223 */ /* 0x000fe20000000006 */
[----:B------:R-:W-:Y:S01]  /*106b0*/  FADD R13, R27, -12583039 ;  /* 0xcb40007f1b0d7421 */ /* 0x000fe20000000000 */
[----:B------:R-:W-:Y:S01]  /*106c0*/  FFMA R7, R153, R26, R7 ;  /* 0x0000001a99077223 */ /* 0x000fe20000000007 */
[----:B------:R-:W-:Y:S01]  /*106d0*/  FFMA.RM R29, R12, R60, 12582913 ;  /* 0x4b4000010c1d7423 */ /* 0x000fe2000000403c */
[----:B------:R-:W-:Y:S01]  /*106e0*/  FFMA.SAT R15, -R6, R58, 0.5 ;  /* 0x3f000000060f7423 */ /* 0x000fe2000000213a */
[----:B------:R-:W-:Y:S01]  /*106f0*/  FMUL R3, R154, R76 ;  /* 0x0000004c9a037220 */ /* 0x000fe20000400000 */
[----:B------:R-:W-:Y:S01]  /*10700*/  FFMA.SAT R25, -R7, R58, 0.5 ;  /* 0x3f00000007197423 */ /* 0x000fe2000000213a */
[----:B------:R-:W-:Y:S01]  /*10710*/  FFMA R13, -R4, 1.4426950216293334961, -R13 ;  /* 0x3fb8aa3b040d7823 */ /* 0x000fe2000000090d */
[----:B------:R-:W-:Y:S01]  /*10720*/  FADD R20, R29, -12583039 ;  /* 0xcb40007f1d147421 */ /* 0x000fe20000000000 */
[-C--:B------:R-:W-:Y:S01]  /*10730*/  FFMA.RM R31, R15, R60.reuse, 12582913 ;  /* 0x4b4000010f1f7423 */ /* 0x080fe2000000403c */
[----:B------:R-:W-:Y:S01]  /*10740*/  FMUL R0, R154, R77 ;  /* 0x0000004d9a007220 */ /* 0x000fe20000400000 */
[----:B------:R-:W-:Y:S01]  /*10750*/  FFMA.RM R33, R25, R60, 12582913 ;  /* 0x4b40000119217423 */ /* 0x000fe2000000403c */
[----:B------:R-:W-:Y:S01]  /*10760*/  FFMA R12, R153, R28, R3 ;  /* 0x0000001c990c7223 */ /* 0x000fe20000000003 */
[----:B------:R-:W-:Y:S01]  /*10770*/  FFMA R3, -R4, 1.925963033500011079e-08, R13 ;  /* 0x32a5706004037823 */ /* 0x000fe2000000010d */
[----:B------:R-:W-:Y:S01]  /*10780*/  FFMA R20, -R5, 1.4426950216293334961, -R20 ;  /* 0x3fb8aa3b05147823 */ /* 0x000fe20000000914 */
[----:B------:R-:W-:Y:S01]  /*10790*/  FADD R21, R31, -12583039 ;  /* 0xcb40007f1f157421 */ /* 0x000fe20000000000 */
[----:B------:R-:W-:Y:S01]  /*107a0*/  FFMA R13, R153, R30, R0 ;  /* 0x0000001e990d7223 */ /* 0x000fe20000000000 */
[----:B------:R-:W-:Y:S01]  /*107b0*/  FADD R26, R33, -12583039 ;  /* 0xcb40007f211a7421 */ /* 0x000fe20000000000 */
[----:B------:R-:W-:Y:S01]  /*107c0*/  FMUL R78, R154, R78 ;  /* 0x0000004e9a4e7220 */ /* 0x000fe20000400000 */
[----:B------:R-:W-:Y:S01]  /*107d0*/  FFMA R23, -R5, 1.925963033500011079e-08, R20 ;  /* 0x32a5706005177823 */ /* 0x000fe20000000114 */
[----:B------:R-:W-:-:S02]  /*107e0*/  HADD2.F32 R0, -RZ, R8.H0_H0 ;  /* 0x20000008ff007230 */ /* 0x000fc40000004100 */
[----:B------:R-:W-:Y:S01]  /*107f0*/  FFMA R21, -R6, 1.4426950216293334961, -R21 ;  /* 0x3fb8aa3b06157823 */ /* 0x000fe20000000915 */
[----:B------:R-:W-:Y:S01]  /*10800*/  FFMA.SAT R25, -R12, R58, 0.5 ;  /* 0x3f0000000c197423 */ /* 0x000fe2000000213a */
[C---:B------:R-:W-:Y:S01]  /*10810*/  FMUL R80, R154.reuse, R80 ;  /* 0x000000509a507220 */ /* 0x040fe20000400000 */
[----:B------:R-:W-:Y:S01]  /*10820*/  FFMA R26, -R7, 1.4426950216293334961, -R26 ;  /* 0x3fb8aa3b071a7823 */ /* 0x000fe2000000091a */
[----:B------:R-:W-:Y:S01]  /*10830*/  FFMA.SAT R28, -R13, R58, 0.5 ;  /* 0x3f0000000d1c7423 */ /* 0x000fe2000000213a */
[----:B------:R1:W-:Y:S01]  /*10840*/  MUFU.EX2 R46, R3 ;  /* 0x00000003002e7308 */ /* 0x0003e20000000800 */
[----:B------:R-:W-:Y:S01]  /*10850*/  FFMA R15, R153, R32, R78 ;  /* 0x00000020990f7223 */ /* 0x000fe2000000004e */
[----:B------:R-:W-:Y:S01]  /*10860*/  FMUL R36, R154, R79 ;  /* 0x0000004f9a247220 */ /* 0x000fe20000400000 */
[-C--:B------:R-:W-:Y:S01]  /*10870*/  FFMA.RM R35, R25, R60.reuse, 12582913 ;  /* 0x4b40000119237423 */ /* 0x080fe2000000403c */
[----:B------:R-:W-:Y:S01]  /*10880*/  FFMA.RM R37, R28, R60, 12582913 ;  /* 0x4b4000011c257423 */ /* 0x000fe2000000403c */
[----:B------:R-:W-:-:S02]  /*10890*/  HADD2.F32 R8, -RZ, R8.H1_H1 ;  /* 0x30000008ff087230 */ /* 0x000fc40000004100 */
[----:B------:R-:W-:Y:S01]  /*108a0*/  FFMA R20, R153, R34, R36 ;  /* 0x0000002299147223 */ /* 0x000fe20000000024 */
[----:B------:R-:W-:Y:S01]  /*108b0*/  FADD R25, R35, -12583039 ;  /* 0xcb40007f23197421 */ /* 0x000fe20000000000 */
[----:B------:R2:W-:Y:S01]  /*108c0*/  MUFU.EX2 R48, R23 ;  /* 0x0000001700307308 */ /* 0x0005e20000000800 */
[----:B-1----:R-:W-:Y:S01]  /*108d0*/  FFMA R3, -R6, 1.925963033500011079e-08, R21 ;  /* 0x32a5706006037823 */ /* 0x002fe20000000115 */
[----:B------:R-:W-:Y:S01]  /*108e0*/  FFMA R21, R153, R0, R80 ;  /* 0x0000000099157223 */ /* 0x000fe20000000050 */
[----:B------:R-:W-:Y:S02]  /*108f0*/  HADD2.F32 R0, -RZ, R9.H0_H0 ;  /* 0x20000009ff007230 */ /* 0x000fe40000004100 */
[----:B------:R-:W-:Y:S01]  /*10900*/  FADD R30, R37, -12583039 ;  /* 0xcb40007f251e7421 */ /* 0x000fe20000000000 */
[----:B------:R-:W-:Y:S01]  /*10910*/  FFMA R25, -R12, 1.4426950216293334961, -R25 ;  /* 0x3fb8aa3b0c197823 */ /* 0x000fe20000000919 */
[----:B------:R-:W-:Y:S01]  /*10920*/  FMUL R38, R154, R81 ;  /* 0x000000519a267220 */ /* 0x000fe20000400000 */
[----:B------:R-:W-:-:S02]  /*10930*/  HADD2.F32 R28, -RZ, R10.H0_H0 ;  /* 0x2000000aff1c7230 */ /* 0x000fc40000004100 */
[----:B------:R-:W-:Y:S01]  /*10940*/  FFMA R32, -R13, 1.4426950216293334961, -R30 ;  /* 0x3fb8aa3b0d207823 */ /* 0x000fe2000000091e */
[----:B--2---:R-:W-:Y:S01]  /*10950*/  FFMA R23, -R7, 1.925963033500011079e-08, R26 ;  /* 0x32a5706007177823 */ /* 0x004fe2000000011a */
[----:B------:R-:W-:Y:S02]  /*10960*/  HADD2.F32 R26, -RZ, R9.H1_H1 ;  /* 0x30000009ff1a7230 */ /* 0x000fe40000004100 */
[----:B------:R-:W-:Y:S01]  /*10970*/  FFMA.SAT R9, -R15, R58, 0.5 ;  /* 0x3f0000000f097423 */ /* 0x000fe2000000213a */
[----:B------:R1:W2:Y:S01]  /*10980*/  MUFU.EX2 R36, R3 ;  /* 0x0000000300247308 */ /* 0x0002a20000000800 */
[----:B------:R-:W-:Y:S01]  /*10990*/  FFMA R25, -R12, 1.925963033500011079e-08, R25 ;  /* 0x32a570600c197823 */ /* 0x000fe20000000119 */
[----:B------:R-:W-:Y:S01]  /*109a0*/  FFMA R8, R153, R8, R38 ;  /* 0x0000000899087223 */ /* 0x000fe20000000026 */
[----:B------:R-:W-:Y:S01]  /*109b0*/  FFMA.RM R39, R9, R60, 12582913 ;  /* 0x4b40000109277423 */ /* 0x000fe2000000403c */
[----:B------:R-:W-:Y:S01]  /*109c0*/  FFMA.SAT R9, -R20, R58, 0.5 ;  /* 0x3f00000014097423 */ /* 0x000fe2000000213a */
[----:B------:R-:W-:-:S02]  /*109d0*/  HADD2.F32 R30, -RZ, R10.H1_H1 ;  /* 0x3000000aff1e7230 */ /* 0x000fc40000004100 */
[C---:B------:R-:W-:Y:S01]  /*109e0*/  FMUL R82, R154.reuse, R82 ;  /* 0x000000529a527220 */ /* 0x040fe20000400000 */
[--C-:B------:R-:W-:Y:S02]  /*109f0*/  HADD2.F32 R34, -RZ, R11.reuse.H1_H1 ;  /* 0x3000000bff227230 */ /* 0x100fe40000004100 */
[----:B------:R-:W-:Y:S01]  /*10a00*/  FFMA.RM R41, R9, R60, 12582913 ;  /* 0x4b40000109297423 */ /* 0x000fe2000000403c */
[----:B-1----:R-:W-:Y:S01]  /*10a10*/  FFMA R3, -R13, 1.925963033500011079e-08, R32 ;  /* 0x32a570600d037823 */ /* 0x002fe20000000120 */
[----:B------:R-:W-:Y:S02]  /*10a20*/  HADD2.F32 R32, -RZ, R11.H0_H0 ;  /* 0x2000000bff207230 */ /* 0x000fe40000004100 */
[----:B------:R-:W-:Y:S01]  /*10a30*/  FADD R10, R39, -12583039 ;  /* 0xcb40007f270a7421 */ /* 0x000fe20000000000 */
[----:B------:R-:W-:Y:S01]  /*10a40*/  FFMA.SAT R11, -R21, R58, 0.5 ;  /* 0x3f000000150b7423 */ /* 0x000fe2000000213a */
[----:B------:R1:W-:Y:S01]  /*10a50*/  MUFU.EX2 R52, R25 ;  /* 0x0000001900347308 */ /* 0x0003e20000000800 */
[----:B------:R-:W-:Y:S01]  /*10a60*/  FADD R9, R41, -12583039 ;  /* 0xcb40007f29097421 */ /* 0x000fe20000000000 */
[----:B------:R-:W-:Y:S01]  /*10a70*/  FFMA R10, -R15, 1.4426950216293334961, -R10 ;  /* 0x3fb8aa3b0f0a7823 */ /* 0x000fe2000000090a */
[----:B------:R-:W-:Y:S01]  /*10a80*/  FFMA.RM R43, R11, R60, 12582913 ;  /* 0x4b4000010b2b7423 */ /* 0x000fe2000000403c */
[----:B------:R-:W-:Y:S01]  /*10a90*/  FMUL R40, R154, R83 ;  /* 0x000000539a287220 */ /* 0x000fe20000400000 */
[----:B------:R-:W-:Y:S01]  /*10aa0*/  FFMA R11, -R20, 1.4426950216293334961, -R9 ;  /* 0x3fb8aa3b140b7823 */ /* 0x000fe20000000909 */
[----:B------:R-:W-:Y:S01]  /*10ab0*/  FFMA R9, R153, R0, R82 ;  /* 0x0000000099097223 */ /* 0x000fe20000000052 */
[----:B------:R-:W-:Y:S01]  /*10ac0*/  FMUL R42, R154, R85 ;  /* 0x000000559a2a7220 */ /* 0x000fe20000400000 */
[----:B------:R3:W-:Y:S01]  /*10ad0*/  MUFU.EX2 R54, R3 ;  /* 0x0000000300367308 */ /* 0x0007e20000000800 */
[----:B-1----:R-:W-:Y:S01]  /*10ae0*/  FFMA.SAT R25, -R8, R58, 0.5 ;  /* 0x3f00000008197423 */ /* 0x002fe2000000213a */
[C---:B------:R-:W-:Y:S01]  /*10af0*/  FMUL R86, R154.reuse, R86 ;  /* 0x000000569a567220 */ /* 0x040fe20000400000 */
[C---:B------:R-:W-:Y:S01]  /*10b00*/  FMUL R84, R154.reuse, R84 ;  /* 0x000000549a547220 */ /* 0x040fe20000400000 */
[----:B------:R-:W-:Y:S01]  /*10b10*/  FMUL R44, R154, R87 ;  /* 0x000000579a2c7220 */ /* 0x000fe20000400000 */
[----:B------:R-:W-:Y:S01]  /*10b20*/  FFMA R0, -R20, 1.925963033500011079e-08, R11 ;  /* 0x32a5706014007823 */ /* 0x000fe2000000010b */
[----:B------:R-:W-:Y:S01]  /*10b30*/  SHF.L.U32 R27, R27, 0x17, RZ ;  /* 0x000000171b1b7819 */ /* 0x000fe200000006ff */
[----:B------:R-:W-:Y:S01]  /*10b40*/  FFMA R11, R153, R28, R84 ;  /* 0x0000001c990b7223 */ /* 0x000fe20000000054 */
[----:B------:R1:W4:Y:S01]  /*10b50*/  MUFU.EX2 R50, R23 ;  /* 0x0000001700327308 */ /* 0x0003220000000800 */
[----:B---3--:R-:W-:Y:S01]  /*10b60*/  FFMA.RM R3, R25, R60, 12582913 ;  /* 0x4b40000119037423 */ /* 0x008fe2000000403c */
[----:B------:R-:W-:Y:S01]  /*10b70*/  SHF.L.U32 R31, R31, 0x17, RZ ;  /* 0x000000171f1f7819 */ /* 0x000fe200000006ff */
[----:B------:R-:W-:Y:S01]  /*10b80*/  FADD R56, R43, -12583039 ;  /* 0xcb40007f2b387421 */ /* 0x000fe20000000000 */
[----:B------:R-:W-:Y:S01]  /*10b90*/  SHF.L.U32 R33, R33, 0x17, RZ ;  /* 0x0000001721217819 */ /* 0x000fe200000006ff */
[----:B------:R-:W-:Y:S01]  /*10ba0*/  FADD R25, R3, -12583039 ;  /* 0xcb40007f03197421 */ /* 0x000fe20000000000 */
[----:B------:R-:W-:Y:S01]  /*10bb0*/  SHF.L.U32 R29, R29, 0x17, RZ ;  /* 0x000000171d1d7819 */ /* 0x000fe200000006ff */
[----:B--2---:R-:W-:Y:S01]  /*10bc0*/  FFMA R36, R31, R36, 1 ;  /* 0x3f8000001f247423 */ /* 0x004fe20000000024 */
[----:B------:R-:W-:Y:S01]  /*10bd0*/  FFMA R56, -R21, 1.4426950216293334961, -R56 ;  /* 0x3fb8aa3b15387823 */ /* 0x000fe20000000938 */
[----:B-1----:R-:W-:Y:S01]  /*10be0*/  FFMA R23, -R15, 1.925963033500011079e-08, R10 ;  /* 0x32a570600f177823 */ /* 0x002fe2000000010a */
[----:B------:R-:W-:Y:S01]  /*10bf0*/  FFMA R10, R153, R26, R40 ;  /* 0x0000001a990a7223 */ /* 0x000fe20000000028 */
[----:B------:R-:W-:Y:S01]  /*10c00*/  FFMA.SAT R26, -R9, R58, 0.5 ;  /* 0x3f000000091a7423 */ /* 0x000fe2000000213a */
[----:B------:R-:W-:Y:S01]  /*10c10*/  FFMA R45, -R8, 1.4426950216293334961, -R25 ;  /* 0x3fb8aa3b082d7823 */ /* 0x000fe20000000919 */
[----:B------:R1:W2:Y:S01]  /*10c20*/  MUFU.EX2 R38, R23 ;  /* 0x0000001700267308 */ /* 0x0002a20000000800 */
[----:B------:R-:W-:Y:S01]  /*10c30*/  FFMA R25, R153, R32, R86 ;  /* 0x0000002099197223 */ /* 0x000fe20000000056 */
[-C--:B------:R-:W-:Y:S01]  /*10c40*/  FFMA.SAT R32, -R10, R58.reuse, 0.5 ;  /* 0x3f0000000a207423 */ /* 0x080fe2000000213a */
[-C--:B------:R-:W-:Y:S01]  /*10c50*/  FFMA.SAT R40, -R11, R58.reuse, 0.5 ;  /* 0x3f0000000b287423 */ /* 0x080fe2000000213a */
[----:B------:R-:W-:Y:S01]  /*10c60*/  FFMA R45, -R8, 1.925963033500011079e-08, R45 ;  /* 0x32a57060082d7823 */ /* 0x000fe2000000012d */
[----:B------:R-:W-:Y:S01]  /*10c70*/  FFMA.SAT R51, -R25, R58, 0.5 ;  /* 0x3f00000019337423 */ /* 0x000fe2000000213a */
[----:B----4-:R-:W-:Y:S01]  /*10c80*/  FFMA R55, R33, R50, 1 ;  /* 0x3f80000021377423 */ /* 0x010fe20000000032 */
[----:B------:R-:W-:Y:S01]  /*10c90*/  FFMA.RM R40, R40, R60, 12582913 ;  /* 0x4b40000128287423 */ /* 0x000fe2000000403c */
[----:B------:R-:W-:Y:S01]  /*10ca0*/  FFMA R56, -R21, 1.925963033500011079e-08, R56 ;  /* 0x32a5706015387823 */ /* 0x000fe20000000138 */
[C---:B-1----:R-:W-:Y:S01]  /*10cb0*/  FFMA R23, R153.reuse, R30, R42 ;  /* 0x0000001e99177223 */ /* 0x042fe2000000002a */
[----:B------:R-:W-:Y:S01]  /*10cc0*/  FFMA.RM R30, R26, R60, 12582913 ;  /* 0x4b4000011a1e7423 */ /* 0x000fe2000000403c */
[----:B------:R-:W-:Y:S01]  /*10cd0*/  FFMA R26, R153, R34, R44 ;  /* 0x00000022991a7223 */ /* 0x000fe2000000002c */
[----:B------:R-:W-:Y:S01]  /*10ce0*/  FFMA.RM R34, R32, R60, 12582913 ;  /* 0x4b40000120227423 */ /* 0x000fe2000000403c */
[-C--:B------:R-:W-:Y:S01]  /*10cf0*/  FFMA.SAT R42, -R23, R58.reuse, 0.5 ;  /* 0x3f000000172a7423 */ /* 0x080fe2000000213a */
[----:B------:R-:W-:Y:S01]  /*10d00*/  FADD R28, R30, -12583039 ;  /* 0xcb40007f1e1c7421 */ /* 0x000fe20000000000 */
[----:B------:R-:W-:Y:S01]  /*10d10*/  FFMA.SAT R53, -R26, R58, 0.5 ;  /* 0x3f0000001a357423 */ /* 0x000fe2000000213a */
[----:B------:R-:W-:Y:S01]  /*10d20*/  FADD R47, R34, -12583039 ;  /* 0xcb40007f222f7421 */ /* 0x000fe20000000000 */
[-C--:B------:R-:W-:Y:S01]  /*10d30*/  FFMA.RM R44, R42, R60.reuse, 12582913 ;  /* 0x4b4000012a2c7423 */ /* 0x080fe2000000403c */
[----:B------:R-:W-:Y:S01]  /*10d40*/  FFMA R32, -R9, 1.4426950216293334961, -R28 ;  /* 0x3fb8aa3b09207823 */ /* 0x000fe2000000091c */
[-C--:B------:R-:W-:Y:S01]  /*10d50*/  FFMA.RM R51, R51, R60.reuse, 12582913 ;  /* 0x4b40000133337423 */ /* 0x080fe2000000403c */
[----:B------:R-:W-:Y:S01]  /*10d60*/  FFMA R49, -R10, 1.4426950216293334961, -R47 ;  /* 0x3fb8aa3b0a317823 */ /* 0x000fe2000000092f */
[----:B------:R-:W-:Y:S01]  /*10d70*/  FFMA.RM R53, R53, R60, 12582913 ;  /* 0x4b40000135357423 */ /* 0x000fe2000000403c */
[----:B------:R-:W-:Y:S01]  /*10d80*/  FFMA R32, -R9, 1.925963033500011079e-08, R32 ;  /* 0x32a5706009207823 */ /* 0x000fe20000000120 */
[----:B------:R-:W-:Y:S01]  /*10d90*/  FFMA R58, R27, R46, 1 ;  /* 0x3f8000001b3a7423 */ /* 0x000fe2000000002e */
[----:B------:R-:W-:Y:S01]  /*10da0*/  FADD R46, R51, -12583039 ;  /* 0xcb40007f332e7421 */ /* 0x000fe20000000000 */
[----:B------:R-:W-:Y:S01]  /*10db0*/  FADD R42, R40, -12583039 ;  /* 0xcb40007f282a7421 */ /* 0x000fe20000000000 */
[----:B------:R1:W-:Y:S01]  /*10dc0*/  MUFU.EX2 R47, R32 ;  /* 0x00000020002f7308 */ /* 0x0003e20000000800 */
[----:B------:R-:W-:Y:S01]  /*10dd0*/  FADD R31, R53, -12583039 ;  /* 0xcb40007f351f7421 */ /* 0x000fe20000000000 */
[----:B------:R-:W-:Y:S01]  /*10de0*/  FFMA R46, -R25, 1.4426950216293334961, -R46 ;  /* 0x3fb8aa3b192e7823 */ /* 0x000fe2000000092e */
[----:B------:R-:W-:Y:S01]  /*10df0*/  FFMA R42, -R11, 1.4426950216293334961, -R42 ;  /* 0x3fb8aa3b0b2a7823 */ /* 0x000fe2000000092a */
[----:B------:R-:W-:Y:S01]  /*10e00*/  FFMA R49, -R10, 1.925963033500011079e-08, R49 ;  /* 0x32a570600a317823 */ /* 0x000fe20000000131 */
[----:B------:R-:W-:Y:S01]  /*10e10*/  FFMA R31, -R26, 1.4426950216293334961, -R31 ;  /* 0x3fb8aa3b1a1f7823 */ /* 0x000fe2000000091f */
[----:B------:R-:W-:Y:S01]  /*10e20*/  FFMA R46, -R25, 1.925963033500011079e-08, R46 ;  /* 0x32a57060192e7823 */ /* 0x000fe2000000012e */
[----:B------:R-:W-:Y:S01]  /*10e30*/  IADD3 R33, R58, 0x1800000, RZ ;  /* 0x018000003a217810 */ /* 0x000fe20007ffe0ff */
[----:B------:R-:W-:Y:S01]  /*10e40*/  FFMA R42, -R11, 1.925963033500011079e-08, R42 ;  /* 0x32a570600b2a7823 */ /* 0x000fe2000000012a */
[----:B-1----:R-:W-:Y:S01]  /*10e50*/  FADD R32, R44, -12583039 ;  /* 0xcb40007f2c207421 */ /* 0x002fe20000000000 */
[----:B------:R-:W-:Y:S01]  /*10e60*/  FFMA R31, -R26, 1.925963033500011079e-08, R31 ;  /* 0x32a570601a1f7823 */ /* 0x000fe2000000011f */
[----:B------:R1:W-:Y:S01]  /*10e70*/  MUFU.EX2 R28, R45 ;  /* 0x0000002d001c7308 */ /* 0x0003e20000000800 */
[----:B------:R-:W-:Y:S01]  /*10e80*/  LOP3.LUT R33, R33, 0x7f800000, RZ, 0xc0, !PT ;  /* 0x7f80000021217812 */ /* 0x000fe200078ec0ff */
[----:B------:R-:W-:Y:S01]  /*10e90*/  FFMA R32, -R23, 1.4426950216293334961, -R32 ;  /* 0x3fb8aa3b17207823 */ /* 0x000fe20000000920 */
[----:B------:R-:W-:Y:S01]  /*10ea0*/  SHF.L.U32 R39, R39, 0x17, RZ ;  /* 0x0000001727277819 */ /* 0x000fe200000006ff */
[----:B------:R-:W-:Y:S01]  /*10eb0*/  BSSY B1, `(.L_x_457) ;  /* 0x000002c000017945 */ /* 0x000fe20003800000 */
[----:B------:R-:W-:Y:S01]  /*10ec0*/  ISETP.GT.U32.AND P1, PT, R33, 0x1ffffff, PT ;  /* 0x01ffffff2100780c */ /* 0x000fe20003f24070 */
[----:B------:R-:W-:Y:S01]  /*10ed0*/  FFMA R32, -R23, 1.925963033500011079e-08, R32 ;  /* 0x32a5706017207823 */ /* 0x000fe20000000120 */
[----:B------:R-:W-:Y:S01]  /*10ee0*/  SHF.L.U32 R41, R41, 0x17, RZ ;  /* 0x0000001729297819 */ /* 0x000fe200000006ff */
[----:B------:R-:W3:Y:S01]  /*10ef0*/  MUFU.EX2 R0, R0 ;  /* 0x0000000000007308 */ /* 0x000ee20000000800 */
[----:B-1----:R-:W-:Y:S01]  /*10f00*/  FFMA R45, R29, R48, 1 ;  /* 0x3f8000001d2d7423 */ /* 0x002fe20000000030 */
[----:B------:R-:W-:Y:S01]  /*10f10*/  SHF.L.U32 R34, R34, 0x17, RZ ;  /* 0x0000001722227819 */ /* 0x000fe200000006ff */
[----:B--2---:R-:W-:Y:S01]  /*10f20*/  FFMA R39, R39, R38, 1 ;  /* 0x3f80000027277423 */ /* 0x004fe20000000026 */
[----:B------:R-:W-:-:S02]  /*10f30*/  SHF.L.U32 R35, R35, 0x17, RZ ;  /* 0x0000001723237819 */ /* 0x000fc400000006ff */
[----:B------:R-:W-:Y:S02]  /*10f40*/  SHF.L.U32 R37, R37, 0x17, RZ ;  /* 0x0000001725257819 */ /* 0x000fe400000006ff */
[----:B------:R-:W1:Y:S01]  /*10f50*/  MUFU.EX2 R49, R49 ;  /* 0x0000003100317308 */ /* 0x000e620000000800 */
[----:B------:R-:W-:Y:S01]  /*10f60*/  SHF.L.U32 R43, R43, 0x17, RZ ;  /* 0x000000172b2b7819 */ /* 0x000fe200000006ff */
[----:B------:R-:W-:Y:S01]  /*10f70*/  FFMA R52, R35, R52, 1 ;  /* 0x3f80000023347423 */ /* 0x000fe20000000034 */
[----:B------:R-:W-:Y:S01]  /*10f80*/  SHF.L.U32 R3, R3, 0x17, RZ ;  /* 0x0000001703037819 */ /* 0x000fe200000006ff */
[----:B------:R-:W-:Y:S01]  /*10f90*/  FFMA R37, R37, R54, 1 ;  /* 0x3f80000025257423 */ /* 0x000fe20000000036 */
[----:B------:R-:W-:Y:S02]  /*10fa0*/  SHF.L.U32 R30, R30, 0x17, RZ ;  /* 0x000000171e1e7819 */ /* 0x000fe400000006ff */
[----:B------:R-:W-:Y:S01]  /*10fb0*/  SHF.L.U32 R40, R40, 0x17, RZ ;  /* 0x0000001728287819 */ /* 0x000fe200000006ff */
[----:B------:R-:W2:Y:S01]  /*10fc0*/  MUFU.EX2 R29, R32 ;  /* 0x00000020001d7308 */ /* 0x000ea20000000800 */
[----:B------:R-:W-:Y:S01]  /*10fd0*/  SHF.L.U32 R44, R44, 0x17, RZ ;  /* 0x000000172c2c7819 */ /* 0x000fe200000006ff */
[----:B---3--:R-:W-:Y:S01]  /*10fe0*/  FFMA R38, R41, R0, 1 ;  /* 0x3f80000029267423 */ /* 0x008fe20000000000 */
[----:B------:R-:W-:Y:S01]  /*10ff0*/  SHF.L.U32 R51, R51, 0x17, RZ ;  /* 0x0000001733337819 */ /* 0x000fe200000006ff */
[----:B------:R-:W-:Y:S01]  /*11000*/  FFMA R47, R30, R47, 1 ;  /* 0x3f8000001e2f7423 */ /* 0x000fe2000000002f */
[----:B------:R-:W-:-:S03]  /*11010*/  SHF.L.U32 R53, R53, 0x17, RZ ;  /* 0x0000001735357819 */ /* 0x000fc600000006ff */
[----:B------:R-:W3:Y:S01]  /*11020*/  MUFU.EX2 R56, R56 ;  /* 0x0000003800387308 */ /* 0x000ee20000000800 */
[----:B-1----:R-:W-:-:S07]  /*11030*/  FFMA R48, R34, R49, 1 ;  /* 0x3f80000022307423 */ /* 0x002fce0000000031 */
[----:B------:R1:W4:Y:S01]  /*11040*/  MUFU.EX2 R27, R42 ;  /* 0x0000002a001b7308 */ /* 0x0003220000000800 */
[----:B--2---:R-:W-:-:S07]  /*11050*/  FFMA R49, R44, R29, 1 ;  /* 0x3f8000002c317423 */ /* 0x004fce000000001d */
[----:B------:R-:W2:Y:S01]  /*11060*/  MUFU.EX2 R46, R46 ;  /* 0x0000002e002e7308 */ /* 0x000ea20000000800 */
[----:B---3--:R-:W-:Y:S01]  /*11070*/  FFMA R43, R43, R56, 1 ;  /* 0x3f8000002b2b7423 */ /* 0x008fe20000000038 */
[----:B-1----:R-:W-:-:S06]  /*11080*/  FFMA R42, R3, R28, 1 ;  /* 0x3f800000032a7423 */ /* 0x002fcc000000001c */
[----:B------:R-:W1:Y:S01]  /*11090*/  MUFU.EX2 R32, R31 ;  /* 0x0000001f00207308 */ /* 0x000e620000000800 */
[----:B----4-:R-:W-:Y:S01]  /*110a0*/  FFMA R41, R40, R27, 1 ;  /* 0x3f80000028297423 */ /* 0x010fe2000000001b */
[----:B--2---:R-:W-:Y:S01]  /*110b0*/  FFMA R51, R51, R46, 1 ;  /* 0x3f80000033337423 */ /* 0x004fe2000000002e */
[----:B-1----:R-:W-:Y:S01]  /*110c0*/  FFMA R53, R53, R32, 1 ;  /* 0x3f80000035357423 */ /* 0x002fe20000000020 */
[----:B------:R-:W-:Y:S06]  /*110d0*/  @P1 BRA `(.L_x_458) ;  /* 0x0000000000141947 */ /* 0x000fec0003800000 */
[----:B------:R-:W-:Y:S02]  /*110e0*/  MOV R0, R58 ;  /* 0x0000003a00007202 */ /* 0x000fe40000000f00 */
[----:B------:R-:W-:-:S07]  /*110f0*/  MOV R92, 0x11110 ;  /* 0x00011110005c7802 */ /* 0x000fce0000000f00 */
[----:B------:R-:W-:Y:S05]  /*11100*/  CALL.REL.NOINC `($__internal_0_$__cuda_sm20_rcp_rn_f32_slowpath) ;  /* 0x00000054000c7944 */ /* 0x000fea0003c00000 */
[----:B------:R-:W-:Y:S01]  /*11110*/  MOV R27, R0 ;  /* 0x00000000001b7202 */ /* 0x000fe20000000f00 */
[----:B------:R-:W-:Y:S06]  /*11120*/  BRA `(.L_x_459) ;  /* 0x0000000000107947 */ /* 0x000fec0003800000 */
.L_x_458:
[----:B------:R-:W1:Y:S02]  /*11130*/  MUFU.RCP R27, R58 ;  /* 0x0000003a001b7308 */ /* 0x000e640000001000 */
[----:B-1----:R-:W-:-:S04]  /*11140*/  FFMA R0, R58, R27, -1 ;  /* 0xbf8000003a007423 */ /* 0x002fc8000000001b */
[----:B------:R-:W-:-:S04]  /*11150*/  FADD.FTZ R0, -R0, -RZ ;  /* 0x800000ff00007221 */ /* 0x000fc80000010100 */
[----:B------:R-:W-:-:S07]  /*11160*/  FFMA R27, R27, R0, R27 ;  /* 0x000000001b1b7223 */ /* 0x000fce000000001b */
.L_x_459:
[----:B------:R-:W-:Y:S05]  /*11170*/  BSYNC B1 ;  /* 0x0000000000017941 */ /* 0x000fea0003800000 */
.L_x_457:
        /* <DEDUP_REMOVED lines=10> */
.L_x_461:
[----:B------:R-:W1:Y:S02]  /*11220*/  MUFU.RCP R28, R45 ;  /* 0x0000002d001c7308 */ /* 0x000e640000001000 */
[----:B-1----:R-:W-:-:S04]  /*11230*/  FFMA R0, R45, R28, -1 ;  /* 0xbf8000002d007423 */ /* 0x002fc8000000001c */
[----:B------:R-:W-:-:S04]  /*11240*/  FADD.FTZ R3, -R0, -RZ ;  /* 0x800000ff00037221 */ /* 0x000fc80000010100 */
[----:B------:R-:W-:-:S07]  /*11250*/  FFMA R28, R28, R3, R28 ;  /* 0x000000031c1c7223 */ /* 0x000fce000000001c */
.L_x_462:
[----:B------:R-:W-:Y:S05]  /*11260*/  BSYNC B1 ;  /* 0x0000000000017941 */ /* 0x000fea0003800000 */
.L_x_460:
        /* <DEDUP_REMOVED lines=10> */
.L_x_464:
[----:B------:R-:W1:Y:S02]  /*11310*/  MUFU.RCP R29, R36 ;  /* 0x00000024001d7308 */ /* 0x000e640000001000 */
[----:B-1----:R-:W-:-:S04]  /*11320*/  FFMA R0, R36, R29, -1 ;  /* 0xbf80000024007423 */ /* 0x002fc8000000001d */
[----:B------:R-:W-:-:S04]  /*11330*/  FADD.FTZ R0, -R0, -RZ ;  /* 0x800000ff00007221 */ /* 0x000fc80000010100 */
[----:B------:R-:W-:-:S07]  /*11340*/  FFMA R29, R29, R0, R29 ;  /* 0x000000001d1d7223 */ /* 0x000fce000000001d */
.L_x_465:
[----:B------:R-:W-:Y:S05]  /*11350*/  BSYNC B1 ;  /* 0x0000000000017941 */ /* 0x000fea0003800000 */
.L_x_463:
        /* <DEDUP_REMOVED lines=10> */
.L_x_467:
[----:B------:R-:W1:Y:S02]  /*11400*/  MUFU.RCP R30, R55 ;  /* 0x00000037001e7308 */ /* 0x000e640000001000 */
[----:B-1----:R-:W-:-:S04]  /*11410*/  FFMA R0, R55, R30, -1 ;  /* 0xbf80000037007423 */ /* 0x002fc8000000001e */
[----:B------:R-:W-:-:S04]  /*11420*/  FADD.FTZ R3, -R0, -RZ ;  /* 0x800000ff00037221 */ /* 0x000fc80000010100 */
[----:B------:R-:W-:-:S07]  /*11430*/  FFMA R30, R30, R3, R30 ;  /* 0x000000031e1e7223 */ /* 0x000fce000000001e */
.L_x_468:
[----:B------:R-:W-:Y:S05]  /*11440*/  BSYNC B1 ;  /* 0x0000000000017941 */ /* 0x000fea0003800000 */
.L_x_466:
        /* <DEDUP_REMOVED lines=10> */
.L_x_470:
[----:B------:R-:W1:Y:S02]  /*114f0*/  MUFU.RCP R31, R52 ;  /* 0x00000034001f7308 */ /* 0x000e640000001000 */
[----:B-1----:R-:W-:-:S04]  /*11500*/  FFMA R0, R52, R31, -1 ;  /* 0xbf80000034007423 */ /* 0x002fc8000000001f */
[----:B------:R-:W-:-:S04]  /*11510*/  FADD.FTZ R0, -R0, -RZ ;  /* 0x800000ff00007221 */ /* 0x000fc80000010100 */
[----:B------:R-:W-:-:S07]  /*11520*/  FFMA R31, R31, R0, R31 ;  /* 0x000000001f1f7223 */ /* 0x000fce000000001f */
.L_x_471:
[----:B------:R-:W-:Y:S05]  /*11530*/  BSYNC B1 ;  /* 0x0000000000017941 */ /* 0x000fea0003800000 */
.L_x_469:
        /* <DEDUP_REMOVED lines=10> */
.L_x_473:
[----:B------:R-:W1:Y:S02]  /*115e0*/  MUFU.RCP R32, R37 ;  /* 0x0000002500207308 */ /* 0x000e640000001000 */
[----:B-1----:R-:W-:-:S04]  /*115f0*/  FFMA R0, R37, R32, -1 ;  /* 0xbf80000025007423 */ /* 0x002fc80000000020 */
[----:B------:R-:W-:-:S04]  /*11600*/  FADD.FTZ R3, -R0, -RZ ;  /* 0x800000ff00037221 */ /* 0x000fc80000010100 */
[----:B------:R-:W-:-:S07]  /*11610*/  FFMA R32, R32, R3, R32 ;  /* 0x0000000320207223 */ /* 0x000fce0000000020 */
.L_x_474:
[----:B------:R-:W-:Y:S05]  /*11620*/  BSYNC B1 ;  /* 0x0000000000017941 */ /* 0x000fea0003800000 */
.L_x_472:
        /* <DEDUP_REMOVED lines=10> */
.L_x_476:
[----:B------:R-:W1:Y:S02]  /*116d0*/  MUFU.RCP R34, R39 ;  /* 0x0000002700227308 */ /* 0x000e640000001000 */
[----:B-1----:R-:W-:-:S04]  /*116e0*/  FFMA R0, R39, R34, -1 ;  /* 0xbf80000027007423 */ /* 0x002fc80000000022 */
[----:B------:R-:W-:-:S04]  /*116f0*/  FADD.FTZ R3, -R0, -RZ ;  /* 0x800000ff00037221 */ /* 0x000fc80000010100 */
[----:B------:R-:W-:-:S07]  /*11700*/  FFMA R34, R34, R3, R34 ;  /* 0x0000000322227223 */ /* 0x000fce0000000022 */
.L_x_477:
[----:B------:R-:W-:Y:S05]  /*11710*/  BSYNC B1 ;  /* 0x0000000000017941 */ /* 0x000fea0003800000 */
.L_x_475:
        /* <DEDUP_REMOVED lines=10> */
.L_x_479:
[----:B------:R-:W1:Y:S02]  /*117c0*/  MUFU.RCP R33, R38 ;  /* 0x0000002600217308 */ /* 0x000e640000001000 */
[----:B-1----:R-:W-:-:S04]  /*117d0*/  FFMA R0, R38, R33, -1 ;  /* 0xbf80000026007423 */ /* 0x002fc80000000021 */
[----:B------:R-:W-:-:S04]  /*117e0*/  FADD.FTZ R0, -R0, -RZ ;  /* 0x800000ff00007221 */ /* 0x000fc80000010100 */
[----:B------:R-:W-:-:S07]  /*117f0*/  FFMA R33, R33, R0, R33 ;  /* 0x0000000021217223 */ /* 0x000fce0000000021 */
.L_x_480:
[----:B------:R-:W-:Y:S05]  /*11800*/  BSYNC B1 ;  /* 0x0000000000017941 */ /* 0x000fea0003800000 */
.L_x_478:
        /* <DEDUP_REMOVED lines=10> */
.L_x_482:
[----:B------:R-:W1:Y:S02]  /*118b0*/  MUFU.RCP R36, R43 ;  /* 0x0000002b00247308 */ /* 0x000e640000001000 */
[----:B-1----:R-:W-:-:S04]  /*118c0*/  FFMA R0, R43, R36, -1 ;  /* 0xbf8000002b007423 */ /* 0x002fc80000000024 */
[----:B------:R-:W-:-:S04]  /*118d0*/  FADD.FTZ R3, -R0, -RZ ;  /* 0x800000ff00037221 */ /* 0x000fc80000010100 */
[----:B------:R-:W-:-:S07]  /*118e0*/  FFMA R36, R36, R3, R36 ;  /* 0x0000000324247223 */ /* 0x000fce0000000024 */
.L_x_483:
[----:B------:R-:W-:Y:S05]  /*118f0*/  BSYNC B1 ;  /* 0x0000000000017941 */ /* 0x000fea0003800000 */
.L_x_481:
        /* <DEDUP_REMOVED lines=10> */
.L_x_485:
[----:B------:R-:W1:Y:S02]  /*119a0*/  MUFU.RCP R35, R42 ;  /* 0x0000002a00237308 */ /* 0x000e640000001000 */
[----:B-1----:R-:W-:-:S04]  /*119b0*/  FFMA R0, R42, R35, -1 ;  /* 0xbf8000002a007423 */ /* 0x002fc80000000023 */
[----:B------:R-:W-:-:S04]  /*119c0*/  FADD.FTZ R0, -R0, -RZ ;  /* 0x800000ff00007221 */ /* 0x000fc80000010100 */
[----:B------:R-:W-:-:S07]  /*119d0*/  FFMA R35, R35, R0, R35 ;  /* 0x0000000023237223 */ /* 0x000fce0000000023 */
.L_x_486:
[----:B------:R-:W-:Y:S05]  /*119e0*/  BSYNC B1 ;  /* 0x0000000000017941 */ /* 0x000fea0003800000 */
.L_x_484:
        /* <DEDUP_REMOVED lines=10> */
.L_x_488:
[----:B------:R-:W1:Y:S02]  /*11a90*/  MUFU.RCP R38, R47 ;  /* 0x0000002f00267308 */ /* 0x000e640000001000 */
[----:B-1----:R-:W-:-:S04]  /*11aa0*/  FFMA R0, R47, R38, -1 ;  /* 0xbf8000002f007423 */ /* 0x002fc80000000026 */
[----:B------:R-:W-:-:S04]  /*11ab0*/  FADD.FTZ R3, -R0, -RZ ;  /* 0x800000ff00037221 */ /* 0x000fc80000010100 */
[----:B------:R-:W-:-:S07]  /*11ac0*/  FFMA R38, R38, R3, R38 ;  /* 0x0000000326267223 */ /* 0x000fce0000000026 */
.L_x_489:
[----:B------:R-:W-:Y:S05]  /*11ad0*/  BSYNC B1 ;  /* 0x0000000000017941 */ /* 0x000fea0003800000 */
.L_x_487:
        /* <DEDUP_REMOVED lines=10> */
.L_x_491:
[----:B------:R-:W1:Y:S02]  /*11b80*/  MUFU.RCP R37, R48 ;  /* 0x0000003000257308 */ /* 0x000e640000001000 */
[----:B-1----:R-:W-:-:S04]  /*11b90*/  FFMA R0, R48, R37, -1 ;  /* 0xbf80000030007423 */ /* 0x002fc80000000025 */
[----:B------:R-:W-:-:S04]  /*11ba0*/  FADD.FTZ R0, -R0, -RZ ;  /* 0x800000ff00007221 */ /* 0x000fc80000010100 */
[----:B------:R-:W-:-:S07]  /*11bb0*/  FFMA R37, R37, R0, R37 ;  /* 0x0000000025257223 */ /* 0x000fce0000000025 */
.L_x_492:
[----:B------:R-:W-:Y:S05]  /*11bc0*/  BSYNC B1 ;  /* 0x0000000000017941 */ /* 0x000fea0003800000 */
.L_x_490:
        /* <DEDUP_REMOVED lines=10> */
.L_x_494:
[----:B------:R-:W1:Y:S02]  /*11c70*/  MUFU.RCP R40, R41 ;  /* 0x0000002900287308 */ /* 0x000e640000001000 */
[----:B-1----:R-:W-:-:S04]  /*11c80*/  FFMA R0, R41, R40, -1 ;  /* 0xbf80000029007423 */ /* 0x002fc80000000028 */
[----:B------:R-:W-:-:S04]  /*11c90*/  FADD.FTZ R3, -R0, -RZ ;  /* 0x800000ff00037221 */ /* 0x000fc80000010100 */
[----:B------:R-:W-:-:S07]  /*11ca0*/  FFMA R40, R40, R3, R40 ;  /* 0x0000000328287223 */ /* 0x000fce0000000028 */
.L_x_495:
[----:B------:R-:W-:Y:S05]  /*11cb0*/  BSYNC B1 ;  /* 0x0000000000017941 */ /* 0x000fea0003800000 */
.L_x_493:
        /* <DEDUP_REMOVED lines=10> */
.L_x_497:
[----:B------:R-:W1:Y:S02]  /*11d60*/  MUFU.RCP R42, R49 ;  /* 0x00000031002a7308 */ /* 0x000e640000001000 */
[----:B-1----:R-:W-:-:S04]  /*11d70*/  FFMA R0, R49, R42, -1 ;  /* 0xbf80000031007423 */ /* 0x002fc8000000002a */
[----:B------:R-:W-:-:S04]  /*11d80*/  FADD.FTZ R3, -R0, -RZ ;  /* 0x800000ff00037221 */ /* 0x000fc80000010100 */
[----:B------:R-:W-:-:S07]  /*11d90*/  FFMA R42, R42, R3, R42 ;  /* 0x000000032a2a7223 */ /* 0x000fce000000002a */
.L_x_498:
[----:B------:R-:W-:Y:S05]  /*11da0*/  BSYNC B1 ;  /* 0x0000000000017941 */ /* 0x000fea0003800000 */
.L_x_496:
        /* <DEDUP_REMOVED lines=10> */
.L_x_500:
[----:B------:R-:W1:Y:S02]  /*11e50*/  MUFU.RCP R44, R51 ;  /* 0x00000033002c7308 */ /* 0x000e640000001000 */
[----:B-1----:R-:W-:-:S04]  /*11e60*/  FFMA R0, R51, R44, -1 ;  /* 0xbf80000033007423 */ /* 0x002fc8000000002c */
[----:B------:R-:W-:-:S04]  /*11e70*/  FADD.FTZ R3, -R0, -RZ ;  /* 0x800000ff00037221 */ /* 0x000fc80000010100 */
[----:B------:R-:W-:-:S07]  /*11e80*/  FFMA R44, R44, R3, R44 ;  /* 0x000000032c2c7223 */ /* 0x000fce000000002c */
.L_x_501:
[----:B------:R-:W-:Y:S05]  /*11e90*/  BSYNC B1 ;  /* 0x0000000000017941 */ /* 0x000fea0003800000 */
.L_x_499:
        /* <DEDUP_REMOVED lines=9> */
.L_x_503:
[----:B------:R-:W1:Y:S02]  /*11f30*/  MUFU.RCP R0, R53 ;  /* 0x0000003500007308 */ /* 0x000e640000001000 */
[----:B-1----:R-:W-:-:S04]  /*11f40*/  FFMA R3, R53, R0, -1 ;  /* 0xbf80000035037423 */ /* 0x002fc80000000000 */
[----:B------:R-:W-:-:S04]  /*11f50*/  FADD.FTZ R3, -R3, -RZ ;  /* 0x800000ff03037221 */ /* 0x000fc80000010100 */
[----:B------:R-:W-:-:S07]  /*11f60*/  FFMA R0, R0, R3, R0 ;  /* 0x0000000300007223 */ /* 0x000fce0000000000 */
.L_x_504:
[----:B------:R-:W-:Y:S05]  /*11f70*/  BSYNC B1 ;  /* 0x0000000000017941 */ /* 0x000fea0003800000 */
.L_x_502:
        /* <DEDUP_REMOVED lines=45> */
.L_x_506:
[----:B------:R-:W-:Y:S05]  /*12250*/  BSYNC B0 ;  /* 0x0000000000007941 */ /* 0x000fea0003800000 */
.L_x_505:
[----:B------:R-:W-:Y:S06]  /*12260*/  BAR.SYNC.DEFER_BLOCKING 0x1, 0x100 ;  /* 0x0044000000007b1d */ /* 0x000fec0000010000 */
[----:B------:R-:W-:Y:S04]  /*12270*/  BSSY B0, `(.L_x_507) ;  /* 0x0000009000007945 */ /* 0x000fe80003800000 */
[----:B------:R-:W-:Y:S05]  /*12280*/  @P0 BRA `(.L_x_508) ;  /* 0x00000000001c0947 */ /* 0x000fea0003800000 */
[----:B------:R-:W-:-:S13]  /*12290*/  ISETP.NE.AND P0, PT, R159, 0x3, PT ;  /* 0x000000039f00780c */ /* 0x000fda0003f05270 */
[----:B------:R-:W-:Y:S05]  /*122a0*/  @!P0 BRA `(.L_x_509) ;  /* 0x0000000000048947 */ /* 0x000fea0003800000 */
[----:B------:R-:W-:Y:S01]  /*122b0*/  BPT.TRAP 0x1 ;  /* 0x000000040000795c */ /* 0x000fe20000300000 */
.L_x_509:
[----:B------:R-:W-:-:S04]  /*122c0*/  ULEA UR4, UR36, UR52, 0x3 ;  /* 0x0000003424047291 */ /* 0x000fc8000f8e183f */
[----:B------:R-:W-:-:S04]  /*122d0*/  UIADD3 UR4, UR4, 0x60, URZ ;  /* 0x0000006004047890 */ /* 0x000fc8000fffe03f */
[----:B------:R-:W-:-:S09]  /*122e0*/  UPRMT UR4, UR51, 0x654, UR4 ;  /* 0x0000065433047896 */ /* 0x000fd20008000004 */
[----:B------:R-:W-:Y:S03]  /*122f0*/  SYNCS.ARRIVE.TRANS64.RED.A1T0 RZ, [UR4], RZ ;  /* 0x000000ffffff79a7 */ /* 0x000fe60008100404 */
.L_x_508:
[----:B------:R-:W-:Y:S05]  /*12300*/  BSYNC B0 ;  /* 0x0000000000007941 */ /* 0x000fea0003800000 */
.L_x_507:
[----:B------:R-:W-:Y:S01]  /*12310*/  IADD3 R2, P0, R2, UR40, RZ ;  /* 0x0000002802027c10 */ /* 0x000fe2000ff1e0ff */
[----:B------:R-:W-:Y:S01]  /*12320*/  ULDC.64 UR4, c[0x0][0x8f8] ;  /* 0x00023e0000047ab9 */ /* 0x000fe20000000a00 */
[----:B------:R-:W-:Y:S01]  /*12330*/  UIADD3 UR36, UR36, 0x1, URZ ;  /* 0x0000000124247890 */ /* 0x000fe2000fffe03f */
[----:B------:R-:W-:Y:S01]  /*12340*/  PRMT R0, RZ, 0x7610, R0 ;  /* 0x00007610ff007816 */ /* 0x000fe20000000000 */
[----:B------:R-:W-:Y:S01]  /*12350*/  UMOV UR47, 0xffffffff ;  /* 0xffffffff002f7882 */ /* 0x000fe20000000000 */
[----:B------:R-:W-:Y:S01]  /*12360*/  IADD3.X R16, R16, UR38, RZ, P0, !PT ;  /* 0x0000002610107c10 */ /* 0x000fe200087fe4ff */
[----:B------:R-:W-:Y:S01]  /*12370*/  UISETP.NE.AND UP0, UPT, UR36, 0x4, UPT ;  /* 0x000000042400788c */ /* 0x000fe2000bf05270 */
[----:B------:R-:W-:Y:S02]  /*12380*/  ISETP.GE.U32.AND P0, PT, R2, UR4, PT ;  /* 0x0000000402007c0c */ /* 0x000fe4000bf06070 */
[----:B------:R-:W-:Y:S01]  /*12390*/  MOV R23, 0xffffffff ;  /* 0xffffffff00177802 */ /* 0x000fe20000000f00 */
[----:B------:R-:W-:Y:S01]  /*123a0*/  USEL UR36, UR36, URZ, UP0 ;  /* 0x0000003f24247287 */ /* 0x000fe20008000000 */
[----:B------:R-:W-:-:S02]  /*123b0*/  ISETP.GE.U32.AND.EX P0, PT, R16, UR5, PT, P0 ;  /* 0x0000000510007c0c */ /* 0x000fc4000bf06100 */
[----:B------:R-:W-:-:S11]  /*123c0*/  MOV R156, 0xffffffff ;  /* 0xffffffff009c7802 */ /* 0x000fd60000000f00 */
[----:B------:R-:W-:Y:S05]  /*123d0*/  @P0 BRA `(.L_x_510) ;  /* 0x00000004006c0947 */ /* 0x000fea0003800000 */
[----:B------:R-:W2:Y:S01]  /*123e0*/  S2R R12, SR_CTAID.X ;  /* 0x00000000000c7919 */ /* 0x000ea20000002500 */
[----:B------:R-:W3:Y:S01]  /*123f0*/  LDC.64 R10, c[0x0][0x8d0] ;  /* 0x00023400ff0a7b82 */ /* 0x000ee20000000a00 */
[----:B------:R-:W-:Y:S01]  /*12400*/  ULDC UR4, c[0x0][0x150] ;  /* 0x0000540000047ab9 */ /* 0x000fe20000000800 */
[----:B------:R-:W-:Y:S01]  /*12410*/  MOV R8, R2 ;  /* 0x0000000200087202 */ /* 0x000fe20000000f00 */
[----:B-1----:R-:W1:Y:S01]  /*12420*/  S2R R24, SR_CTAID.Y ;  /* 0x0000000000187919 */ /* 0x002e620000002600 */
[----:B------:R-:W-:-:S04]  /*12430*/  MOV R9, R16 ;  /* 0x0000001000097202 */ /* 0x000fc80000000f00 */
[----:B------:R-:W4:Y:S08]  /*12440*/  LDC R25, c[0x0][0x144] ;  /* 0x00005100ff197b82 */ /* 0x000f300000000800 */
[----:B------:R-:W1:Y:S08]  /*12450*/  LDC R0, c[0x0][0x8d8] ;  /* 0x00023600ff007b82 */ /* 0x000e700000000800 */
[----:B------:R-:W1:Y:S01]  /*12460*/  LDC.64 R14, c[0x0][0x8c8] ;  /* 0x00023200ff0e7b82 */ /* 0x000e620000000a00 */
[----:B---3--:R-:W-:-:S04]  /*12470*/  ISETP.NE.U32.AND P0, PT, R10, RZ, PT ;  /* 0x000000ff0a00720c */ /* 0x008fc80003f05070 */
[----:B------:R-:W-:Y:S02]  /*12480*/  ISETP.NE.AND.EX P0, PT, R11, RZ, PT, P0 ;  /* 0x000000ff0b00720c */ /* 0x000fe40003f05300 */
[----:B--2---:R-:W-:-:S05]  /*12490*/  I2FP.F32.U32 R3, R12 ;  /* 0x0000000c00037245 */ /* 0x004fca0000201000 */
[----:B------:R-:W-:-:S04]  /*124a0*/  FMUL R3, R3, UR4 ;  /* 0x0000000403037c20 */ /* 0x000fc80008400000 */
[----:B------:R2:W3:Y:S02]  /*124b0*/  F2I.U32.TRUNC.NTZ R23, R3 ;  /* 0x0000000300177305 */ /* 0x0004e4000020f000 */
[----:B----4-:R-:W-:Y:S05]  /*124c0*/  @!P0 BRA `(.L_x_511) ;  /* 0x0000000000288947 */ /* 0x010fea0003800000 */
[----:B--2---:R-:W2:Y:S02]  /*124d0*/  LDC R3, c[0x0][0x8dc] ;  /* 0x00023700ff037b82 */ /* 0x004ea40000000800 */
[----:B--2---:R-:W-:-:S04]  /*124e0*/  IADD3 R3, P0, R2, R3, RZ ;  /* 0x0000000302037210 */ /* 0x004fc80007f1e0ff */
        /* <DEDUP_REMOVED lines=8> */
.L_x_511:
[-CC-:B-1----:R-:W-:Y:S01]  /*12570*/  SHF.R.U64 R31, R8, R0.reuse, R9.reuse ;  /* 0x00000000081f7219 */ /* 0x182fe20000001209 */
[----:B------:R-:W1:Y:S01]  /*12580*/  LDC.64 R20, c[0x0][0x8e8] ;  /* 0x00023a00ff147b82 */ /* 0x000e620000000a00 */
[----:B------:R-:W-:Y:S01]  /*12590*/  SHF.R.U32.HI R0, RZ, R0, R9 ;  /* 0x00000000ff007219 */ /* 0x000fe20000011609 */
[----:B------:R-:W-:Y:S01]  /*125a0*/  ULDC UR4, c[0x0][0x154] ;  /* 0x0000550000047ab9 */ /* 0x000fe20000000800 */
[----:B------:R-:W-:Y:S02]  /*125b0*/  IADD3 R7, P0, RZ, -R31, RZ ;  /* 0x8000001fff077210 */ /* 0x000fe40007f1e0ff */
[----:B---3--:R-:W-:Y:S02]  /*125c0*/  IADD3 R23, -R23, RZ, RZ ;  /* 0x000000ff17177210 */ /* 0x008fe40007ffe1ff */
[----:B--2---:R-:W-:Y:S01]  /*125d0*/  IADD3.X R3, RZ, ~R0, RZ, P0, !PT ;  /* 0x80000000ff037210 */ /* 0x004fe200007fe4ff */
[----:B------:R-:W2:Y:S02]  /*125e0*/  LDC R6, c[0x0][0x8c0] ;  /* 0x00023000ff067b82 */ /* 0x000ea40000000800 */
[----:B------:R-:W-:-:S02]  /*125f0*/  IMAD R26, R25, R23, R12 ;  /* 0x00000017191a7224 */ /* 0x000fc400078e020c */
[----:B------:R-:W-:Y:S01]  /*12600*/  IMAD R0, R3, R14, RZ ;  /* 0x0000000e03007224 */ /* 0x000fe200078e02ff */
[----:B------:R-:W-:-:S03]  /*12610*/  MOV R3, R16 ;  /* 0x0000001000037202 */ /* 0x000fc60000000f00 */
[----:B------:R-:W3:Y:S01]  /*12620*/  LDC R8, c[0x0][0x8b0] ;  /* 0x00022c00ff087b82 */ /* 0x000ee20000000800 */
[----:B------:R-:W-:-:S04]  /*12630*/  IMAD.WIDE.U32 R4, R7, R14, R2 ;  /* 0x0000000e07047225 */ /* 0x000fc800078e0002 */
[----:B------:R-:W-:Y:S01]  /*12640*/  IMAD R3, R7, R15, R0 ;  /* 0x0000000f07037224 */ /* 0x000fe200078e0200 */
[----:B------:R-:W-:Y:S02]  /*12650*/  I2FP.F32.U32 R0, R24 ;  /* 0x0000001800007245 */ /* 0x000fe40000201000 */
[----:B------:R-:W4:Y:S01]  /*12660*/  LDC R28, c[0x0][0x900] ;  /* 0x00024000ff1c7b82 */ /* 0x000f220000000800 */
[----:B-1----:R-:W-:Y:S02]  /*12670*/  ISETP.NE.U32.AND P0, PT, R20, RZ, PT ;  /* 0x000000ff1400720c */ /* 0x002fe40003f05070 */
[----:B------:R-:W-:Y:S01]  /*12680*/  IADD3 R3, R5, R3, RZ ;  /* 0x0000000305037210 */ /* 0x000fe20007ffe0ff */
[----:B------:R-:W-:Y:S01]  /*12690*/  FMUL R0, R0, UR4 ;  /* 0x0000000400007c20 */ /* 0x000fe20008400000 */
[----:B------:R-:W-:Y:S02]  /*126a0*/  ISETP.NE.AND.EX P0, PT, R21, RZ, PT, P0 ;  /* 0x000000ff1500720c */ /* 0x000fe40003f05300 */
[----:B------:R-:W-:Y:S01]  /*126b0*/  MOV R5, 0xffffffff ;  /* 0xffffffff00057802 */ /* 0x000fe20000000f00 */
[----:B------:R-:W1:Y:S01]  /*126c0*/  LDC R15, c[0x0][0x148] ;  /* 0x00005200ff0f7b82 */ /* 0x000e620000000800 */
[-CC-:B--2---:R-:W-:Y:S01]  /*126d0*/  SHF.R.U64 R12, R4, R6.reuse, R3.reuse ;  /* 0x00000006040c7219 */ /* 0x184fe20000001203 */
[----:B------:R2:W1:Y:S01]  /*126e0*/  F2I.U32.TRUNC.NTZ R13, R0 ;  /* 0x00000000000d7305 */ /* 0x000462000020f000 */
[----:B------:R-:W-:-:S02]  /*126f0*/  SHF.R.U32.HI R3, RZ, R6, R3 ;  /* 0x00000006ff037219 */ /* 0x000fc40000011603 */
[----:B------:R-:W-:-:S03]  /*12700*/  MOV R7, 0x1 ;  /* 0x0000000100077802 */ /* 0x000fc60000000f00 */
[----:B------:R-:W1:Y:S01]  /*12710*/  LDC R25, c[0x0][0x8a8] ;  /* 0x00022a00ff197b82 */ /* 0x000e620000000800 */
[-CC-:B---3--:R-:W-:Y:S02]  /*12720*/  SHF.R.U64 R10, R12, R8.reuse, R3.reuse ;  /* 0x000000080c0a7219 */ /* 0x188fe40000001203 */
[----:B------:R-:W-:-:S05]  /*12730*/  SHF.R.U32.HI R3, RZ, R8, R3 ;  /* 0x00000008ff037219 */ /* 0x000fca0000011603 */
[----:B------:R-:W3:Y:S01]  /*12740*/  LDC R27, c[0x0][0x8f0] ;  /* 0x00023c00ff1b7b82 */ /* 0x000ee20000000800 */
[-C--:B----4-:R-:W-:Y:S02]  /*12750*/  SHF.L.U32 R4, R5, R28.reuse, RZ ;  /* 0x0000001c05047219 */ /* 0x090fe400000006ff */
[-CC-:B------:R-:W-:Y:S02]  /*12760*/  SHF.R.U64 R14, R10, R28.reuse, R3.reuse ;  /* 0x0000001c0a0e7219 */ /* 0x180fe40000001203 */
[----:B------:R-:W-:Y:S02]  /*12770*/  SHF.R.U32.HI R5, RZ, R28, R3 ;  /* 0x0000001cff057219 */ /* 0x000fe40000011603 */
[----:B------:R-:W-:Y:S01]  /*12780*/  LOP3.LUT R23, RZ, R4, RZ, 0x33, !PT ;  /* 0x00000004ff177212 */ /* 0x000fe200078e33ff */
[----:B------:R-:W4:Y:S01]  /*12790*/  LDC R29, c[0x0][0x8e0] ;  /* 0x00023800ff1d7b82 */ /* 0x000f220000000800 */
[----:B------:R-:W-:Y:S02]  /*127a0*/  SHF.L.U32 R28, R7, R28, RZ ;  /* 0x0000001c071c7219 */ /* 0x000fe400000006ff */
[----:B------:R-:W-:-:S05]  /*127b0*/  MOV R4, R14 ;  /* 0x0000000e00047202 */ /* 0x000fca0000000f00 */
[----:B------:R-:W1:Y:S01]  /*127c0*/  LDC R30, c[0x0][0x8b8] ;  /* 0x00022e00ff1e7b82 */ /* 0x000e620000000800 */
[----:B--2---:R-:W-:Y:S05]  /*127d0*/  @!P0 BRA `(.L_x_512) ;  /* 0x0000000000288947 */ /* 0x004fea0003800000 */
[----:B------:R-:W2:Y:S02]  /*127e0*/  LDC R3, c[0x0][0x8f4] ;  /* 0x00023d00ff037b82 */ /* 0x000ea40000000800 */
        /* <DEDUP_REMOVED lines=9> */
.L_x_512:
[----:B------:R-:W-:Y:S02]  /*12880*/  ISETP.NE.AND P0, PT, R22, 0x1, PT ;  /* 0x000000011600780c */ /* 0x000fe40003f05270 */
[----:B---3--:R-:W-:Y:S02]  /*12890*/  SHF.R.U64 R0, R4, R27, R5 ;  /* 0x0000001b04007219 */ /* 0x008fe40000001205 */
[----:B------:R-:W-:Y:S02]  /*128a0*/  LOP3.LUT R23, R10, R23, RZ, 0xc0, !PT ;  /* 0x000000170a177212 */ /* 0x000fe400078ec0ff */
[----:B-1----:R-:W-:Y:S02]  /*128b0*/  IADD3 R13, -R13, RZ, RZ ;  /* 0x000000ff0d0d7210 */ /* 0x002fe40007ffe1ff */
[----:B------:R-:W-:Y:S01]  /*128c0*/  IADD3 R5, R25, -0x1, RZ ;  /* 0xffffffff19057810 */ /* 0x000fe20007ffe0ff */
[----:B------:R-:W-:Y:S01]  /*128d0*/  IMAD R23, R28, R0, R23 ;  /* 0x000000001c177224 */ /* 0x000fe200078e0217 */
[----:B------:R-:W-:-:S02]  /*128e0*/  IADD3 R3, -R0, RZ, RZ ;  /* 0x000000ff00037210 */ /* 0x000fc40007ffe1ff */
[----:B------:R-:W-:Y:S01]  /*128f0*/  LOP3.LUT R5, R12, R5, RZ, 0xc0, !PT ;  /* 0x000000050c057212 */ /* 0x000fe200078ec0ff */
[----:B------:R-:W-:Y:S01]  /*12900*/  @P0 IMAD R26, R15, R13, R24 ;  /* 0x0000000d0f1a0224 */ /* 0x000fe200078e0218 */
[----:B------:R-:W-:Y:S01]  /*12910*/  R2UR UR47, R31 ;  /* 0x000000001f2f72ca */ /* 0x000fe200000e0000 */
[----:B----4-:R-:W-:Y:S01]  /*12920*/  IMAD R0, R3, R29, R14 ;  /* 0x0000001d03007224 */ /* 0x010fe200078e020e */
[----:B------:R-:W-:Y:S01]  /*12930*/  MOV R3, 0x1 ;  /* 0x0000000100037802 */ /* 0x000fe20000000f00 */
[----:B------:R-:W-:Y:S02]  /*12940*/  IMAD R23, R23, R30, R26 ;  /* 0x0000001e17177224 */ /* 0x000fe400078e021a */
[----:B------:R-:W-:-:S05]  /*12950*/  IMAD R0, R0, R25, R5 ;  /* 0x0000001900007224 */ /* 0x000fca00078e0205 */
[----:B------:R-:W-:Y:S02]  /*12960*/  SEL R156, R0, R23, !P0 ;  /* 0x00000017009c7207 */ /* 0x000fe40004000000 */
[----:B------:R-:W-:Y:S02]  /*12970*/  SEL R23, R23, R0, !P0 ;  /* 0x0000000017177207 */ /* 0x000fe40004000000 */
[----:B------:R-:W-:-:S07]  /*12980*/  PRMT R0, R3, 0x7610, R0 ;  /* 0x0000761003007816 */ /* 0x000fce0000000000 */
.L_x_510:
[----:B------:R-:W-:Y:S01]  /*12990*/  UIADD3 UR49, UR50, UR49, URZ ;  /* 0x0000003132317290 */ /* 0x000fe2000fffe03f */
[----:B------:R-:W-:Y:S01]  /*129a0*/  LOP3.LUT P0, RZ, R0, 0xff, RZ, 0xc0, !PT ;  /* 0x000000ff00ff7812 */ /* 0x000fe2000780c0ff */
[----:B------:R-:W-:Y:S02]  /*129b0*/  UIADD3 UR39, UR39, 0x8, URZ ;  /* 0x0000000827277890 */ /* 0x000fe4000fffe03f */
[----:B------:R-:W-:Y:S02]  /*129c0*/  USHF.R.U32.HI UR4, URZ, 0x2, UR49 ;  /* 0x000000023f047899 */ /* 0x000fe40008011631 */
[----:B------:R-:W-:Y:S02]  /*129d0*/  UISETP.GT.U32.AND UP0, UPT, UR49, 0x3, UPT ;  /* 0x000000033100788c */ /* 0x000fe4000bf04070 */
[----:B------:R-:W-:Y:S02]  /*129e0*/  ULOP3.LUT UR4, UR4, 0x1, URZ, 0xc0, !UPT ;  /* 0x0000000104047892 */ /* 0x000fe4000f8ec03f */
[----:B------:R-:W-:-:S02]  /*129f0*/  UISETP.LT.U32.AND UP1, UPT, UR50, 0x4, UP0 ;  /* 0x000000043200788c */ /* 0x000fc40008721070 */
[----:B------:R-:W-:Y:S02]  /*12a00*/  UISETP.NE.U32.AND UP2, UPT, UR4, 0x1, UPT ;  /* 0x000000010400788c */ /* 0x000fe4000bf45070 */
[----:B------:R-:W-:Y:S02]  /*12a10*/  USEL UR5, URZ, 0x1, !UP1 ;  /* 0x000000013f057887 */ /* 0x000fe4000c800000 */
[----:B------:R-:W-:Y:S02]  /*12a20*/  UISETP.GT.U32.AND UP0, UPT, UR50, 0x3, !UP2 ;  /* 0x000000033200788c */ /* 0x000fe4000d704070 */
[----:B------:R-:W-:Y:S02]  /*12a30*/  ULOP3.LUT UR49, UR49, 0x3, URZ, 0xc0, !UPT ;  /* 0x0000000331317892 */ /* 0x000fe4000f8ec03f */
[----:B------:R-:W-:-:S04]  /*12a40*/  USEL UR4, URZ, 0x1, !UP0 ;  /* 0x000000013f047887 */ /* 0x000fc8000c000000 */
[----:B------:R-:W-:Y:S01]  /*12a50*/  ULOP3.LUT UR48, UR4, UR48, UR5, 0x96, !UPT ;  /* 0x0000003004307292 */ /* 0x000fe2000f8e9605 */
[----:B------:R-:W-:Y:S11]  /*12a60*/  @P0 BRA `(.L_x_513) ;  /* 0xfffffee8007c0947 */ /* 0x000ff6000383ffff */
[----:B------:R-:W-:-:S13]  /*12a70*/  PLOP3.LUT P0, PT, PT, PT, PT, 0x8, 0x0 ;  /* 0x000000000000781c */ /* 0x000fda0003f0e170 */
.L_x_18:
[----:B------:R-:W-:Y:S05]  /*12a80*/  @P0 BRA `(.L_x_10) ;  /* 0x0000003000300947 */ /* 0x000fea0003800000 */
[----:B------:R-:W-:Y:S01]  /*12a90*/  ULDC.64 UR6, c[0x0][0x588] ;  /* 0x0001620000067ab9 */ /* 0x000fe20000000a00 */
[----:B------:R-:W-:Y:S01]  /*12aa0*/  ULDC.64 UR4, c[0x0][0x590] ;  /* 0x0001640000047ab9 */ /* 0x000fe20000000a00 */
[----:B------:R-:W-:Y:S01]  /*12ab0*/  ISETP.NE.U32.AND P0, PT, RZ, UR6, PT ;  /* 0x00000006ff007c0c */ /* 0x000fe2000bf05070 */
[----:B------:R-:W-:-:S04]  /*12ac0*/  DEPBAR.LE SB0, 0x0 ;  /* 0x000080000000791a */ /* 0x000fc80000000000 */
[----:B------:R-:W-:Y:S01]  /*12ad0*/  ISETP.NE.U32.AND P1, PT, RZ, UR4, PT ;  /* 0x00000004ff007c0c */ /* 0x000fe2000bf25070 */
[----:B------:R-:W-:Y:S01]  /*12ae0*/  BSSY B0, `(.L_x_514) ;  /* 0x0000015000007945 */ /* 0x000fe20003800000 */
[----:B------:R-:W-:Y:S02]  /*12af0*/  ISETP.NE.AND.EX P0, PT, RZ, UR7, PT, P0 ;  /* 0x00000007ff007c0c */ /* 0x000fe4000bf05300 */
[----:B------:R-:W-:-:S13]  /*12b00*/  ISETP.NE.AND.EX P1, PT, RZ, UR5, PT, P1 ;  /* 0x00000005ff007c0c */ /* 0x000fda000bf25310 */
[----:B------:R-:W-:Y:S05]  /*12b10*/  @P0 BRA P1, `(.L_x_515) ;  /* 0x0000000000440947 */ /* 0x000fea0000800000 */
[----:B------:R-:W-:-:S04]  /*12b20*/  ISETP.NE.U32.AND P0, PT, RZ, UR4, PT ;  /* 0x00000004ff007c0c */ /* 0x000fc8000bf05070 */
[----:B------:R-:W-:-:S13]  /*12b30*/  ISETP.NE.AND.EX P0, PT, RZ, UR5, PT, P0 ;  /* 0x00000005ff007c0c */ /* 0x000fda000bf05300 */
[----:B------:R-:W-:Y:S05]  /*12b40*/  @!P0 BRA `(.L_x_516) ;  /* 0x00000000002c8947 */ /* 0x000fea0003800000 */
[----:B------:R-:W-:-:S13]  /*12b50*/  LOP3.LUT P0, RZ, R152, 0xff, RZ, 0xc0, !PT ;  /* 0x000000ff98ff7812 */ /* 0x000fda000780c0ff */
[----:B------:R-:W-:Y:S05]  /*12b60*/  @!P0 BRA `(.L_x_517) ;  /* 0x0000000000108947 */ /* 0x000fea0003800000 */
[----:B-----5:R-:W-:-:S13]  /*12b70*/  FSETP.NEU.AND P0, PT, R153, RZ, PT ;  /* 0x000000ff9900720b */ /* 0x020fda0003f0d000 */
[----:B------:R-:W-:Y:S05]  /*12b80*/  @!P0 BREAK B0 ;  /* 0x0000000000008942 */ /* 0x000fea0003800000 */
[----:B------:R-:W-:Y:S05]  /*12b90*/  @P0 BRA `(.L_x_515) ;  /* 0x0000000000240947 */ /* 0x000fea0003800000 */
[----:B------:R-:W-:Y:S05]  /*12ba0*/  BRA `(.L_x_10) ;  /* 0x0000002c00e87947 */ /* 0x000fea0003800000 */
.L_x_517:
[----:B------:R-:W-:-:S04]  /*12bb0*/  ISETP.NE.U32.AND P0, PT, RZ, UR6, PT ;  /* 0x00000006ff007c0c */ /* 0x000fc8000bf05070 */
[----:B------:R-:W-:-:S13]  /*12bc0*/  ISETP.NE.AND.EX P0, PT, RZ, UR7, PT, P0 ;  /* 0x00000007ff007c0c */ /* 0x000fda000bf05300 */
[----:B------:R-:W-:Y:S05]  /*12bd0*/  @!P0 BREAK B0 ;  /* 0x0000000000008942 */ /* 0x000fea0003800000 */
[----:B------:R-:W-:Y:S05]  /*12be0*/  @P0 BRA `(.L_x_515) ;  /* 0x0000000000100947 */ /* 0x000fea0003800000 */
[----:B------:R-:W-:Y:S05]  /*12bf0*/  BRA `(.L_x_10) ;  /* 0x0000002c00d47947 */ /* 0x000fea0003800000 */
.L_x_516:
[----:B-----5:R-:W-:-:S13]  /*12c00*/  FSETP.NEU.AND P0, PT, R153, RZ, PT ;  /* 0x000000ff9900720b */ /* 0x020fda0003f0d000 */
[----:B------:R-:W-:Y:S05]  /*12c10*/  @!P0 BREAK B0 ;  /* 0x0000000000008942 */ /* 0x000fea0003800000 */
[----:B------:R-:W-:Y:S05]  /*12c20*/  @!P0 BRA `(.L_x_10) ;  /* 0x0000002c00c88947 */ /* 0x000fea0003800000 */
.L_x_515:
[----:B------:R-:W-:Y:S05]  /*12c30*/  BSYNC B0 ;  /* 0x0000000000007941 */ /* 0x000fea0003800000 */
.L_x_514:
[----:B------:R-:W-:-:S04]  /*12c40*/  LOP3.LUT R19, R19, 0x1, RZ, 0xfc, !PT ;  /* 0x0000000113137812 */ /* 0x000fc800078efcff */
[----:B------:R-:W-:-:S13]  /*12c50*/  ISETP.NE.AND P0, PT, R19, 0x3, PT ;  /* 0x000000031300780c */ /* 0x000fda0003f05270 */
[----:B------:R-:W-:Y:S05]  /*12c60*/  @!P0 BRA `(.L_x_518) ;  /* 0x0000000000048947 */ /* 0x000fea0003800000 */
[----:B------:R-:W-:Y:S01]  /*12c70*/  BPT.TRAP 0x1 ;  /* 0x000000040000795c */ /* 0x000fe20000300000 */
.L_x_518:
[----:B------:R-:W3:Y:S01]  /*12c80*/  S2UR UR5, SR_CgaCtaId ;  /* 0x00000000000579c3 */ /* 0x000ee20000008800 */
[----:B------:R-:W-:Y:S02]  /*12c90*/  UMOV UR4, 0x400 ;  /* 0x0000040000047882 */ /* 0x000fe40000000000 */
[----:B---3--:R-:W-:-:S04]  /*12ca0*/  ULEA UR4, UR5, UR4, 0x18 ;  /* 0x0000000405047291 */ /* 0x008fc8000f8ec03f */
[----:B------:R-:W-:-:S04]  /*12cb0*/  ULEA UR4, UR36, UR4, 0x3 ;  /* 0x0000000424047291 */ /* 0x000fc8000f8e183f */
[----:B------:R-:W-:-:S04]  /*12cc0*/  UIADD3 UR4, UR4, 0x60, URZ ;  /* 0x0000006004047890 */ /* 0x000fc8000fffe03f */
[----:B------:R-:W-:-:S09]  /*12cd0*/  UPRMT UR4, UR5, 0x654, UR4 ;  /* 0x0000065405047896 */ /* 0x000fd20008000004 */
[----:B------:R-:W-:Y:S01]  /*12ce0*/  SYNCS.ARRIVE.TRANS64.RED.A1T0 RZ, [UR4], RZ ;  /* 0x000000ffffff79a7 */ /* 0x000fe20008100404 */
[----:B------:R-:W-:Y:S05]  /*12cf0*/  BRA `(.L_x_10) ;  /* 0x0000002c00947947 */ /* 0x000fea0003800000 */
.L_x_9:
[----:B------:R-:W-:Y:S01]  /*12d00*/  ULDC.64 UR4, c[0x0][0x8f8] ;  /* 0x00023e0000047ab9 */ /* 0x000fe20000000a00 */
[----:B------:R-:W-:Y:S02]  /*12d10*/  PRMT R11, RZ, 0x7610, R11 ;  /* 0x00007610ff0b7816 */ /* 0x000fe4000000000b */
[----:B------:R-:W-:Y:S02]  /*12d20*/  ISETP.GE.U32.AND P1, PT, R2, UR4, PT ;  /* 0x0000000402007c0c */ /* 0x000fe4000bf26070 */
[----:B------:R-:W-:Y:S02]  /*12d30*/  MOV R7, 0xffffffff ;  /* 0xffffffff00077802 */ /* 0x000fe40000000f00 */
[----:B------:R-:W-:Y:S02]  /*12d40*/  ISETP.GE.U32.AND.EX P1, PT, R16, UR5, PT, P1 ;  /* 0x0000000510007c0c */ /* 0x000fe4000bf26110 */
[----:B------:R-:W-:Y:S02]  /*12d50*/  MOV R6, 0xffffffff ;  /* 0xffffffff00067802 */ /* 0x000fe40000000f00 */
[----:B------:R-:W-:-:S09]  /*12d60*/  MOV R3, 0xffffffff ;  /* 0xffffffff00037802 */ /* 0x000fd20000000f00 */
        /* <DEDUP_REMOVED lines=19> */
.L_x_520:
[--C-:B------:R-:W-:Y:S01]  /*12ea0*/  SHF.R.U64 R20, R14, R24, R15.reuse ;  /* 0x000000180e147219 */ /* 0x100fe2000000120f */
[----:B------:R-:W1:Y:S01]  /*12eb0*/  LDC R28, c[0x0][0x8c0] ;  /* 0x00023000ff1c7b82 */ /* 0x000e620000000800 */
[----:B------:R-:W-:Y:S01]  /*12ec0*/  I2FP.F32.U32 R6, R8 ;  /* 0x0000000800067245 */ /* 0x000fe20000201000 */
[----:B------:R-:W-:Y:S01]  /*12ed0*/  ULDC UR4, c[0x0][0x150] ;  /* 0x0000540000047ab9 */ /* 0x000fe20000000800 */
[----:B------:R-:W-:Y:S02]  /*12ee0*/  SHF.R.U32.HI R3, RZ, R24, R15 ;  /* 0x00000018ff037219 */ /* 0x000fe4000001160f */
[----:B------:R-:W-:Y:S01]  /*12ef0*/  IADD3 R9, P1, RZ, -R20, RZ ;  /* 0x80000014ff097210 */ /* 0x000fe20007f3e0ff */
[----:B------:R-:W-:Y:S01]  /*12f00*/  FMUL R13, R6, UR4 ;  /* 0x00000004060d7c20 */ /* 0x000fe20008400000 */
[----:B------:R-:W-:Y:S01]  /*12f10*/  ULDC UR4, c[0x0][0x154] ;  /* 0x0000550000047ab9 */ /* 0x000fe20000000800 */
[----:B------:R-:W2:Y:S01]  /*12f20*/  LDC.64 R30, c[0x0][0x8e8] ;  /* 0x00023a00ff1e7b82 */ /* 0x000ea20000000a00 */
[----:B------:R-:W-:-:S02]  /*12f30*/  IADD3.X R11, RZ, ~R3, RZ, P1, !PT ;  /* 0x80000003ff0b7210 */ /* 0x000fc40000ffe4ff */
[----:B------:R-:W-:Y:S01]  /*12f40*/  MOV R3, R16 ;  /* 0x0000001000037202 */ /* 0x000fe20000000f00 */
[----:B------:R-:W3:Y:S02]  /*12f50*/  F2I.U32.TRUNC.NTZ R13, R13 ;  /* 0x0000000d000d7305 */ /* 0x000ee4000020f000 */
[-C--:B------:R-:W-:Y:S02]  /*12f60*/  IMAD R12, R11, R26.reuse, RZ ;  /* 0x0000001a0b0c7224 */ /* 0x080fe400078e02ff */
[----:B------:R-:W4:Y:S01]  /*12f70*/  LDC R15, c[0x0][0x144] ;  /* 0x00005100ff0f7b82 */ /* 0x000f220000000800 */
[----:B------:R-:W-:-:S04]  /*12f80*/  IMAD.WIDE.U32 R6, R9, R26, R2 ;  /* 0x0000001a09067225 */ /* 0x000fc800078e0002 */
[----:B------:R-:W-:Y:S01]  /*12f90*/  IMAD R3, R9, R27, R12 ;  /* 0x0000001b09037224 */ /* 0x000fe200078e020c */
[----:B------:R-:W-:Y:S02]  /*12fa0*/  MOV R9, 0x1 ;  /* 0x0000000100097802 */ /* 0x000fe40000000f00 */
[----:B------:R-:W5:Y:S02]  /*12fb0*/  LDC R26, c[0x0][0x8b0] ;  /* 0x00022c00ff1a7b82 */ /* 0x000f640000000800 */
[----:B------:R-:W-:Y:S02]  /*12fc0*/  IADD3 R3, R7, R3, RZ ;  /* 0x0000000307037210 */ /* 0x000fe40007ffe0ff */
[----:B------:R-:W-:Y:S02]  /*12fd0*/  I2FP.F32.U32 R7, R10 ;  /* 0x0000000a00077245 */ /* 0x000fe40000201000 */
[----:B-1----:R-:W-:Y:S02]  /*12fe0*/  SHF.R.U64 R14, R6, R28, R3 ;  /* 0x0000001c060e7219 */ /* 0x002fe40000001203 */
[----:B------:R-:W1:Y:S01]  /*12ff0*/  LDC R12, c[0x0][0x900] ;  /* 0x00024000ff0c7b82 */ /* 0x000e620000000800 */
[----:B---3--:R-:W-:-:S02]  /*13000*/  IADD3 R6, -R13, RZ, RZ ;  /* 0x000000ff0d067210 */ /* 0x008fc40007ffe1ff */
[----:B--2---:R-:W-:Y:S02]  /*13010*/  ISETP.NE.U32.AND P1, PT, R30, RZ, PT ;  /* 0x000000ff1e00720c */ /* 0x004fe40003f25070 */
[----:B------:R-:W-:Y:S02]  /*13020*/  SHF.R.U32.HI R3, RZ, R28, R3 ;  /* 0x0000001cff037219 */ /* 0x000fe40000011603 */
[----:B------:R-:W-:Y:S01]  /*13030*/  ISETP.NE.AND.EX P1, PT, R31, RZ, PT, P1 ;  /* 0x000000ff1f00720c */ /* 0x000fe20003f25310 */
[----:B------:R-:W2:Y:S01]  /*13040*/  LDC R23, c[0x0][0x148] ;  /* 0x00005200ff177b82 */ /* 0x000ea20000000800 */
[----:B----4-:R-:W-:Y:S02]  /*13050*/  IMAD R28, R15, R6, R8 ;  /* 0x000000060f1c7224 */ /* 0x010fe400078e0208 */
[----:B------:R-:W-:Y:S01]  /*13060*/  FMUL R8, R7, UR4 ;  /* 0x0000000407087c20 */ /* 0x000fe20008400000 */
[----:B------:R-:W-:-:S03]  /*13070*/  MOV R7, 0xffffffff ;  /* 0xffffffff00077802 */ /* 0x000fc60000000f00 */
[----:B------:R3:W4:Y:S01]  /*13080*/  F2I.U32.TRUNC.NTZ R21, R8 ;  /* 0x0000000800157305 */ /* 0x000722000020f000 */
[----:B------:R-:W2:Y:S01]  /*13090*/  LDC R25, c[0x0][0x8a8] ;  /* 0x00022a00ff197b82 */ /* 0x000ea20000000800 */
[-CC-:B-----5:R-:W-:Y:S02]  /*130a0*/  SHF.R.U64 R24, R14, R26.reuse, R3.reuse ;  /* 0x0000001a0e187219 */ /* 0x1a0fe40000001203 */
[----:B------:R-:W-:-:S05]  /*130b0*/  SHF.R.U32.HI R3, RZ, R26, R3 ;  /* 0x0000001aff037219 */ /* 0x000fca0000011603 */
[----:B------:R-:W2:Y:S01]  /*130c0*/  LDC R27, c[0x0][0x8f0] ;  /* 0x00023c00ff1b7b82 */ /* 0x000ea20000000800 */
[-C--:B-1----:R-:W-:Y:S02]  /*130d0*/  SHF.L.U32 R6, R7, R12.reuse, RZ ;  /* 0x0000000c07067219 */ /* 0x082fe400000006ff */
[--C-:B------:R-:W-:Y:S02]  /*130e0*/  SHF.R.U64 R15, R24, R12, R3.reuse ;  /* 0x0000000c180f7219 */ /* 0x100fe40000001203 */
[----:B------:R-:W-:Y:S02]  /*130f0*/  LOP3.LUT R33, RZ, R6, RZ, 0x33, !PT ;  /* 0x00000006ff217212 */ /* 0x000fe400078e33ff */
[-C--:B------:R-:W-:Y:S01]  /*13100*/  SHF.R.U32.HI R7, RZ, R12.reuse, R3 ;  /* 0x0000000cff077219 */ /* 0x080fe20000011603 */
[----:B------:R-:W1:Y:S01]  /*13110*/  LDC R29, c[0x0][0x8e0] ;  /* 0x00023800ff1d7b82 */ /* 0x000e620000000800 */
[----:B------:R-:W-:Y:S02]  /*13120*/  SHF.L.U32 R26, R9, R12, RZ ;  /* 0x0000000c091a7219 */ /* 0x000fe400000006ff */
[----:B------:R-:W-:-:S05]  /*13130*/  MOV R6, R15 ;  /* 0x0000000f00067202 */ /* 0x000fca0000000f00 */
[----:B------:R-:W1:Y:S01]  /*13140*/  LDC R32, c[0x0][0x8b8] ;  /* 0x00022e00ff207b82 */ /* 0x000e620000000800 */
[----:B---34-:R-:W-:Y:S05]  /*13150*/  @!P1 BRA `(.L_x_521) ;  /* 0x0000000000289947 */ /* 0x018fea0003800000 */
[----:B------:R-:W3:Y:S02]  /*13160*/  LDC R6, c[0x0][0x8f4] ;  /* 0x00023d00ff067b82 */ /* 0x000ee40000000800 */
[----:B---3--:R-:W-:-:S04]  /*13170*/  IADD3 R3, P1, R15, R6, RZ ;  /* 0x000000060f037210 */ /* 0x008fc80007f3e0ff */
        /* <DEDUP_REMOVED lines=8> */
.L_x_521:
[----:B------:R-:W-:Y:S02]  /*13200*/  ISETP.NE.AND P1, PT, R22, 0x1, PT ;  /* 0x000000011600780c */ /* 0x000fe40003f25270 */
[----:B--2---:R-:W-:Y:S02]  /*13210*/  SHF.R.U64 R6, R6, R27, R7 ;  /* 0x0000001b06067219 */ /* 0x004fe40000001207 */
[----:B------:R-:W-:Y:S02]  /*13220*/  LOP3.LUT R3, R24, R33, RZ, 0xc0, !PT ;  /* 0x0000002118037212 */ /* 0x000fe400078ec0ff */
[----:B------:R-:W-:Y:S02]  /*13230*/  IADD3 R21, -R21, RZ, RZ ;  /* 0x000000ff15157210 */ /* 0x000fe40007ffe1ff */
[----:B------:R-:W-:Y:S01]  /*13240*/  IADD3 R9, R25, -0x1, RZ ;  /* 0xffffffff19097810 */ /* 0x000fe20007ffe0ff */
[----:B------:R-:W-:Y:S01]  /*13250*/  IMAD R7, R26, R6, R3 ;  /* 0x000000061a077224 */ /* 0x000fe200078e0203 */
[----:B------:R-:W-:-:S02]  /*13260*/  IADD3 R8, -R6, RZ, RZ ;  /* 0x000000ff06087210 */ /* 0x000fc40007ffe1ff */
[----:B------:R-:W-:Y:S01]  /*13270*/  LOP3.LUT R14, R14, R9, RZ, 0xc0, !PT ;  /* 0x000000090e0e7212 */ /* 0x000fe200078ec0ff */
[----:B------:R-:W-:Y:S01]  /*13280*/  @P1 IMAD R28, R23, R21, R10 ;  /* 0x00000015171c1224 */ /* 0x000fe200078e020a */
[----:B------:R-:W-:Y:S01]  /*13290*/  MOV R11, 0x1 ;  /* 0x00000001000b7802 */ /* 0x000fe20000000f00 */
[----:B-1----:R-:W-:Y:S02]  /*132a0*/  IMAD R3, R8, R29, R15 ;  /* 0x0000001d08037224 */ /* 0x002fe400078e020f */
[----:B------:R-:W-:Y:S02]  /*132b0*/  IMAD R7, R7, R32, R28 ;  /* 0x0000002007077224 */ /* 0x000fe400078e021c */
[----:B------:R-:W-:Y:S01]  /*132c0*/  IMAD R8, R3, R25, R14 ;  /* 0x0000001903087224 */ /* 0x000fe200078e020e */
[----:B------:R-:W-:-:S04]  /*132d0*/  MOV R3, R20 ;  /* 0x0000001400037202 */ /* 0x000fc80000000f00 */
[----:B------:R-:W-:Y:S02]  /*132e0*/  SEL R6, R8, R7, !P1 ;  /* 0x0000000708067207 */ /* 0x000fe40004800000 */
[----:B------:R-:W-:-:S07]  /*132f0*/  SEL R7, R7, R8, !P1 ;  /* 0x0000000807077207 */ /* 0x000fce0004800000 */
.L_x_519:
[----:B------:R-:W-:-:S08]  /*13300*/  NOP ;  /* 0x0000000000007918 */ /* 0x000fd00000000000 */
[----:B------:R-:W1:-:S00]  /*13310*/  USETMAXREG.DEALLOC.CTAPOOL 0x28 ;  /* 0x00000028000079c8 */ /* 0x000e4000080e0500 */
[----:B-1----:R-:W-:-:S13]  /*13320*/  ISETP.NE.AND P1, PT, R0, 0x1, PT ;  /* 0x000000010000780c */ /* 0x002fda0003f25270 */
[----:B------:R-:W-:Y:S05]  /*13330*/  @!P1 BRA `(.L_x_10) ;  /* 0x0000002800049947 */ /* 0x000fea0003800000 */
[----:B------:R-:W-:Y:S05]  /*13340*/  @!P4 BRA `(.L_x_522) ;  /* 0x00000018001cc947 */ /* 0x000fea0003800000 */
[----:B------:R-:W-:-:S13]  /*13350*/  ISETP.NE.OR P0, PT, R0, 0x2, P0 ;  /* 0x000000020000780c */ /* 0x000fda0000705670 */
[----:B------:R-:W-:Y:S05]  /*13360*/  @P0 BRA `(.L_x_10) ;  /* 0x0000002400f80947 */ /* 0x000fea0003800000 */
[----:B------:R-:W-:-:S13]  /*13370*/  LOP3.LUT P1, RZ, R11, 0xff, RZ, 0xc0, !PT ;  /* 0x000000ff0bff7812 */ /* 0x000fda000782c0ff */
[----:B------:R-:W-:Y:S05]  /*13380*/  @!P1 BRA `(.L_x_523) ;  /* 0x0000000000189947 */ /* 0x000fea0003800000 */
[----:B------:R-:W-:Y:S01]  /*13390*/  UMOV UR4, 0x400 ;  /* 0x0000040000047882 */ /* 0x000fe20000000000 */
[----:B------:R-:W-:Y:S01]  /*133a0*/  MOV R0, RZ ;  /* 0x000000ff00007202 */ /* 0x000fe20000000f00 */
[----:B------:R-:W-:-:S03]  /*133b0*/  ULEA UR4, UR37, UR4, 0x18 ;  /* 0x0000000425047291 */ /* 0x000fc6000f8ec03f */
[----:B------:R-:W-:-:S06]  /*133c0*/  SHF.L.U32 R0, R0, 0x1f, RZ ;  /* 0x0000001f00007819 */ /* 0x000fcc00000006ff */
[----:B------:R-:W1:Y:S02]  /*133d0*/  SYNCS.PHASECHK.TRANS64.TRYWAIT P0, [UR4+0x88], R0 ;  /* 0x00008800ff0075a7 */ /* 0x000e640008000144 */
[----:B-1----:R-:W-:Y:S05]  /*133e0*/  @!P0 BRA `(.L_x_524) ;  /* 0x0000002800b08947 */ /* 0x002fea0003800000 */
.L_x_523:
[----:B------:R-:W-:Y:S01]  /*133f0*/  PRMT R10, RZ, 0x7610, R10 ;  /* 0x00007610ff0a7816 */ /* 0x000fe2000000000a */
[----:B------:R-:W-:Y:S06]  /*13400*/  @P3 BRA `(.L_x_525) ;  /* 0x0000000000243947 */ /* 0x000fec0003800000 */
[----:B------:R-:W-:Y:S02]  /*13410*/  ULDC.64 UR4, c[0x0][0x588] ;  /* 0x0001620000047ab9 */ /* 0x000fe40000000a00 */
[----:B------:R-:W-:-:S04]  /*13420*/  ISETP.NE.U32.AND P0, PT, RZ, UR4, PT ;  /* 0x00000004ff007c0c */ /* 0x000fc8000bf05070 */
[----:B------:R-:W-:-:S13]  /*13430*/  ISETP.NE.AND.EX P0, PT, RZ, UR5, PT, P0 ;  /* 0x00000005ff007c0c */ /* 0x000fda000bf05300 */
[----:B------:R-:W-:Y:S05]  /*13440*/  @!P0 BRA `(.L_x_526) ;  /* 0x00000000000c8947 */ /* 0x000fea0003800000 */
[----:B------:R3:W5:Y:S01]  /*13450*/  LDG.E R12, desc[UR42][R4.64] ;  /* 0x0000002a040c7981 */ /* 0x000762000c1e1900 */
[----:B------:R-:W-:Y:S01]  /*13460*/  MOV R10, 0x1 ;  /* 0x00000001000a7802 */ /* 0x000fe20000000f00 */
[----:B------:R-:W-:Y:S06]  /*13470*/  BRA `(.L_x_525) ;  /* 0x0000000000087947 */ /* 0x000fec0003800000 */
.L_x_526:
[----:B------:R-:W2:Y:S01]  /*13480*/  LDC R12, c[0x0][0x580] ;  /* 0x00016000ff0c7b82 */ /* 0x000ea20000000800 */
[----:B------:R-:W-:-:S07]  /*13490*/  MOV R10, 0x1 ;  /* 0x00000001000a7802 */ /* 0x000fce0000000f00 */
.L_x_525:
[----:B------:R-:W-:Y:S05]  /*134a0*/  @!P1 BRA `(.L_x_527) ;  /* 0x00000014004c9947 */ /* 0x000fea0003800000 */
[----:B-1----:R-:W1:Y:S01]  /*134b0*/  LDC R0, c[0x0][0x900] ;  /* 0x00024000ff007b82 */ /* 0x002e620000000800 */
[----:B---3--:R-:W-:Y:S01]  /*134c0*/  MOV R5, 0xffffffff ;  /* 0xffffffff00057802 */ /* 0x008fe20000000f00 */
[----:B------:R-:W-:Y:S01]  /*134d0*/  ULDC.64 UR22, c[0x0][0x198] ;  /* 0x0000660000167ab9 */ /* 0x000fe20000000a00 */
[----:B------:R-:W-:Y:S01]  /*134e0*/  MOV R9, 0x1 ;  /* 0x0000000100097802 */ /* 0x000fe20000000f00 */
[----:B------:R-:W-:Y:S01]  /*134f0*/  ULDC.64 UR4, c[0x0][0x588] ;  /* 0x0001620000047ab9 */ /* 0x000fe20000000a00 */
[----:B------:R-:W-:Y:S01]  /*13500*/  LOP3.LUT R11, R19, 0x2, RZ, 0xfc, !PT ;  /* 0x00000002130b7812 */ /* 0x000fe200078efcff */
[----:B------:R-:W-:Y:S01]  /*13510*/  ULDC.64 UR6, c[0x0][0x590] ;  /* 0x0001640000067ab9 */ /* 0x000fe20000000a00 */
[----:B------:R-:W-:Y:S01]  /*13520*/  ULDC.64 UR14, c[0x0][0x8f8] ;  /* 0x00023e00000e7ab9 */ /* 0x000fe20000000a00 */
[----:B------:R-:W3:Y:S01]  /*13530*/  LDC R8, c[0x0][0x8a8] ;  /* 0x00022a00ff087b82 */ /* 0x000ee20000000800 */
[-C--:B-1----:R-:W-:Y:S02]  /*13540*/  SHF.L.U32 R5, R5, R0.reuse, RZ ;  /* 0x0000000005057219 */ /* 0x082fe400000006ff */
[----:B------:R-:W-:-:S02]  /*13550*/  SHF.L.U32 R0, R9, R0, RZ ;  /* 0x0000000009007219 */ /* 0x000fc400000006ff */
[----:B------:R-:W-:Y:S02]  /*13560*/  LOP3.LUT R9, RZ, R5, RZ, 0x33, !PT ;  /* 0x00000005ff097212 */ /* 0x000fe400078e33ff */
[----:B---3--:R-:W-:-:S07]  /*13570*/  IADD3 R8, R8, -0x1, RZ ;  /* 0xffffffff08087810 */ /* 0x008fce0007ffe0ff */
.L_x_583:
[----:B------:R-:W-:Y:S02]  /*13580*/  ISETP.NE.U32.AND P0, PT, RZ, UR6, PT ;  /* 0x00000006ff007c0c */ /* 0x000fe4000bf05070 */
[----:B------:R-:W-:Y:S02]  /*13590*/  R2UR UR19, R7 ;  /* 0x00000000071372ca */ /* 0x000fe400000e0000 */
[----:B------:R-:W-:Y:S02]  /*135a0*/  R2UR UR18, R6 ;  /* 0x00000000061272ca */ /* 0x000fe400000e0000 */
[----:B------:R-:W-:-:S09]  /*135b0*/  ISETP.NE.AND.EX P0, PT, RZ, UR7, PT, P0 ;  /* 0x00000007ff007c0c */ /* 0x000fd2000bf05300 */
[----:B------:R-:W-:Y:S02]  /*135c0*/  USHF.L.U32 UR19, UR19, 0x8, URZ ;  /* 0x0000000813137899 */ /* 0x000fe4000800063f */
[----:B------:R-:W-:Y:S02]  /*135d0*/  USHF.L.U32 UR18, UR18, 0x7, URZ ;  /* 0x0000000712127899 */ /* 0x000fe4000800063f */
[----:B--234-:R-:W-:Y:S10]  /*135e0*/  @!P0 BRA `(.L_x_528) ;  /* 0x00000000002c8947 */ /* 0x01cff40003800000 */
[----:B------:R-:W-:-:S04]  /*135f0*/  ISETP.NE.U32.AND P1, PT, RZ, UR4, PT ;  /* 0x00000004ff007c0c */ /* 0x000fc8000bf25070 */
[----:B------:R-:W-:-:S13]  /*13600*/  ISETP.NE.AND.EX P1, PT, RZ, UR5, PT, P1 ;  /* 0x00000005ff007c0c */ /* 0x000fda000bf25310 */
[----:B------:R-:W-:Y:S05]  /*13610*/  @!P1 BRA `(.L_x_529) ;  /* 0x0000000000189947 */ /* 0x000fea0003800000 */
[----:B------:R-:W1:Y:S01]  /*13620*/  LDC.64 R4, c[0x0][0x588] ;  /* 0x00016200ff047b82 */ /* 0x000e620000000a00 */
[----:B------:R-:W-:-:S04]  /*13630*/  IMAD R7, R3, UR6, RZ ;  /* 0x0000000603077c24 */ /* 0x000fc8000f8e02ff */
[----:B-1----:R-:W-:-:S05]  /*13640*/  IMAD.WIDE R4, R7, 0x4, R4 ;  /* 0x0000000407047825 */ /* 0x002fca00078e0204 */
[----:B--2--5:R3:W5:Y:S01]  /*13650*/  LDG.E R12, desc[UR42][R4.64] ;  /* 0x0000002a040c7981 */ /* 0x024762000c1e1900 */
[----:B------:R-:W-:Y:S01]  /*13660*/  MOV R10, 0x1 ;  /* 0x00000001000a7802 */ /* 0x000fe20000000f00 */
[----:B------:R-:W-:Y:S06]  /*13670*/  BRA `(.L_x_528) ;  /* 0x0000000000087947 */ /* 0x000fec0003800000 */
.L_x_529:
[----:B--2--5:R-:W1:Y:S01]  /*13680*/  LDC R12, c[0x0][0x580] ;  /* 0x00016000ff0c7b82 */ /* 0x024e620000000800 */
[----:B------:R-:W-:-:S07]  /*13690*/  MOV R10, 0x1 ;  /* 0x00000001000a7802 */ /* 0x000fce0000000f00 */
.L_x_528:
[----:B------:R-:W-:Y:S05]  /*136a0*/  @!P0 BRA `(.L_x_530) ;  /* 0x00000000001c8947 */ /* 0x000fea0003800000 */
[----:B------:R-:W-:-:S13]  /*136b0*/  LOP3.LUT P2, RZ, R10, 0xff, RZ, 0xc0, !PT ;  /* 0x000000ff0aff7812 */ /* 0x000fda000784c0ff */
[----:B---3--:R-:W3:Y:S02]  /*136c0*/  @!P2 LDC.64 R4, c[0x0][0x588] ;  /* 0x00016200ff04ab82 */ /* 0x008ee40000000a00 */
[----:B---3--:R-:W-:-:S04]  /*136d0*/  @!P2 ISETP.NE.U32.AND P0, PT, R4, RZ, PT ;  /* 0x000000ff0400a20c */ /* 0x008fc80003f05070 */
[----:B------:R-:W-:Y:S02]  /*136e0*/  @!P2 ISETP.NE.AND.EX P1, PT, R5, RZ, PT, P0 ;  /* 0x000000ff0500a20c */ /* 0x000fe40003f25300 */
[----:B-12--5:R-:W-:Y:S02]  /*136f0*/  @P2 FSETP.EQ.AND P0, PT, R12, RZ, PT ;  /* 0x000000ff0c00220b */ /* 0x026fe40003f02000 */
[----:B------:R-:W-:Y:S01]  /*13700*/  @!P2 PLOP3.LUT P0, PT, P1, PT, PT, 0x8, 0x0 ;  /* 0x000000000000a81c */ /* 0x000fe20000f0e170 */
[----:B------:R-:W-:-:S12]  /*13710*/  BRA `(.L_x_531) ;  /* 0x0000000000047947 */ /* 0x000fd80003800000 */
.L_x_530:
[----:B-12--5:R-:W-:-:S13]  /*13720*/  FSETP.EQ.AND P0, PT, R12, RZ, PT ;  /* 0x000000ff0c00720b */ /* 0x026fda0003f02000 */
.L_x_531:
[----:B------:R-:W-:Y:S02]  /*13730*/  ISETP.NE.AND P2, PT, R11, 0x3, PT ;  /* 0x000000030b00780c */ /* 0x000fe40003f45270 */
[----:B------:R-:W-:-:S04]  /*13740*/  ELECT P1, URZ, PT ;  /* 0x00000000003f782f */ /* 0x000fc80003820000 */
[----:B------:R-:W-:-:S07]  /*13750*/  PLOP3.LUT P0, PT, P1, P0, PT, 0x20, 0x0 ;  /* 0x000000000000781c */ /* 0x000fce0000f00470 */
[----:B------:R-:W-:Y:S06]  /*13760*/  @!P2 BRA `(.L_x_532) ;  /* 0x000000000004a947 */ /* 0x000fec0003800000 */
[----:B------:R-:W-:Y:S01]  /*13770*/  BPT.TRAP 0x1 ;  /* 0x000000040000795c */ /* 0x000fe20000300000 */
.L_x_532:
[----:B------:R-:W1:Y:S01]  /*13780*/  S2UR UR37, SR_CgaCtaId ;  /* 0x00000000002579c3 */ /* 0x000e620000008800 */
[----:B------:R-:W-:Y:S01]  /*13790*/  UMOV UR13, 0x400 ;  /* 0x00000400000d7882 */ /* 0x000fe20000000000 */
[----:B---3--:R-:W-:-:S04]  /*137a0*/  MOV R4, 0x1 ;  /* 0x0000000100047802 */ /* 0x008fc80000000f00 */
[----:B------:R-:W-:Y:S01]  /*137b0*/  SHF.L.U32 R4, R4, 0x1f, RZ ;  /* 0x0000001f04047819 */ /* 0x000fe200000006ff */
[----:B-1----:R-:W-:-:S09]  /*137c0*/  ULEA UR13, UR37, UR13, 0x18 ;  /* 0x0000000d250d7291 */ /* 0x002fd2000f8ec03f */
[----:B------:R-:W1:Y:S02]  /*137d0*/  SYNCS.PHASECHK.TRANS64.TRYWAIT P1, [UR13+0x60], R4 ;  /* 0x00006004ff0075a7 */ /* 0x000e64000802014d */
[----:B-1----:R-:W-:Y:S05]  /*137e0*/  @!P1 BRA `(.L_x_533) ;  /* 0x0000002400c89947 */ /* 0x002fea0003800000 */
.L_x_619:
[----:B------:R-:W-:Y:S04]  /*137f0*/  BSSY B0, `(.L_x_534) ;  /* 0x000000e000007945 */ /* 0x000fe80003800000 */
[----:B------:R-:W-:Y:S05]  /*13800*/  @!P0 BRA `(.L_x_535) ;  /* 0x0000000000308947 */ /* 0x000fea0003800000 */
[----:B------:R-:W-:Y:S01]  /*13810*/  R2UR UR20, R3 ;  /* 0x00000000031472ca */ /* 0x000fe200000e0000 */
[----:B------:R-:W-:Y:S02]  /*13820*/  UIADD3 UR8, UP0, UR22, 0x3f0, URZ ;  /* 0x000003f016087890 */ /* 0x000fe4000ff1e03f */
[----:B------:R-:W-:Y:S02]  /*13830*/  UIADD3 UR16, UR13, 0x200, URZ ;  /* 0x000002000d107890 */ /* 0x000fe4000fffe03f */
[----:B------:R-:W-:Y:S02]  /*13840*/  UIADD3 UR17, UR13, 0x40, URZ ;  /* 0x000000400d117890 */ /* 0x000fe4000fffe03f */
[----:B------:R-:W-:Y:S01]  /*13850*/  UIADD3.X UR9, URZ, UR23, URZ, UP0, !UPT ;  /* 0x000000173f097290 */ /* 0x000fe200087fe43f */
[----:B------:R-:W-:Y:S01]  /*13860*/  UMOV UR10, 0x0 ;  /* 0x00000000000a7882 */ /* 0x000fe20000000000 */
[----:B------:R-:W-:-:S07]  /*13870*/  UMOV UR11, 0x10000000 ;  /* 0x10000000000b7882 */ /* 0x000fce0000000000 */
[----:B------:R2:W-:Y:S02]  /*13880*/  UTMALDG.3D [UR16], [UR8], desc[UR10] ;  /* 0x00000a10080075b4 */ /* 0x0005e40008011000 */
[----:B--2---:R-:W-:Y:S05]  /*13890*/  @!P2 BRA `(.L_x_536) ;  /* 0x000000000004a947 */ /* 0x004fea0003800000 */
[----:B------:R-:W-:Y:S01]  /*138a0*/  BPT.TRAP 0x1 ;  /* 0x000000040000795c */ /* 0x000fe20000300000 */
.L_x_536:
[----:B-1----:R-:W1:Y:S02]  /*138b0*/  LDC R5, c[0x0][0x800] ;  /* 0x00020000ff057b82 */ /* 0x002e640000000800 */
[----:B-1----:R2:W-:Y:S02]  /*138c0*/  SYNCS.ARRIVE.TRANS64.RED.A0TR RZ, [UR13+0x40], R5 ;  /* 0x00004005ffff79a7 */ /* 0x0025e4000830040d */
.L_x_535:
[----:B------:R-:W-:Y:S05]  /*138d0*/  BSYNC B0 ;  /* 0x0000000000007941 */ /* 0x000fea0003800000 */
.L_x_534:
[----:B------:R-:W-:Y:S05]  /*138e0*/  @!P2 BRA `(.L_x_537) ;  /* 0x000000000004a947 */ /* 0x000fea0003800000 */
[----:B------:R-:W-:Y:S01]  /*138f0*/  BPT.TRAP 0x1 ;  /* 0x000000040000795c */ /* 0x000fe20000300000 */
.L_x_537:
[----:B------:R-:W-:-:S04]  /*13900*/  UIADD3 UR33, UR13, 0x40, URZ ;  /* 0x000000400d217890 */ /* 0x000fc8000fffe03f */
[----:B------:R-:W-:-:S09]  /*13910*/  UPRMT UR16, UR37, 0x654, UR33 ;  /* 0x0000065425107896 */ /* 0x000fd20008000021 */
[----:B------:R-:W-:Y:S01]  /*13920*/  SYNCS.ARRIVE.TRANS64.RED.A1T0 RZ, [UR16], RZ ;  /* 0x000000ffffff79a7 */ /* 0x000fe20008100410 */
[----:B------:R-:W-:Y:S05]  /*13930*/  @!P2 BRA `(.L_x_538) ;  /* 0x000000000004a947 */ /* 0x000fea0003800000 */
[----:B------:R-:W-:Y:S01]  /*13940*/  BPT.TRAP 0x1 ;  /* 0x000000040000795c */ /* 0x000fe20000300000 */
.L_x_538:
[----:B------:R-:W3:Y:S02]  /*13950*/  SYNCS.PHASECHK.TRANS64.TRYWAIT P1, [UR13+0x68], R4 ;  /* 0x00006804ff0075a7 */ /* 0x000ee4000802014d */
[----:B---3--:R-:W-:Y:S05]  /*13960*/  @!P1 BRA `(.L_x_539) ;  /* 0x0000002400809947 */ /* 0x008fea0003800000 */
.L_x_620:
[----:B------:R-:W-:Y:S04]  /*13970*/  BSSY B0, `(.L_x_540) ;  /* 0x0000010000007945 */ /* 0x000fe80003800000 */
[----:B------:R-:W-:Y:S05]  /*13980*/  @!P0 BRA `(.L_x_541) ;  /* 0x0000000000388947 */ /* 0x000fea0003800000 */
[----:B------:R-:W-:Y:S01]  /*13990*/  UIADD3 UR20, UP0, UR22, 0x3f0, URZ ;  /* 0x000003f016147890 */ /* 0x000fe2000ff1e03f */
[----:B------:R-:W-:Y:S01]  /*139a0*/  R2UR UR12, R3 ;  /* 0x00000000030c72ca */ /* 0x000fe200000e0000 */
[----:B------:R-:W-:Y:S02]  /*139b0*/  UIADD3 UR11, UR19, 0x80, URZ ;  /* 0x00000080130b7890 */ /* 0x000fe4000fffe03f */
[----:B------:R-:W-:Y:S02]  /*139c0*/  UIADD3 UR8, UR13, 0x2200, URZ ;  /* 0x000022000d087890 */ /* 0x000fe4000fffe03f */
[----:B------:R-:W-:Y:S02]  /*139d0*/  UIADD3 UR9, UR13, 0x48, URZ ;  /* 0x000000480d097890 */ /* 0x000fe4000fffe03f */
[----:B------:R-:W-:Y:S01]  /*139e0*/  UIADD3.X UR21, URZ, UR23, URZ, UP0, !UPT ;  /* 0x000000173f157290 */ /* 0x000fe200087fe43f */
[----:B------:R-:W-:Y:S01]  /*139f0*/  UMOV UR24, 0x0 ;  /* 0x0000000000187882 */ /* 0x000fe20000000000 */
[----:B------:R-:W-:Y:S01]  /*13a00*/  UMOV UR25, 0x10000000 ;  /* 0x1000000000197882 */ /* 0x000fe20000000000 */
[----:B------:R-:W-:-:S06]  /*13a10*/  UMOV UR10, UR18 ;  /* 0x00000012000a7c82 */ /* 0x000fcc0008000000 */
[----:B------:R3:W-:Y:S02]  /*13a20*/  UTMALDG.3D [UR8], [UR20], desc[UR24] ;  /* 0x00001808140075b4 */ /* 0x0007e40008011000 */
[----:B---3--:R-:W-:Y:S05]  /*13a30*/  @!P2 BRA `(.L_x_542) ;  /* 0x000000000004a947 */ /* 0x008fea0003800000 */
[----:B------:R-:W-:Y:S01]  /*13a40*/  BPT.TRAP 0x1 ;  /* 0x000000040000795c */ /* 0x000fe20000300000 */
.L_x_542:
[----:B-12---:R-:W1:Y:S02]  /*13a50*/  LDC R5, c[0x0][0x800] ;  /* 0x00020000ff057b82 */ /* 0x006e640000000800 */
[----:B-1----:R3:W-:Y:S02]  /*13a60*/  SYNCS.ARRIVE.TRANS64.RED.A0TR RZ, [UR13+0x48], R5 ;  /* 0x00004805ffff79a7 */ /* 0x0027e4000830040d */
.L_x_541:
[----:B------:R-:W-:Y:S05]  /*13a70*/  BSYNC B0 ;  /* 0x0000000000007941 */ /* 0x000fea0003800000 */
.L_x_540:
[----:B------:R-:W-:Y:S05]  /*13a80*/  @!P2 BRA `(.L_x_543) ;  /* 0x000000000004a947 */ /* 0x000fea0003800000 */
[----:B------:R-:W-:Y:S01]  /*13a90*/  BPT.TRAP 0x1 ;  /* 0x000000040000795c */ /* 0x000fe20000300000 */
.L_x_543:
[----:B------:R-:W-:Y:S02]  /*13aa0*/  UIADD3 UR25, UR13, 0x48, URZ ;  /* 0x000000480d197890 */ /* 0x000fe4000fffe03f */
[----:B------:R-:W-:Y:S02]  /*13ab0*/  UIADD3 UR10, UR18, 0x20, URZ ;  /* 0x00000020120a7890 */ /* 0x000fe4000fffe03f */
[----:B------:R-:W-:-:S09]  /*13ac0*/  UPRMT UR20, UR37, 0x654, UR25 ;  /* 0x0000065425147896 */ /* 0x000fd20008000019 */
[----:B------:R-:W-:Y:S01]  /*13ad0*/  SYNCS.ARRIVE.TRANS64.RED.A1T0 RZ, [UR20], RZ ;  /* 0x000000ffffff79a7 */ /* 0x000fe20008100414 */
[----:B------:R-:W-:Y:S05]  /*13ae0*/  @!P2 BRA `(.L_x_544) ;  /* 0x000000000004a947 */ /* 0x000fea0003800000 */
[----:B------:R-:W-:Y:S01]  /*13af0*/  BPT.TRAP 0x1 ;  /* 0x000000040000795c */ /* 0x000fe20000300000 */
.L_x_544:
[----:B------:R-:W4:Y:S02]  /*13b00*/  SYNCS.PHASECHK.TRANS64.TRYWAIT P1, [UR13+0x70], R4 ;  /* 0x00007004ff0075a7 */ /* 0x000f24000802014d */
[----:B----4-:R-:W-:Y:S05]  /*13b10*/  @!P1 BRA `(.L_x_545) ;  /* 0x00000024002c9947 */ /* 0x010fea0003800000 */
.L_x_621:
        /* <DEDUP_REMOVED lines=8> */
[----:B------:R-:W-:Y:S01]  /*13ba0*/  UMOV UR29, 0x10000000 ;  /* 0x10000000001d7882 */ /* 0x000fe20000000000 */
[----:B------:R-:W-:-:S06]  /*13bb0*/  UMOV UR11, UR19 ;  /* 0x00000013000b7c82 */ /* 0x000fcc0008000000 */
[----:B------:R4:W-:Y:S02]  /*13bc0*/  UTMALDG.3D [UR8], [UR26], desc[UR28] ;  /* 0x00001c081a0075b4 */ /* 0x0009e40008011000 */
[----:B----4-:R-:W-:Y:S05]  /*13bd0*/  @!P2 BRA `(.L_x_548) ;  /* 0x000000000004a947 */ /* 0x010fea0003800000 */
[----:B------:R-:W-:Y:S01]  /*13be0*/  BPT.TRAP 0x1 ;  /* 0x000000040000795c */ /* 0x000fe20000300000 */
.L_x_548:
[----:B-123--:R-:W1:Y:S02]  /*13bf0*/  LDC R5, c[0x0][0x800] ;  /* 0x00020000ff057b82 */ /* 0x00ee640000000800 */
[----:B-1----:R4:W-:Y:S02]  /*13c00*/  SYNCS.ARRIVE.TRANS64.RED.A0TR RZ, [UR13+0x50], R5 ;  /* 0x00005005ffff79a7 */ /* 0x0029e4000830040d */
.L_x_547:
[----:B------:R-:W-:Y:S05]  /*13c10*/  BSYNC B0 ;  /* 0x0000000000007941 */ /* 0x000fea0003800000 */
.L_x_546:
[----:B------:R-:W-:Y:S05]  /*13c20*/  @!P2 BRA `(.L_x_549) ;  /* 0x000000000004a947 */ /* 0x000fea0003800000 */
[----:B------:R-:W-:Y:S01]  /*13c30*/  BPT.TRAP 0x1 ;  /* 0x000000040000795c */ /* 0x000fe20000300000 */
.L_x_549:
[----:B------:R-:W-:-:S04]  /*13c40*/  UIADD3 UR17, UR13, 0x50, URZ ;  /* 0x000000500d117890 */ /* 0x000fc8000fffe03f */
[----:B------:R-:W-:-:S09]  /*13c50*/  UPRMT UR21, UR37, 0x654, UR17 ;  /* 0x0000065425157896 */ /* 0x000fd20008000011 */
[----:B------:R-:W-:Y:S01]  /*13c60*/  SYNCS.ARRIVE.TRANS64.RED.A1T0 RZ, [UR21], RZ ;  /* 0x000000ffffff79a7 */ /* 0x000fe20008100415 */
[----:B------:R-:W-:Y:S05]  /*13c70*/  @!P2 BRA `(.L_x_550) ;  /* 0x000000000004a947 */ /* 0x000fea0003800000 */
[----:B------:R-:W-:Y:S01]  /*13c80*/  BPT.TRAP 0x1 ;  /* 0x000000040000795c */ /* 0x000fe20000300000 */
.L_x_550:
[----:B------:R-:W5:Y:S02]  /*13c90*/  SYNCS.PHASECHK.TRANS64.TRYWAIT P1, [UR13+0x78], R4 ;  /* 0x00007804ff0075a7 */ /* 0x000f64000802014d */
[----:B-----5:R-:W-:Y:S05]  /*13ca0*/  @!P1 BRA `(.L_x_551) ;  /* 0x0000002000e09947 */ /* 0x020fea0003800000 */
.L_x_622:
        /* <DEDUP_REMOVED lines=9> */
[----:B------:R-:W-:-:S07]  /*13d40*/  UMOV UR29, 0x10000000 ;  /* 0x10000000001d7882 */ /* 0x000fce0000000000 */
[----:B------:R1:W-:Y:S02]  /*13d50*/  UTMALDG.3D [UR8], [UR26], desc[UR28] ;  /* 0x00001c081a0075b4 */ /* 0x0003e40008011000 */
[----:B-1----:R-:W-:Y:S05]  /*13d60*/  @!P2 BRA `(.L_x_554) ;  /* 0x000000000004a947 */ /* 0x002fea0003800000 */
[----:B------:R-:W-:Y:S01]  /*13d70*/  BPT.TRAP 0x1 ;  /* 0x000000040000795c */ /* 0x000fe20000300000 */
.L_x_554:
[----:B------:R-:W1:Y:S02]  /*13d80*/  LDC R4, c[0x0][0x800] ;  /* 0x00020000ff047b82 */ /* 0x000e640000000800 */
[----:B-1----:R1:W-:Y:S02]  /*13d90*/  SYNCS.ARRIVE.TRANS64.RED.A0TR RZ, [UR13+0x58], R4 ;  /* 0x00005804ffff79a7 */ /* 0x0023e4000830040d */
.L_x_553:
[----:B------:R-:W-:Y:S05]  /*13da0*/  BSYNC B0 ;  /* 0x0000000000007941 */ /* 0x000fea0003800000 */
.L_x_552:
[----:B------:R-:W-:Y:S05]  /*13db0*/  @!P2 BRA `(.L_x_555) ;  /* 0x000000000004a947 */ /* 0x000fea0003800000 */
[----:B------:R-:W-:Y:S01]  /*13dc0*/  BPT.TRAP 0x1 ;  /* 0x000000040000795c */ /* 0x000fe20000300000 */
.L_x_555:
[----:B------:R-:W-:Y:S02]  /*13dd0*/  UIADD3 UR9, UR13, 0x58, URZ ;  /* 0x000000580d097890 */ /* 0x000fe4000fffe03f */
[----:B------:R-:W-:Y:S02]  /*13de0*/  UIADD3 UR34, UR18, 0x40, URZ ;  /* 0x0000004012227890 */ /* 0x000fe4000fffe03f */
[----:B------:R-:W-:-:S09]  /*13df0*/  UPRMT UR29, UR37, 0x654, UR9 ;  /* 0x00000654251d7896 */ /* 0x000fd20008000009 */
[----:B------:R-:W-:Y:S01]  /*13e00*/  SYNCS.ARRIVE.TRANS64.RED.A1T0 RZ, [UR29], RZ ;  /* 0x000000ffffff79a7 */ /* 0x000fe2000810041d */
[----:B------:R-:W-:Y:S05]  /*13e10*/  @!P2 BRA `(.L_x_556) ;  /* 0x000000000004a947 */ /* 0x000fea0003800000 */
[----:B------:R-:W-:Y:S01]  /*13e20*/  BPT.TRAP 0x1 ;  /* 0x000000040000795c */ /* 0x000fe20000300000 */
.L_x_556:
[----:B-1----:R-:W-:-:S04]  /*13e30*/  SHF.L.U32 R4, RZ, 0x1f, RZ ;  /* 0x0000001fff047819 */ /* 0x002fc800000006ff */
[----:B------:R-:W1:Y:S02]  /*13e40*/  SYNCS.PHASECHK.TRANS64.TRYWAIT P1, [UR13+0x60], R4 ;  /* 0x00006004ff0075a7 */ /* 0x000e64000802014d */
[----:B-1----:R-:W-:Y:S05]  /*13e50*/  @!P1 BRA `(.L_x_557) ;  /* 0x00000020008c9947 */ /* 0x002fea0003800000 */
.L_x_623:
[----:B------:R-:W-:Y:S04]  /*13e60*/  BSSY B0, `(.L_x_558) ;  /* 0x000000e000007945 */ /* 0x000fe80003800000 */
[----:B------:R-:W-:Y:S05]  /*13e70*/  @!P0 BRA `(.L_x_559) ;  /* 0x0000000000308947 */ /* 0x000fea0003800000 */
[----:B------:R-:W-:Y:S01]  /*13e80*/  R2UR UR36, R3 ;  /* 0x00000000032472ca */ /* 0x000fe200000e0000 */
[----:B------:R-:W-:Y:S02]  /*13e90*/  UIADD3 UR10, UP0, UR22, 0x3f0, URZ ;  /* 0x000003f0160a7890 */ /* 0x000fe4000ff1e03f */
[----:B------:R-:W-:Y:S02]  /*13ea0*/  UIADD3 UR32, UR13, 0x200, URZ ;  /* 0x000002000d207890 */ /* 0x000fe4000fffe03f */
[----:B------:R-:W-:Y:S01]  /*13eb0*/  UIADD3.X UR11, URZ, UR23, URZ, UP0, !UPT ;  /* 0x000000173f0b7290 */ /* 0x000fe200087fe43f */
[----:B------:R-:W-:Y:S01]  /*13ec0*/  UMOV UR26, 0x0 ;  /* 0x00000000001a7882 */ /* 0x000fe20000000000 */
[----:B------:R-:W-:Y:S01]  /*13ed0*/  UMOV UR27, 0x10000000 ;  /* 0x10000000001b7882 */ /* 0x000fe20000000000 */
[----:B------:R-:W-:-:S06]  /*13ee0*/  UMOV UR35, UR19 ;  /* 0x0000001300237c82 */ /* 0x000fcc0008000000 */
[----:B------:R1:W-:Y:S02]  /*13ef0*/  UTMALDG.3D [UR32], [UR10], desc[UR26] ;  /* 0x00001a200a0075b4 */ /* 0x0003e40008011000 */
[----:B-1----:R-:W-:Y:S05]  /*13f00*/  @!P2 BRA `(.L_x_560) ;  /* 0x000000000004a947 */ /* 0x002fea0003800000 */
[----:B------:R-:W-:Y:S01]  /*13f10*/  BPT.TRAP 0x1 ;  /* 0x000000040000795c */ /* 0x000fe20000300000 */
.L_x_560:
[----:B--234-:R-:W1:Y:S02]  /*13f20*/  LDC R5, c[0x0][0x800] ;  /* 0x00020000ff057b82 */ /* 0x01ce640000000800 */
[----:B-1----:R1:W-:Y:S02]  /*13f30*/  SYNCS.ARRIVE.TRANS64.RED.A0TR RZ, [UR13+0x40], R5 ;  /* 0x00004005ffff79a7 */ /* 0x0023e4000830040d */
.L_x_559:
[----:B------:R-:W-:Y:S05]  /*13f40*/  BSYNC B0 ;  /* 0x0000000000007941 */ /* 0x000fea0003800000 */
.L_x_558:
[----:B------:R-:W-:Y:S05]  /*13f50*/  @!P2 BRA `(.L_x_561) ;  /* 0x000000000004a947 */ /* 0x000fea0003800000 */
[----:B------:R-:W-:Y:S01]  /*13f60*/  BPT.TRAP 0x1 ;  /* 0x000000040000795c */ /* 0x000fe20000300000 */
.L_x_561:
[----:B------:R-:W-:Y:S01]  /*13f70*/  SYNCS.ARRIVE.TRANS64.RED.A1T0 RZ, [UR16], RZ ;  /* 0x000000ffffff79a7 */ /* 0x000fe20008100410 */
[----:B------:R-:W-:Y:S05]  /*13f80*/  @!P2 BRA `(.L_x_562) ;  /* 0x000000000004a947 */ /* 0x000fea0003800000 */
[----:B------:R-:W-:Y:S01]  /*13f90*/  BPT.TRAP 0x1 ;  /* 0x000000040000795c */ /* 0x000fe20000300000 */
.L_x_562:
[----:B------:R-:W5:Y:S02]  /*13fa0*/  SYNCS.PHASECHK.TRANS64.TRYWAIT P1, [UR13+0x68], R4 ;  /* 0x00006804ff0075a7 */ /* 0x000f64000802014d */
[----:B-----5:R-:W-:Y:S05]  /*13fb0*/  @!P1 BRA `(.L_x_563) ;  /* 0x00000020004c9947 */ /* 0x020fea0003800000 */
.L_x_624:
        /* <DEDUP_REMOVED lines=13> */
.L_x_566:
[----:B--234-:R-:W1:Y:S02]  /*14090*/  LDC R5, c[0x0][0x800] ;  /* 0x00020000ff057b82 */ /* 0x01ce640000000800 */
[----:B-1----:R1:W-:Y:S02]  /*140a0*/  SYNCS.ARRIVE.TRANS64.RED.A0TR RZ, [UR13+0x48], R5 ;  /* 0x00004805ffff79a7 */ /* 0x0023e4000830040d */
.L_x_565:
[----:B------:R-:W-:Y:S05]  /*140b0*/  BSYNC B0 ;  /* 0x0000000000007941 */ /* 0x000fea0003800000 */
.L_x_564:
[----:B------:R-:W-:Y:S05]  /*140c0*/  @!P2 BRA `(.L_x_567) ;  /* 0x000000000004a947 */ /* 0x000fea0003800000 */
[----:B------:R-:W-:Y:S01]  /*140d0*/  BPT.TRAP 0x1 ;  /* 0x000000040000795c */ /* 0x000fe20000300000 */
.L_x_567:
[----:B------:R-:W-:Y:S01]  /*140e0*/  SYNCS.ARRIVE.TRANS64.RED.A1T0 RZ, [UR20], RZ ;  /* 0x000000ffffff79a7 */ /* 0x000fe20008100414 */
[----:B------:R-:W-:Y:S01]  /*140f0*/  UIADD3 UR18, UR18, 0x60, URZ ;  /* 0x0000006012127890 */ /* 0x000fe2000fffe03f */
[----:B------:R-:W-:Y:S11]  /*14100*/  @!P2 BRA `(.L_x_568) ;  /* 0x000000000004a947 */ /* 0x000ff60003800000 */
[----:B------:R-:W-:Y:S01]  /*14110*/  BPT.TRAP 0x1 ;  /* 0x000000040000795c */ /* 0x000fe20000300000 */
.L_x_568:
[----:B------:R-:W5:Y:S02]  /*14120*/  SYNCS.PHASECHK.TRANS64.TRYWAIT P1, [UR13+0x70], R4 ;  /* 0x00007004ff0075a7 */ /* 0x000f64000802014d */
[----:B-----5:R-:W-:Y:S05]  /*14130*/  @!P1 BRA `(.L_x_569) ;  /* 0x0000002000049947 */ /* 0x020fea0003800000 */
.L_x_625:
[----:B------:R-:W-:Y:S04]  /*14140*/  BSSY B0, `(.L_x_570) ;  /* 0x000000d000007945 */ /* 0x000fe80003800000 */
[----:B------:R-:W-:Y:S05]  /*14150*/  @!P0 BRA `(.L_x_571) ;  /* 0x00000000002c8947 */ /* 0x000fea0003800000 */
[----:B------:R-:W-:Y:S01]  /*14160*/  R2UR UR20, R3 ;  /* 0x00000000031472ca */ /* 0x000fe200000e0000 */
[----:B------:R-:W-:Y:S02]  /*14170*/  UIADD3 UR10, UP0, UR22, 0x3f0, URZ ;  /* 0x000003f0160a7890 */ /* 0x000fe4000ff1e03f */
[----:B------:R-:W-:Y:S02]  /*14180*/  UIADD3 UR16, UR13, 0x4200, URZ ;  /* 0x000042000d107890 */ /* 0x000fe4000fffe03f */
[----:B------:R-:W-:Y:S01]  /*14190*/  UIADD3.X UR11, URZ, UR23, URZ, UP0, !UPT ;  /* 0x000000173f0b7290 */ /* 0x000fe200087fe43f */
[----:B------:R-:W-:Y:S01]  /*141a0*/  UMOV UR24, 0x0 ;  /* 0x0000000000187882 */ /* 0x000fe20000000000 */
[----:B------:R-:W-:-:S07]  /*141b0*/  UMOV UR25, 0x10000000 ;  /* 0x1000000000197882 */ /* 0x000fce0000000000 */
[----:B------:R1:W-:Y:S02]  /*141c0*/  UTMALDG.3D [UR16], [UR10], desc[UR24] ;  /* 0x000018100a0075b4 */ /* 0x0003e40008011000 */
[----:B-1----:R-:W-:Y:S05]  /*141d0*/  @!P2 BRA `(.L_x_572) ;  /* 0x000000000004a947 */ /* 0x002fea0003800000 */
[----:B------:R-:W-:Y:S01]  /*141e0*/  BPT.TRAP 0x1 ;  /* 0x000000040000795c */ /* 0x000fe20000300000 */
.L_x_572:
[----:B--234-:R-:W1:Y:S02]  /*141f0*/  LDC R5, c[0x0][0x800] ;  /* 0x00020000ff057b82 */ /* 0x01ce640000000800 */
[----:B-1----:R1:W-:Y:S02]  /*14200*/  SYNCS.ARRIVE.TRANS64.RED.A0TR RZ, [UR13+0x50], R5 ;  /* 0x00005005ffff79a7 */ /* 0x0023e4000830040d */
.L_x_571:
[----:B------:R-:W-:Y:S05]  /*14210*/  BSYNC B0 ;  /* 0x0000000000007941 */ /* 0x000fea0003800000 */
.L_x_570:
[----:B------:R-:W-:Y:S05]  /*14220*/  @!P2 BRA `(.L_x_573) ;  /* 0x000000000004a947 */ /* 0x000fea0003800000 */
[----:B------:R-:W-:Y:S01]  /*14230*/  BPT.TRAP 0x1 ;  /* 0x000000040000795c */ /* 0x000fe20000300000 */
.L_x_573:
[----:B------:R-:W-:Y:S01]  /*14240*/  SYNCS.ARRIVE.TRANS64.RED.A1T0 RZ, [UR21], RZ ;  /* 0x000000ffffff79a7 */ /* 0x000fe20008100415 */
[----:B------:R-:W-:Y:S05]  /*14250*/  @!P2 BRA `(.L_x_574) ;  /* 0x000000000004a947 */ /* 0x000fea0003800000 */
[----:B------:R-:W-:Y:S01]  /*14260*/  BPT.TRAP 0x1 ;  /* 0x000000040000795c */ /* 0x000fe20000300000 */
.L_x_574:
[----:B------:R-:W5:Y:S02]  /*14270*/  SYNCS.PHASECHK.TRANS64.TRYWAIT P1, [UR13+0x78], R4 ;  /* 0x00007804ff0075a7 */ /* 0x000f64000802014d */
[----:B-----5:R-:W-:Y:S05]  /*14280*/  @!P1 BRA `(.L_x_575) ;  /* 0x0000001c00c89947 */ /* 0x020fea0003800000 */
.L_x_626:
        /* <DEDUP_REMOVED lines=13> */
.L_x_578:
[----:B------:R-:W1:Y:S02]  /*14360*/  LDC R3, c[0x0][0x800] ;  /* 0x00020000ff037b82 */ /* 0x000e640000000800 */
[----:B-1----:R1:W-:Y:S02]  /*14370*/  SYNCS.ARRIVE.TRANS64.RED.A0TR RZ, [UR13+0x58], R3 ;  /* 0x00005803ffff79a7 */ /* 0x0023e4000830040d */
.L_x_577:
[----:B------:R-:W-:Y:S05]  /*14380*/  BSYNC B0 ;  /* 0x0000000000007941 */ /* 0x000fea0003800000 */
.L_x_576:
[----:B------:R-:W-:Y:S05]  /*14390*/  @!P2 BRA `(.L_x_579) ;  /* 0x000000000004a947 */ /* 0x000fea0003800000 */
[----:B------:R-:W-:Y:S01]  /*143a0*/  BPT.TRAP 0x1 ;  /* 0x000000040000795c */ /* 0x000fe20000300000 */
.L_x_579:
[----:B------:R-:W-:Y:S01]  /*143b0*/  IADD3 R2, P0, R2, UR40, RZ ;  /* 0x0000002802027c10 */ /* 0x000fe2000ff1e0ff */
[----:B------:R-:W-:Y:S01]  /*143c0*/  SYNCS.ARRIVE.TRANS64.RED.A1T0 RZ, [UR29], RZ ;  /* 0x000000ffffff79a7 */ /* 0x000fe2000810041d */
[----:B-1----:R-:W-:Y:S02]  /*143d0*/  PRMT R4, RZ, 0x7610, R4 ;  /* 0x00007610ff047816 */ /* 0x002fe40000000004 */
[----:B------:R-:W-:Y:S02]  /*143e0*/  IADD3.X R16, R16, UR38, RZ, P0, !PT ;  /* 0x0000002610107c10 */ /* 0x000fe400087fe4ff */
[----:B------:R-:W-:Y:S02]  /*143f0*/  ISETP.GE.U32.AND P0, PT, R2, UR14, PT ;  /* 0x0000000e02007c0c */ /* 0x000fe4000bf06070 */
[----:B------:R-:W-:Y:S02]  /*14400*/  MOV R7, 0xffffffff ;  /* 0xffffffff00077802 */ /* 0x000fe40000000f00 */
[----:B------:R-:W-:-:S02]  /*14410*/  ISETP.GE.U32.AND.EX P0, PT, R16, UR15, PT, P0 ;  /* 0x0000000f10007c0c */ /* 0x000fc4000bf06100 */
[----:B------:R-:W-:Y:S02]  /*14420*/  MOV R6, 0xffffffff ;  /* 0xffffffff00067802 */ /* 0x000fe40000000f00 */
[----:B------:R-:W-:-:S09]  /*14430*/  MOV R3, 0xffffffff ;  /* 0xffffffff00037802 */ /* 0x000fd20000000f00 */
[----:B------:R-:W-:Y:S05]  /*14440*/  @P0 BRA `(.L_x_580) ;  /* 0x00000004005c0947 */ /* 0x000fea0003800000 */
[----:B------:R-:W1:Y:S01]  /*14450*/  S2R R17, SR_CTAID.X ;  /* 0x0000000000117919 */ /* 0x000e620000002500 */
[----:B------:R-:W5:Y:S01]  /*14460*/  LDC.64 R14, c[0x0][0x8d0] ;  /* 0x00023400ff0e7b82 */ /* 0x000f620000000a00 */
[----:B------:R-:W-:Y:S01]  /*14470*/  ULDC UR8, c[0x0][0x150] ;  /* 0x0000540000087ab9 */ /* 0x000fe20000000800 */
[----:B------:R-:W-:Y:S01]  /*14480*/  MOV R7, R2 ;  /* 0x0000000200077202 */ /* 0x000fe20000000f00 */
[----:B------:R-:W2:Y:S01]  /*14490*/  S2R R3, SR_CTAID.Y ;  /* 0x0000000000037919 */ /* 0x000ea20000002600 */
[----:B------:R-:W-:-:S04]  /*144a0*/  MOV R21, R16 ;  /* 0x0000001000157202 */ /* 0x000fc80000000f00 */
[----:B------:R-:W2:Y:S08]  /*144b0*/  LDC R20, c[0x0][0x144] ;  /* 0x00005100ff147b82 */ /* 0x000eb00000000800 */
[----:B------:R-:W3:Y:S01]  /*144c0*/  LDC R18, c[0x0][0x8d8] ;  /* 0x00023600ff127b82 */ /* 0x000ee20000000800 */
[----:B-----5:R-:W-:-:S04]  /*144d0*/  ISETP.NE.U32.AND P0, PT, R14, RZ, PT ;  /* 0x000000ff0e00720c */ /* 0x020fc80003f05070 */
[----:B------:R-:W-:Y:S02]  /*144e0*/  ISETP.NE.AND.EX P0, PT, R15, RZ, PT, P0 ;  /* 0x000000ff0f00720c */ /* 0x000fe40003f05300 */
[----:B-1----:R-:W-:Y:S02]  /*144f0*/  I2FP.F32.U32 R4, R17 ;  /* 0x0000001100047245 */ /* 0x002fe40000201000 */
[----:B--2---:R-:W-:-:S03]  /*14500*/  I2FP.F32.U32 R23, R3 ;  /* 0x0000000300177245 */ /* 0x004fc60000201000 */
[----:B------:R-:W-:-:S04]  /*14510*/  FMUL R4, R4, UR8 ;  /* 0x0000000804047c20 */ /* 0x000fc80008400000 */
[----:B------:R1:W2:Y:S02]  /*14520*/  F2I.U32.TRUNC.NTZ R13, R4 ;  /* 0x00000004000d7305 */ /* 0x0002a4000020f000 */
[----:B---3--:R-:W-:Y:S05]  /*14530*/  @!P0 BRA `(.L_x_581) ;  /* 0x0000000000308947 */ /* 0x008fea0003800000 */
[----:B----4-:R-:W3:Y:S02]  /*14540*/  LDC R5, c[0x0][0x8dc] ;  /* 0x00023700ff057b82 */ /* 0x010ee40000000800 */
[----:B---3--:R-:W-:-:S04]  /*14550*/  IADD3 R5, P0, R2, R5, RZ ;  /* 0x0000000502057210 */ /* 0x008fc80007f1e0ff */
[----:B------:R-:W-:-:S05]  /*14560*/  IADD3.X R21, RZ, R16, RZ, P0, !PT ;  /* 0x00000010ff157210 */ /* 0x000fca00007fe4ff */
[----:B------:R-:W-:-:S04]  /*14570*/  IMAD.WIDE.U32 R6, R21, R14, RZ ;  /* 0x0000000e15067225 */ /* 0x000fc800078e00ff */
[----:B------:R-:W-:-:S04]  /*14580*/  IMAD.WIDE.U32 R6, P0, R5, R15, R6 ;  /* 0x0000000f05067225 */ /* 0x000fc80007800006 */
[----:B-1----:R-:W-:Y:S01]  /*14590*/  IMAD.WIDE.U32 R4, R5, R14, RZ ;  /* 0x0000000e05047225 */ /* 0x002fe200078e00ff */
[----:B------:R-:W-:-:S04]  /*145a0*/  MOV R4, R7 ;  /* 0x0000000700047202 */ /* 0x000fc80000000f00 */
[----:B------:R-:W-:Y:S02]  /*145b0*/  IADD3 RZ, P1, R5, R6, RZ ;  /* 0x0000000605ff7210 */ /* 0x000fe40007f3e0ff */
[----:B------:R-:W-:-:S03]  /*145c0*/  IADD3.X R5, RZ, RZ, RZ, P0, !PT ;  /* 0x000000ffff057210 */ /* 0x000fc600007fe4ff */
[----:B------:R-:W-:-:S03]  /*145d0*/  IMAD.WIDE.U32.X R4, R21, R15, R4, P1 ;  /* 0x0000000f15047225 */ /* 0x000fc600008e0404 */
[----:B------:R-:W-:Y:S02]  /*145e0*/  MOV R7, R4 ;  /* 0x0000000400077202 */ /* 0x000fe40000000f00 */
[----:B------:R-:W-:-:S07]  /*145f0*/  MOV R21, R5 ;  /* 0x0000000500157202 */ /* 0x000fce0000000f00 */
.L_x_581:
[----:B------:R-:W-:Y:S01]  /*14600*/  ULDC UR8, c[0x0][0x154] ;  /* 0x0000550000087ab9 */ /* 0x000fe20000000800 */
[----:B------:R-:W3:Y:S01]  /*14610*/  LDC R14, c[0x0][0x148] ;  /* 0x00005200ff0e7b82 */ /* 0x000ee20000000800 */
[----:B------:R-:W-:Y:S01]  /*14620*/  FMUL R23, R23, UR8 ;  /* 0x0000000817177c20 */ /* 0x000fe20008400000 */
[----:B------:R-:W-:Y:S02]  /*14630*/  ISETP.NE.AND P2, PT, R22, 0x1, PT ;  /* 0x000000011600780c */ /* 0x000fe40003f45270 */
[----:B--2---:R-:W-:Y:S02]  /*14640*/  IADD3 R6, -R13, RZ, RZ ;  /* 0x000000ff0d067210 */ /* 0x004fe40007ffe1ff */
[----:B------:R-:W-:Y:S01]  /*14650*/  SHF.R.U64 R13, R7, R18, R21 ;  /* 0x00000012070d7219 */ /* 0x000fe20000001215 */
[----:B------:R-:W2:Y:S01]  /*14660*/  F2I.U32.TRUNC.NTZ R23, R23 ;  /* 0x0000001700177305 */ /* 0x000ea2000020f000 */
[----:B-1--4-:R-:W1:Y:S01]  /*14670*/  LDC.64 R4, c[0x0][0x8c8] ;  /* 0x00023200ff047b82 */ /* 0x012e620000000a00 */
[----:B------:R-:W-:Y:S01]  /*14680*/  IMAD R17, R20, R6, R17 ;  /* 0x0000000614117224 */ /* 0x000fe200078e0211 */
[----:B------:R-:W-:-:S02]  /*14690*/  SHF.R.U32.HI R18, RZ, R18, R21 ;  /* 0x00000012ff127219 */ /* 0x000fc40000011615 */
[----:B------:R-:W-:-:S04]  /*146a0*/  IADD3 R21, P0, RZ, -R13, RZ ;  /* 0x8000000dff157210 */ /* 0x000fc80007f1e0ff */
[----:B------:R-:W4:Y:S01]  /*146b0*/  LDC R20, c[0x0][0x8c0] ;  /* 0x00023000ff147b82 */ /* 0x000f220000000800 */
[----:B------:R-:W-:Y:S02]  /*146c0*/  IADD3.X R7, RZ, ~R18, RZ, P0, !PT ;  /* 0x80000012ff077210 */ /* 0x000fe400007fe4ff */
[----:B--2---:R-:W-:-:S05]  /*146d0*/  IADD3 R15, -R23, RZ, RZ ;  /* 0x000000ff170f7210 */ /* 0x004fca0007ffe1ff */
[----:B------:R-:W2:Y:S01]  /*146e0*/  LDC R23, c[0x0][0x8b0] ;  /* 0x00022c00ff177b82 */ /* 0x000ea20000000800 */
[----:B---3--:R-:W-:Y:S01]  /*146f0*/  @P2 IMAD R17, R14, R15, R3 ;  /* 0x0000000f0e112224 */ /* 0x008fe200078e0203 */
[----:B------:R-:W-:-:S06]  /*14700*/  MOV R3, R16 ;  /* 0x0000001000037202 */ /* 0x000fcc0000000f00 */
[----:B------:R-:W3:Y:S01]  /*14710*/  LDC.64 R14, c[0x0][0x8e8] ;  /* 0x00023a00ff0e7b82 */ /* 0x000ee20000000a00 */
[----:B-1----:R-:W-:-:S04]  /*14720*/  IMAD R6, R7, R4, RZ ;  /* 0x0000000407067224 */ /* 0x002fc800078e02ff */
[C---:B------:R-:W-:Y:S02]  /*14730*/  IMAD R7, R21.reuse, R5, R6 ;  /* 0x0000000515077224 */ /* 0x040fe400078e0206 */
[----:B------:R-:W-:Y:S01]  /*14740*/  IMAD.WIDE.U32 R4, R21, R4, R2 ;  /* 0x0000000415047225 */ /* 0x000fe200078e0002 */
[----:B------:R-:W1:Y:S04]  /*14750*/  LDC R6, c[0x0][0x900] ;  /* 0x00024000ff067b82 */ /* 0x000e680000000800 */
[----:B------:R-:W-:-:S04]  /*14760*/  IADD3 R3, R5, R7, RZ ;  /* 0x0000000705037210 */ /* 0x000fc80007ffe0ff */
[-CC-:B----4-:R-:W-:Y:S01]  /*14770*/  SHF.R.U64 R21, R4, R20.reuse, R3.reuse ;  /* 0x0000001404157219 */ /* 0x190fe20000001203 */
[----:B------:R-:W4:Y:S01]  /*14780*/  LDC R25, c[0x0][0x8f0] ;  /* 0x00023c00ff197b82 */ /* 0x000f220000000800 */
[----:B------:R-:W-:-:S04]  /*14790*/  SHF.R.U32.HI R4, RZ, R20, R3 ;  /* 0x00000014ff047219 */ /* 0x000fc80000011603 */
[-CC-:B--2---:R-:W-:Y:S02]  /*147a0*/  SHF.R.U64 R24, R21, R23.reuse, R4.reuse ;  /* 0x0000001715187219 */ /* 0x184fe40000001204 */
[----:B---3--:R-:W-:Y:S01]  /*147b0*/  ISETP.NE.U32.AND P0, PT, R14, RZ, PT ;  /* 0x000000ff0e00720c */ /* 0x008fe20003f05070 */
[----:B------:R-:W2:Y:S01]  /*147c0*/  LDC R20, c[0x0][0x8e0] ;  /* 0x00023800ff147b82 */ /* 0x000ea20000000800 */
[----:B------:R-:W-:Y:S02]  /*147d0*/  SHF.R.U32.HI R5, RZ, R23, R4 ;  /* 0x00000017ff057219 */ /* 0x000fe40000011604 */
[----:B------:R-:W-:Y:S02]  /*147e0*/  ISETP.NE.AND.EX P0, PT, R15, RZ, PT, P0 ;  /* 0x000000ff0f00720c */ /* 0x000fe40003f05300 */
[----:B-1----:R-:W-:-:S03]  /*147f0*/  SHF.R.U64 R23, R24, R6, R5 ;  /* 0x0000000618177219 */ /* 0x002fc60000001205 */
[----:B------:R-:W1:Y:S01]  /*14800*/  LDC R18, c[0x0][0x8b8] ;  /* 0x00022e00ff127b82 */ /* 0x000e620000000800 */
[----:B------:R-:W-:Y:S02]  /*14810*/  SHF.R.U32.HI R27, RZ, R6, R5 ;  /* 0x00000006ff1b7219 */ /* 0x000fe40000011605 */
[----:B------:R-:W-:Y:S02]  /*14820*/  MOV R4, R23 ;  /* 0x0000001700047202 */ /* 0x000fe40000000f00 */
[----:B------:R-:W-:-:S03]  /*14830*/  MOV R5, R27 ;  /* 0x0000001b00057202 */ /* 0x000fc60000000f00 */
        /* <DEDUP_REMOVED lines=8> */
[----:B------:R-:W-:-:S04]  /*148c0*/  MOV R4, R7 ;  /* 0x0000000700047202 */ /* 0x000fc80000000f00 */
[----:B------:R-:W-:Y:S02]  /*148d0*/  IADD3 RZ, P1, R5, R6, RZ ;  /* 0x0000000605ff7210 */ /* 0x000fe40007f3e0ff */
[----:B------:R-:W-:-:S03]  /*148e0*/  IADD3.X R5, RZ, RZ, RZ, P0, !PT ;  /* 0x000000ffff057210 */ /* 0x000fc600007fe4ff */
[----:B------:R-:W-:-:S08]  /*148f0*/  IMAD.WIDE.U32.X R4, R27, R15, R4, P1 ;  /* 0x0000000f1b047225 */ /* 0x000fd000008e0404 */
.L_x_582:
[----:B------:R-:W-:Y:S02]  /*14900*/  SHF.R.U64 R25, R4, R25, R5 ;  /* 0x0000001904197219 */ /* 0x000fe40000001205 */
[----:B------:R-:W-:Y:S02]  /*14910*/  LOP3.LUT R5, R24, R9, RZ, 0xc0, !PT ;  /* 0x0000000918057212 */ /* 0x000fe400078ec0ff */
[----:B------:R-:W-:Y:S02]  /*14920*/  IADD3 R4, -R25, RZ, RZ ;  /* 0x000000ff19047210 */ /* 0x000fe40007ffe1ff */
[----:B------:R-:W-:Y:S01]  /*14930*/  LOP3.LUT R21, R21, R8, RZ, 0xc0, !PT ;  /* 0x0000000815157212 */ /* 0x000fe200078ec0ff */
[----:B------:R-:W-:Y:S02]  /*14940*/  IMAD R5, R0, R25, R5 ;  /* 0x0000001900057224 */ /* 0x000fe400078e0205 */
[----:B--2---:R-:W-:Y:S01]  /*14950*/  IMAD R20, R4, R20, R23 ;  /* 0x0000001404147224 */ /* 0x004fe200078e0217 */
[----:B------:R-:W-:Y:S01]  /*14960*/  MOV R4, 0x1 ;  /* 0x0000000100047802 */ /* 0x000fe20000000f00 */
[----:B-1----:R-:W-:-:S02]  /*14970*/  IMAD R17, R5, R18, R17 ;  /* 0x0000001205117224 */ /* 0x002fc400078e0211 */
[----:B---3--:R-:W-:Y:S01]  /*14980*/  IMAD R20, R20, R3, R21 ;  /* 0x0000000314147224 */ /* 0x008fe200078e0215 */
[----:B------:R-:W-:-:S04]  /*14990*/  MOV R3, R13 ;  /* 0x0000000d00037202 */ /* 0x000fc80000000f00 */
[----:B------:R-:W-:Y:S02]  /*149a0*/  SEL R6, R20, R17, !P2 ;  /* 0x0000001114067207 */ /* 0x000fe40005000000 */
[----:B------:R-:W-:-:S07]  /*149b0*/  SEL R7, R17, R20, !P2 ;  /* 0x0000001411077207 */ /* 0x000fce0005000000 */
.L_x_580:
[----:B------:R-:W-:-:S13]  /*149c0*/  LOP3.LUT P0, RZ, R4, 0xff, RZ, 0xc0, !PT ;  /* 0x000000ff04ff7812 */ /* 0x000fda000780c0ff */
[----:B------:R-:W-:Y:S05]  /*149d0*/  @P0 BRA `(.L_x_583) ;  /* 0xffffffe800e80947 */ /* 0x000fea000383ffff */
.L_x_527:
[----:B------:R-:W-:-:S13]  /*149e0*/  ELECT P0, URZ, PT ;  /* 0x00000000003f782f */ /* 0x000fda0003800000 */
[----:B------:R-:W-:Y:S05]  /*149f0*/  @!P0 BRA `(.L_x_10) ;  /* 0x0000001000548947 */ /* 0x000fea0003800000 */
[----:B------:R-:W-:-:S04]  /*14a00*/  LOP3.LUT R19, R19, 0x2, RZ, 0xfc, !PT ;  /* 0x0000000213137812 */ /* 0x000fc800078efcff */
[----:B------:R-:W-:-:S13]  /*14a10*/  ISETP.NE.AND P1, PT, R19, 0x3, PT ;  /* 0x000000031300780c */ /* 0x000fda0003f25270 */
[----:B------:R-:W-:Y:S05]  /*14a20*/  @!P1 BRA `(.L_x_584) ;  /* 0x0000000000049947 */ /* 0x000fea0003800000 */
[----:B------:R-:W-:Y:S01]  /*14a30*/  BPT.TRAP 0x1 ;  /* 0x000000040000795c */ /* 0x000fe20000300000 */
.L_x_584:
[----:B-1----:R-:W-:Y:S02]  /*14a40*/  MOV R0, 0x400 ;  /* 0x0000040000007802 */ /* 0x002fe40000000f00 */
[----:B------:R-:W-:Y:S02]  /*14a50*/  MOV R3, UR37 ;  /* 0x0000002500037c02 */ /* 0x000fe40008000f00 */
[----:B------:R-:W-:Y:S02]  /*14a60*/  MOV R2, 0x1 ;  /* 0x0000000100027802 */ /* 0x000fe40000000f00 */
[----:B------:R-:W-:Y:S02]  /*14a70*/  LEA R0, R3, R0, 0x18 ;  /* 0x0000000003007211 */ /* 0x000fe400078ec0ff */
[----:B------:R-:W-:-:S04]  /*14a80*/  SHF.L.U32 R3, R2, 0x1f, RZ ;  /* 0x0000001f02037819 */ /* 0x000fc800000006ff */
[----:B------:R-:W1:Y:S02]  /*14a90*/  SYNCS.PHASECHK.TRANS64.TRYWAIT P0, [R0+URZ+0x60], R3 ;  /* 0x00006003000075a7 */ /* 0x000e64000800017f */
[----:B-1----:R-:W-:Y:S05]  /*14aa0*/  @!P0 BRA `(.L_x_585) ;  /* 0x0000001400d88947 */ /* 0x002fea0003800000 */
.L_x_627:
[----:B------:R-:W-:Y:S05]  /*14ab0*/  @!P1 BRA `(.L_x_586) ;  /* 0x0000000000049947 */ /* 0x000fea0003800000 */
[----:B------:R-:W-:Y:S01]  /*14ac0*/  BPT.TRAP 0x1 ;  /* 0x000000040000795c */ /* 0x000fe20000300000 */
.L_x_586:
[----:B------:R-:W1:Y:S02]  /*14ad0*/  SYNCS.PHASECHK.TRANS64.TRYWAIT P0, [R0+URZ+0x68], R3 ;  /* 0x00006803000075a7 */ /* 0x000e64000800017f */
[----:B-1----:R-:W-:Y:S05]  /*14ae0*/  @!P0 BRA `(.L_x_587) ;  /* 0x0000001400dc8947 */ /* 0x002fea0003800000 */
.L_x_628:
[----:B------:R-:W-:Y:S05]  /*14af0*/  @!P1 BRA `(.L_x_588) ;  /* 0x0000000000049947 */ /* 0x000fea0003800000 */
[----:B------:R-:W-:Y:S01]  /*14b00*/  BPT.TRAP 0x1 ;  /* 0x000000040000795c */ /* 0x000fe20000300000 */
.L_x_588:
[----:B------:R-:W1:Y:S02]  /*14b10*/  SYNCS.PHASECHK.TRANS64.TRYWAIT P0, [R0+URZ+0x70], R3 ;  /* 0x00007003000075a7 */ /* 0x000e64000800017f */
[----:B-1----:R-:W-:Y:S05]  /*14b20*/  @!P0 BRA `(.L_x_589) ;  /* 0x0000001400e08947 */ /* 0x002fea0003800000 */
.L_x_629:
[----:B------:R-:W-:Y:S05]  /*14b30*/  @!P1 BRA `(.L_x_590) ;  /* 0x0000000000049947 */ /* 0x000fea0003800000 */
[----:B------:R-:W-:Y:S01]  /*14b40*/  BPT.TRAP 0x1 ;  /* 0x000000040000795c */ /* 0x000fe20000300000 */
.L_x_590:
[----:B------:R-:W-:-:S04]  /*14b50*/  MOV R3, 0x1 ;  /* 0x0000000100037802 */ /* 0x000fc80000000f00 */
[----:B------:R-:W-:-:S07]  /*14b60*/  SHF.L.U32 R3, R3, 0x1f, RZ ;  /* 0x0000001f03037819 */ /* 0x000fce00000006ff */
.L_x_591:
[----:B------:R1:W1:Y:S02]  /*14b70*/  SYNCS.PHASECHK.TRANS64.TRYWAIT P0, [R0+URZ+0x78], R3 ;  /* 0x00007803000075a7 */ /* 0x000264000800017f */
[----:B-1----:R-:W-:Y:S05]  /*14b80*/  @!P0 NANOSLEEP.SYNCS 0x989680 ;  /* 0x009896800000895d */ /* 0x002fea0003900000 */
[----:B------:R-:W1:Y:S02]  /*14b90*/  @!P0 SYNCS.PHASECHK.TRANS64 P0, [R0+URZ+0x78], R3 ;  /* 0x00007803000085a7 */ /* 0x000e64000800007f */
[----:B-1----:R-:W-:Y:S05]  /*14ba0*/  @P0 BRA `(.L_x_10) ;  /* 0x0000000c00e80947 */ /* 0x002fea0003800000 */
[----:B------:R-:W-:Y:S05]  /*14bb0*/  BRA `(.L_x_591) ;  /* 0xfffffffc00ec7947 */ /* 0x000fea000383ffff */
.L_x_522:
[----:B------:R-:W-:Y:S02]  /*14bc0*/  LOP3.LUT P0, RZ, R11, 0xff, RZ, 0xc0, !PT ;  /* 0x000000ff0bff7812 */ /* 0x000fe4000780c0ff */
[----:B------:R-:W-:Y:S02]  /*14bd0*/  MOV R10, 0x1 ;  /* 0x00000001000a7802 */ /* 0x000fe40000000f00 */
[----:B------:R-:W-:-:S09]  /*14be0*/  MOV R0, RZ ;  /* 0x000000ff00007202 */ /* 0x000fd20000000f00 */
[----:B------:R-:W-:Y:S05]  /*14bf0*/  @!P0 BRA `(.L_x_592) ;  /* 0x0000000c00208947 */ /* 0x000fea0003800000 */
[----:B------:R-:W1:Y:S01]  /*14c00*/  LDC R0, c[0x0][0x28c] ;  /* 0x0000a300ff007b82 */ /* 0x000e620000000800 */
[C---:B------:R-:W-:Y:S01]  /*14c10*/  LOP3.LUT P2, RZ, R18.reuse, 0x7f, RZ, 0xc0, !PT ;  /* 0x0000007f12ff7812 */ /* 0x040fe2000784c0ff */
[----:B------:R-:W-:Y:S01]  /*14c20*/  ULDC UR5, c[0x0][0x900] ;  /* 0x0002400000057ab9 */ /* 0x000fe20000000800 */
[----:B------:R-:W-:Y:S01]  /*14c30*/  LOP3.LUT P0, RZ, R18, 0x1f, RZ, 0xc0, !PT ;  /* 0x0000001f12ff7812 */ /* 0x000fe2000780c0ff */
[----:B------:R-:W-:Y:S01]  /*14c40*/  UMOV UR6, 0xffffffff ;  /* 0xffffffff00067882 */ /* 0x000fe20000000000 */
[----:B------:R-:W-:Y:S01]  /*14c50*/  BSSY B0, `(.L_x_592) ;  /* 0x00000c2000007945 */ /* 0x000fe20003800000 */
[----:B------:R-:W-:Y:S01]  /*14c60*/  USHF.L.U32 UR6, UR6, UR5, URZ ;  /* 0x0000000506067299 */ /* 0x000fe2000800063f */
[----:B------:R-:W-:Y:S01]  /*14c70*/  MOV R12, 0x1 ;  /* 0x00000001000c7802 */ /* 0x000fe20000000f00 */
[----:B------:R-:W-:Y:S01]  /*14c80*/  ULDC UR4, c[0x0][0x8a8] ;  /* 0x00022a0000047ab9 */ /* 0x000fe20000000800 */
[----:B------:R-:W-:Y:S01]  /*14c90*/  LOP3.LUT R18, R17, 0x2, RZ, 0xfc, !PT ;  /* 0x0000000211127812 */ /* 0x000fe200078efcff */
[----:B------:R-:W-:Y:S01]  /*14ca0*/  UMOV UR7, 0x1 ;  /* 0x0000000100077882 */ /* 0x000fe20000000000 */
[----:B------:R-:W-:Y:S01]  /*14cb0*/  PLOP3.LUT P0, PT, P0, P2, PT, 0x8a, 0x0 ;  /* 0x000000000000781c */ /* 0x000fe20000705172 */
[----:B------:R-:W-:Y:S01]  /*14cc0*/  UIADD3 UR15, UR4, -0x1, URZ ;  /* 0xffffffff040f7890 */ /* 0x000fe2000fffe03f */
[----:B------:R-:W-:Y:S01]  /*14cd0*/  MOV R10, 0x1 ;  /* 0x00000001000a7802 */ /* 0x000fe20000000f00 */
[----:B------:R-:W-:-:S02]  /*14ce0*/  USHF.L.U32 UR17, UR7, UR5, URZ ;  /* 0x0000000507117299 */ /* 0x000fc4000800063f */
[----:B------:R-:W-:Y:S01]  /*14cf0*/  ULOP3.LUT UR16, URZ, UR6, URZ, 0x33, !UPT ;  /* 0x000000063f107292 */ /* 0x000fe2000f8e333f */
[----:B------:R-:W-:Y:S01]  /*14d00*/  ULDC.64 UR20, c[0x0][0x198] ;  /* 0x0000660000147ab9 */ /* 0x000fe20000000a00 */
[----:B-1----:R-:W-:-:S04]  /*14d10*/  IADD3 R0, R0, 0x3f, RZ ;  /* 0x0000003f00007810 */ /* 0x002fc80007ffe0ff */
[----:B------:R-:W-:-:S04]  /*14d20*/  SHF.R.S32.HI R5, RZ, 0x1f, R0 ;  /* 0x0000001fff057819 */ /* 0x000fc80000011400 */
[----:B------:R-:W-:Y:S02]  /*14d30*/  LEA.HI R5, R5, R0, RZ, 0x6 ;  /* 0x0000000005057211 */ /* 0x000fe400078f30ff */
[----:B------:R-:W-:Y:S02]  /*14d40*/  MOV R0, RZ ;  /* 0x000000ff00007202 */ /* 0x000fe40000000f00 */
[----:B------:R-:W-:-:S04]  /*14d50*/  SHF.R.S32.HI R11, RZ, 0x6, R5 ;  /* 0x00000006ff0b7819 */ /* 0x000fc80000011405 */
[----:B------:R-:W-:-:S07]  /*14d60*/  IADD3 R13, R11, 0x1, RZ ;  /* 0x000000010b0d7810 */ /* 0x000fce0007ffe0ff */
.L_x_604:
[----:B------:R-:W-:-:S03]  /*14d70*/  UMOV UR4, 0xffffffff ;  /* 0xffffffff00047882 */ /* 0x000fc60000000000 */
[----:B------:R-:W-:Y:S05]  /*14d80*/  BRA.DIV UR4, `(.L_x_593) ;  /* 0x00000016045c7947 */ /* 0x000fea000b800000 */
[----:B------:R-:W-:-:S13]  /*14d90*/  ELECT P6, URZ, PT ;  /* 0x00000000003f782f */ /* 0x000fda00038c0000 */
.L_x_632:
[----:B------:R-:W1:Y:S01]  /*14da0*/  LDC R4, c[0x0][0x28c] ;  /* 0x0000a300ff047b82 */ /* 0x000e620000000800 */
[----:B------:R-:W-:Y:S01]  /*14db0*/  BSSY B1, `(.L_x_594) ;  /* 0x0000037000017945 */ /* 0x000fe20003800000 */
[----:B-1----:R-:W-:-:S13]  /*14dc0*/  ISETP.LT.OR P6, PT, R4, 0x1, !P6 ;  /* 0x000000010400780c */ /* 0x002fda00077c1670 */
[----:B------:R-:W-:Y:S05]  /*14dd0*/  @P6 BRA `(.L_x_595) ;  /* 0x0000000000d06947 */ /* 0x000fea0003800000 */
[----:B------:R-:W-:Y:S02]  /*14de0*/  SHF.L.U32 R9, R6, 0x7, RZ ;  /* 0x0000000706097819 */ /* 0x000fe400000006ff */
[----:B------:R-:W-:Y:S02]  /*14df0*/  SHF.L.U32 R14, R7, 0x8, RZ ;  /* 0x00000008070e7819 */ /* 0x000fe400000006ff */
[----:B------:R-:W-:Y:S02]  /*14e00*/  MOV R19, RZ ;  /* 0x000000ff00137202 */ /* 0x000fe40000000f00 */
[----:B------:R-:W-:Y:S02]  /*14e10*/  MOV R4, R13 ;  /* 0x0000000d00047202 */ /* 0x000fe40000000f00 */
[----:B------:R-:W-:Y:S02]  /*14e20*/  MOV R5, R10 ;  /* 0x0000000a00057202 */ /* 0x000fe40000000f00 */
[----:B------:R-:W-:-:S07]  /*14e30*/  MOV R6, R0 ;  /* 0x0000000000067202 */ /* 0x000fce0000000f00 */
.L_x_599:
[----:B------:R-:W1:Y:S01]  /*14e40*/  S2R R8, SR_CgaCtaId ;  /* 0x0000000000087919 */ /* 0x000e620000008800 */
[----:B------:R-:W-:-:S04]  /*14e50*/  MOV R7, 0x400 ;  /* 0x0000040000077802 */ /* 0x000fc80000000f00 */
[----:B-1----:R-:W-:Y:S02]  /*14e60*/  LEA R15, R8, R7, 0x18 ;  /* 0x00000007080f7211 */ /* 0x002fe400078ec0ff */
[----:B------:R-:W-:Y:S01]  /*14e70*/  SHF.L.U32 R7, R5, 0x1f, RZ ;  /* 0x0000001f05077819 */ /* 0x000fe200000006ff */
[----:B------:R-:W1:Y:S01]  /*14e80*/  @!P2 LDC R8, c[0x0][0x500] ;  /* 0x00014000ff08ab82 */ /* 0x000e620000000800 */
[----:B------:R-:W-:-:S04]  /*14e90*/  LEA R20, R6, R15, 0x3 ;  /* 0x0000000f06147211 */ /* 0x000fc800078e18ff */
[----:B------:R-:W2:Y:S02]  /*14ea0*/  SYNCS.PHASECHK.TRANS64.TRYWAIT P1, [R20+URZ+0x20], R7 ;  /* 0x00002007140075a7 */ /* 0x000ea4000802017f */
[----:B--2---:R-:W-:Y:S05]  /*14eb0*/  @!P1 BRA `(.L_x_596) ;  /* 0x0000001400309947 */ /* 0x004fea0003800000 */
.L_x_633:
[----:B--2---:R-:W-:Y:S01]  /*14ec0*/  PRMT R7, R18, 0x9910, RZ ;  /* 0x0000991012077816 */ /* 0x004fe200000000ff */
[----:B-1----:R1:W-:Y:S03]  /*14ed0*/  @!P2 SYNCS.ARRIVE.TRANS64 RZ, [R20+URZ], R8 ;  /* 0x0000000814ffa9a7 */ /* 0x0023e6000800003f */
[----:B------:R-:W-:-:S13]  /*14ee0*/  ISETP.NE.AND P1, PT, R7, 0x2, PT ;  /* 0x000000020700780c */ /* 0x000fda0003f25270 */
[----:B-1----:R-:W-:Y:S05]  /*14ef0*/  @P1 BRA `(.L_x_597) ;  /* 0x0000000000041947 */ /* 0x002fea0003800000 */
[----:B------:R-:W-:Y:S01]  /*14f00*/  BPT.TRAP 0x1 ;  /* 0x000000040000795c */ /* 0x000fe20000300000 */
.L_x_597:
[----:B------:R-:W-:Y:S05]  /*14f10*/  @P0 BRA `(.L_x_598) ;  /* 0x0000000000040947 */ /* 0x000fea0003800000 */
[----:B------:R-:W-:Y:S01]  /*14f20*/  BPT.TRAP 0x1 ;  /* 0x000000040000795c */ /* 0x000fe20000300000 */
.L_x_598:
[CC--:B------:R-:W-:Y:S01]  /*14f30*/  LEA R7, R6.reuse, R15.reuse, 0xf ;  /* 0x0000000f06077211 */ /* 0x0c0fe200078e78ff */
[----:B------:R-:W-:Y:S01]  /*14f40*/  UIADD3 UR4, UP0, UR20, 0xf0, URZ ;  /* 0x000000f014047890 */ /* 0x000fe2000ff1e03f */
[----:B------:R-:W-:Y:S01]  /*14f50*/  LEA R15, R6, R15, 0xe ;  /* 0x0000000f060f7211 */ /* 0x000fe200078e70ff */
[----:B------:R-:W-:Y:S01]  /*14f60*/  UIADD3 UR22, UP1, UR20, 0x1f0, URZ ;  /* 0x000001f014167890 */ /* 0x000fe2000ff3e03f */
[----:B------:R-:W-:Y:S01]  /*14f70*/  R2UR UR5, R7 ;  /* 0x00000000070572ca */ /* 0x000fe200000e0000 */
[----:B------:R-:W-:Y:S01]  /*14f80*/  UMOV UR6, 0x0 ;  /* 0x0000000000067882 */ /* 0x000fe20000000000 */
[----:B------:R-:W-:Y:S01]  /*14f90*/  R2UR UR8, R15 ;  /* 0x000000000f0872ca */ /* 0x000fe200000e0000 */
[----:B------:R-:W-:Y:S01]  /*14fa0*/  UIADD3.X UR23, URZ, UR21, URZ, UP1, !UPT ;  /* 0x000000153f177290 */ /* 0x000fe20008ffe43f */
[----:B------:R-:W-:Y:S01]  /*14fb0*/  R2UR UR9, R20 ;  /* 0x00000000140972ca */ /* 0x000fe200000e0000 */
[----:B------:R-:W-:Y:S01]  /*14fc0*/  UMOV UR7, 0x10000000 ;  /* 0x1000000000077882 */ /* 0x000fe20000000000 */
[----:B------:R-:W-:-:S02]  /*14fd0*/  R2UR UR11, R14 ;  /* 0x000000000e0b72ca */ /* 0x000fc400000e0000 */
[----:B------:R-:W-:Y:S02]  /*14fe0*/  R2UR UR10, R19 ;  /* 0x00000000130a72ca */ /* 0x000fe400000e0000 */
[----:B------:R-:W-:Y:S02]  /*14ff0*/  R2UR UR12, R3 ;  /* 0x00000000030c72ca */ /* 0x000fe400000e0000 */
[----:B------:R-:W-:Y:S01]  /*15000*/  IADD3 R4, R4, -0x1, RZ ;  /* 0xffffffff04047810 */ /* 0x000fe20007ffe0ff */
[----:B------:R-:W-:Y:S01]  /*15010*/  UIADD3 UR13, UR5, 0x8400, URZ ;  /* 0x00008400050d7890 */ /* 0x000fe2000fffe03f */
[----:B------:R-:W-:Y:S01]  /*15020*/  R2UR UR18, R9 ;  /* 0x00000000091272ca */ /* 0x000fe200000e0000 */
[----:B------:R-:W-:Y:S01]  /*15030*/  UIADD3.X UR5, URZ, UR21, URZ, UP0, !UPT ;  /* 0x000000153f057290 */ /* 0x000fe200087fe43f */
[----:B------:R-:W-:Y:S01]  /*15040*/  ISETP.GT.AND P3, PT, R4, 0x1, PT ;  /* 0x000000010400780c */ /* 0x000fe20003f64270 */
[----:B------:R-:W-:Y:S01]  /*15050*/  UIADD3 UR14, UR8, 0x28400, URZ ;  /* 0x00028400080e7890 */ /* 0x000fe2000fffe03f */
[----:B------:R-:W-:-:S02]  /*15060*/  IADD3 R6, R6, 0x1, RZ ;  /* 0x0000000106067810 */ /* 0x000fc40007ffe0ff */
[----:B------:R-:W-:Y:S01]  /*15070*/  UMOV UR8, UR13 ;  /* 0x0000000d00087c82 */ /* 0x000fe20008000000 */
[----:B------:R-:W-:Y:S02]  /*15080*/  IADD3 R19, R19, 0x40, RZ ;  /* 0x0000004013137810 */ /* 0x000fe40007ffe0ff */
[C---:B------:R-:W-:Y:S01]  /*15090*/  ISETP.NE.AND P1, PT, R6.reuse, 0x4, PT ;  /* 0x000000040600780c */ /* 0x040fe20003f25270 */
[----:B------:R1:W-:Y:S03]  /*150a0*/  UTMALDG.3D [UR8], [UR4], desc[UR6] ;  /* 0x00000608040075b4 */ /* 0x0003e60008011000 */
[----:B------:R-:W-:Y:S02]  /*150b0*/  SEL R8, RZ, 0x1, P1 ;  /* 0x00000001ff087807 */ /* 0x000fe40000800000 */
[----:B------:R-:W-:Y:S02]  /*150c0*/  SEL R6, R6, RZ, P1 ;  /* 0x000000ff06067207 */ /* 0x000fe40000800000 */
[----:B------:R-:W-:Y:S01]  /*150d0*/  LOP3.LUT R5, R5, R8, RZ, 0x3c, !PT ;  /* 0x0000000805057212 */ /* 0x000fe200078e3cff */
[----:B-1----:R-:W-:Y:S01]  /*150e0*/  UMOV UR8, UR14 ;  /* 0x0000000e00087c82 */ /* 0x002fe20008000000 */
[----:B------:R-:W-:-:S02]  /*150f0*/  UMOV UR11, UR18 ;  /* 0x00000012000b7c82 */ /* 0x000fc40008000000 */
[----:B------:R1:W-:Y:S02]  /*15100*/  UTMALDG.3D [UR8], [UR22], desc[UR6] ;  /* 0x00000608160075b4 */ /* 0x0003e40008011000 */
[----:B-1----:R-:W-:Y:S05]  /*15110*/  @P3 BRA `(.L_x_599) ;  /* 0xfffffffc00483947 */ /* 0x002fea000383ffff */
.L_x_595:
[----:B------:R-:W-:Y:S05]  /*15120*/  BSYNC B1 ;  /* 0x0000000000017941 */ /* 0x000fea0003800000 */
.L_x_594:
[----:B------:R-:W-:Y:S01]  /*15130*/  LOP3.LUT P3, RZ, R12, 0xff, RZ, 0xc0, !PT ;  /* 0x000000ff0cff7812 */ /* 0x000fe2000786c0ff */
[----:B------:R-:W-:Y:S01]  /*15140*/  ULDC.64 UR4, c[0x0][0x8f8] ;  /* 0x00023e0000047ab9 */ /* 0x000fe20000000a00 */
[----:B------:R-:W-:Y:S01]  /*15150*/  IADD3 R0, R11, R0, RZ ;  /* 0x000000000b007210 */ /* 0x000fe20007ffe0ff */
[----:B------:R-:W-:Y:S01]  /*15160*/  BSSY B1, `(.L_x_600) ;  /* 0x000006e000017945 */ /* 0x000fe20003800000 */
[----:B------:R-:W-:Y:S02]  /*15170*/  IADD3 R2, P4, R2, UR40, RZ ;  /* 0x0000002802027c10 */ /* 0x000fe4000ff9e0ff */
[----:B------:R-:W-:Y:S02]  /*15180*/  SHF.R.U32.HI R3, RZ, 0x2, R0 ;  /* 0x00000002ff037819 */ /* 0x000fe40000011600 */
[----:B------:R-:W-:Y:S02]  /*15190*/  ISETP.GT.U32.AND P1, PT, R0, 0x3, PT ;  /* 0x000000030000780c */ /* 0x000fe40003f24070 */
[----:B------:R-:W-:-:S02]  /*151a0*/  LOP3.LUT R3, R3, 0x1, RZ, 0xc0, !PT ;  /* 0x0000000103037812 */ /* 0x000fc400078ec0ff */
[----:B------:R-:W-:Y:S01]  /*151b0*/  ISETP.LT.U32.AND P1, PT, R11, 0x4, P1 ;  /* 0x000000040b00780c */ /* 0x000fe20000f21070 */
[----:B------:R-:W1:Y:S01]  /*151c0*/  @P3 S2R R5, SR_CgaCtaId ;  /* 0x0000000000053919 */ /* 0x000e620000008800 */
[----:B------:R-:W-:Y:S02]  /*151d0*/  @P3 MOV R4, 0x400 ;  /* 0x0000040000043802 */ /* 0x000fe40000000f00 */
[----:B------:R-:W-:Y:S02]  /*151e0*/  IADD3.X R16, R16, UR38, RZ, P4, !PT ;  /* 0x0000002610107c10 */ /* 0x000fe4000a7fe4ff */
[----:B------:R-:W-:Y:S02]  /*151f0*/  ISETP.GE.U32.AND P4, PT, R2, UR4, PT ;  /* 0x0000000402007c0c */ /* 0x000fe4000bf86070 */
[----:B------:R-:W-:Y:S02]  /*15200*/  MOV R7, 0xffffffff ;  /* 0xffffffff00077802 */ /* 0x000fe40000000f00 */
[----:B------:R-:W-:-:S02]  /*15210*/  MOV R6, 0xffffffff ;  /* 0xffffffff00067802 */ /* 0x000fc40000000f00 */
[----:B------:R-:W-:Y:S02]  /*15220*/  LOP3.LUT R0, R0, 0x3, RZ, 0xc0, !PT ;  /* 0x0000000300007812 */ /* 0x000fe400078ec0ff */
[----:B------:R-:W-:Y:S02]  /*15230*/  PRMT R12, RZ, 0x7610, R12 ;  /* 0x00007610ff0c7816 */ /* 0x000fe4000000000c */
[----:B-1----:R-:W-:-:S04]  /*15240*/  @P3 LEA R4, R5, R4, 0x18 ;  /* 0x0000000405043211 */ /* 0x002fc800078ec0ff */
[----:B------:R1:W-:Y:S01]  /*15250*/  @P3 SYNCS.ARRIVE.TRANS64.A1T0 RZ, [R4+URZ+0x88], RZ ;  /* 0x000088ff04ff39a7 */ /* 0x0003e2000810003f */
[----:B------:R-:W-:Y:S02]  /*15260*/  ISETP.NE.U32.AND P3, PT, R3, 0x1, PT ;  /* 0x000000010300780c */ /* 0x000fe40003f65070 */
[----:B------:R-:W-:Y:S02]  /*15270*/  SEL R3, RZ, 0x1, !P1 ;  /* 0x00000001ff037807 */ /* 0x000fe40004800000 */
[----:B------:R-:W-:Y:S02]  /*15280*/  ISETP.GE.U32.AND.EX P1, PT, R16, UR5, PT, P4 ;  /* 0x0000000510007c0c */ /* 0x000fe4000bf26140 */
[----:B------:R-:W-:-:S04]  /*15290*/  ISETP.GT.U32.AND P3, PT, R11, 0x3, !P3 ;  /* 0x000000030b00780c */ /* 0x000fc80005f64070 */
[----:B-1----:R-:W-:-:S04]  /*152a0*/  SEL R4, RZ, 0x1, !P3 ;  /* 0x00000001ff047807 */ /* 0x002fc80005800000 */
[----:B------:R-:W-:Y:S02]  /*152b0*/  LOP3.LUT R10, R4, R10, R3, 0x96, !PT ;  /* 0x0000000a040a7212 */ /* 0x000fe400078e9603 */
[----:B------:R-:W-:Y:S02]  /*152c0*/  MOV R3, 0xffffffff ;  /* 0xffffffff00037802 */ /* 0x000fe40000000f00 */
[----:B------:R-:W-:Y:S01]  /*152d0*/  PRMT R4, RZ, 0x7610, R4 ;  /* 0x00007610ff047816 */ /* 0x000fe20000000004 */
[----:B------:R-:W-:Y:S06]  /*152e0*/  @P1 BRA `(.L_x_601) ;  /* 0x0000000400541947 */ /* 0x000fec0003800000 */
[----:B------:R-:W-:Y:S01]  /*152f0*/  ULDC.64 UR4, c[0x0][0x8d0] ;  /* 0x0002340000047ab9 */ /* 0x000fe20000000a00 */
[----:B------:R-:W1:Y:S01]  /*15300*/  S2R R15, SR_CTAID.X ;  /* 0x00000000000f7919 */ /* 0x000e620000002500 */
[----:B------:R-:W-:Y:S01]  /*15310*/  ISETP.NE.U32.AND P1, PT, RZ, UR4, PT ;  /* 0x00000004ff007c0c */ /* 0x000fe2000bf25070 */
[----:B------:R-:W-:Y:S01]  /*15320*/  ULDC UR7, c[0x0][0x8d8] ;  /* 0x0002360000077ab9 */ /* 0x000fe20000000800 */
[----:B------:R-:W-:Y:S01]  /*15330*/  MOV R4, R2 ;  /* 0x0000000200047202 */ /* 0x000fe20000000f00 */
[----:B------:R-:W2:Y:S01]  /*15340*/  S2R R14, SR_CTAID.Y ;  /* 0x00000000000e7919 */ /* 0x000ea20000002600 */
[----:B------:R-:W-:Y:S02]  /*15350*/  ISETP.NE.AND.EX P1, PT, RZ, UR5, PT, P1 ;  /* 0x00000005ff007c0c */ /* 0x000fe4000bf25310 */
[----:B------:R-:W-:-:S11]  /*15360*/  MOV R5, R16 ;  /* 0x0000001000057202 */ /* 0x000fd60000000f00 */
[----:B------:R-:W-:Y:S05]  /*15370*/  @!P1 BRA `(.L_x_602) ;  /* 0x0000000000289947 */ /* 0x000fea0003800000 */
[----:B------:R-:W-:Y:S02]  /*15380*/  ULDC UR6, c[0x0][0x8dc] ;  /* 0x0002370000067ab9 */ /* 0x000fe40000000800 */
[----:B------:R-:W-:-:S04]  /*15390*/  IADD3 R9, P1, R2, UR6, RZ ;  /* 0x0000000602097c10 */ /* 0x000fc8000ff3e0ff */
[----:B------:R-:W-:-:S05]  /*153a0*/  IADD3.X R3, RZ, R16, RZ, P1, !PT ;  /* 0x00000010ff037210 */ /* 0x000fca0000ffe4ff */
[----:B------:R-:W-:-:S04]  /*153b0*/  IMAD.WIDE.U32 R6, R3, UR4, RZ ;  /* 0x0000000403067c25 */ /* 0x000fc8000f8e00ff */
[----:B------:R-:W-:-:S04]  /*153c0*/  IMAD.WIDE.U32 R6, P1, R9, UR5, R6 ;  /* 0x0000000509067c25 */ /* 0x000fc8000f820006 */
[----:B------:R-:W-:Y:S01]  /*153d0*/  IMAD.WIDE.U32 R8, R9, UR4, RZ ;  /* 0x0000000409087c25 */ /* 0x000fe2000f8e00ff */
[----:B------:R-:W-:Y:S02]  /*153e0*/  IADD3.X R5, RZ, RZ, RZ, P1, !PT ;  /* 0x000000ffff057210 */ /* 0x000fe40000ffe4ff */
[----:B------:R-:W-:Y:S02]  /*153f0*/  MOV R4, R7 ;  /* 0x0000000700047202 */ /* 0x000fe40000000f00 */
[----:B------:R-:W-:-:S05]  /*15400*/  IADD3 RZ, P1, R9, R6, RZ ;  /* 0x0000000609ff7210 */ /* 0x000fca0007f3e0ff */
[----:B------:R-:W-:-:S08]  /*15410*/  IMAD.WIDE.U32.X R4, R3, UR5, R4, P1 ;  /* 0x0000000503047c25 */ /* 0x000fd000088e0404 */
.L_x_602:
[--C-:B------:R-:W-:Y:S01]  /*15420*/  SHF.R.U64 R8, R4, UR7, R5.reuse ;  /* 0x0000000704087c19 */ /* 0x100fe20008001205 */
[----:B------:R-:W-:Y:S01]  /*15430*/  ULDC.64 UR4, c[0x0][0x8c8] ;  /* 0x0002320000047ab9 */ /* 0x000fe20000000a00 */
[----:B------:R-:W-:Y:S01]  /*15440*/  SHF.R.U32.HI R3, RZ, UR7, R5 ;  /* 0x00000007ff037c19 */ /* 0x000fe20008011605 */
[----:B------:R-:W-:Y:S01]  /*15450*/  ULDC.64 UR8, c[0x0][0x8e8] ;  /* 0x00023a0000087ab9 */ /* 0x000fe20000000a00 */
[----:B------:R-:W-:Y:S01]  /*15460*/  IADD3 R7, P1, RZ, -R8, RZ ;  /* 0x80000008ff077210 */ /* 0x000fe20007f3e0ff */
[----:B------:R-:W3:Y:S01]  /*15470*/  LDC R19, c[0x0][0x148] ;  /* 0x00005200ff137b82 */ /* 0x000ee20000000800 */
[----:B-1----:R-:W-:Y:S01]  /*15480*/  I2FP.F32.U32 R9, R15 ;  /* 0x0000000f00097245 */ /* 0x002fe20000201000 */
[----:B------:R-:W-:Y:S01]  /*15490*/  ULDC UR6, c[0x0][0x8b0] ;  /* 0x00022c0000067ab9 */ /* 0x000fe20000000800 */
[----:B------:R-:W-:Y:S02]  /*154a0*/  IADD3.X R3, RZ, ~R3, RZ, P1, !PT ;  /* 0x80000003ff037210 */ /* 0x000fe40000ffe4ff */
[----:B------:R-:W-:-:S03]  /*154b0*/  ISETP.NE.U32.AND P1, PT, RZ, UR8, PT ;  /* 0x00000008ff007c0c */ /* 0x000fc6000bf25070 */
[----:B------:R-:W-:Y:S01]  /*154c0*/  IMAD R6, R3, UR4, RZ ;  /* 0x0000000403067c24 */ /* 0x000fe2000f8e02ff */
[----:B------:R-:W-:Y:S02]  /*154d0*/  MOV R3, R16 ;  /* 0x0000001000037202 */ /* 0x000fe40000000f00 */
[----:B------:R-:W-:Y:S01]  /*154e0*/  ISETP.NE.AND.EX P1, PT, RZ, UR9, PT, P1 ;  /* 0x00000009ff007c0c */ /* 0x000fe2000bf25310 */
[----:B------:R-:W-:Y:S01]  /*154f0*/  IMAD.WIDE.U32 R4, R7, UR4, R2 ;  /* 0x0000000407047c25 */ /* 0x000fe2000f8e0002 */
[----:B------:R-:W-:-:S03]  /*15500*/  ULDC UR4, c[0x0][0x150] ;  /* 0x0000540000047ab9 */ /* 0x000fc60000000800 */
[----:B------:R-:W-:Y:S01]  /*15510*/  FMUL R9, R9, UR4 ;  /* 0x0000000409097c20 */ /* 0x000fe20008400000 */
[----:B------:R-:W-:Y:S01]  /*15520*/  IMAD R3, R7, UR5, R6 ;  /* 0x0000000507037c24 */ /* 0x000fe2000f8e0206 */
[----:B------:R-:W-:Y:S01]  /*15530*/  ULDC UR4, c[0x0][0x8c0] ;  /* 0x0002300000047ab9 */ /* 0x000fe20000000800 */
[----:B------:R-:W1:Y:S01]  /*15540*/  LDC R6, c[0x0][0x144] ;  /* 0x00005100ff067b82 */ /* 0x000e620000000800 */
[----:B------:R-:W-:Y:S02]  /*15550*/  ULDC UR5, c[0x0][0x154] ;  /* 0x0000550000057ab9 */ /* 0x000fe40000000800 */
[----:B------:R-:W-:Y:S01]  /*15560*/  IADD3 R5, R5, R3, RZ ;  /* 0x0000000305057210 */ /* 0x000fe20007ffe0ff */
[----:B------:R-:W4:Y:S03]  /*15570*/  F2I.U32.TRUNC.NTZ R9, R9 ;  /* 0x0000000900097305 */ /* 0x000f26000020f000 */
[----:B------:R-:W-:-:S02]  /*15580*/  SHF.R.U64 R3, R4, UR4, R5 ;  /* 0x0000000404037c19 */ /* 0x000fc40008001205 */
[----:B--2---:R-:W-:-:S05]  /*15590*/  I2FP.F32.U32 R4, R14 ;  /* 0x0000000e00047245 */ /* 0x004fca0000201000 */
[----:B------:R-:W-:Y:S01]  /*155a0*/  FMUL R21, R4, UR5 ;  /* 0x0000000504157c20 */ /* 0x000fe20008400000 */
[----:B------:R-:W-:Y:S01]  /*155b0*/  SHF.R.U32.HI R4, RZ, UR4, R5 ;  /* 0x00000004ff047c19 */ /* 0x000fe20008011605 */
[----:B------:R-:W-:-:S03]  /*155c0*/  ULDC UR4, c[0x0][0x900] ;  /* 0x0002400000047ab9 */ /* 0x000fc60000000800 */
[--C-:B------:R-:W-:Y:S01]  /*155d0*/  SHF.R.U64 R20, R3, UR6, R4.reuse ;  /* 0x0000000603147c19 */ /* 0x100fe20008001204 */
[----:B------:R-:W2:Y:S01]  /*155e0*/  F2I.U32.TRUNC.NTZ R21, R21 ;  /* 0x0000001500157305 */ /* 0x000ea2000020f000 */
[----:B------:R-:W-:Y:S02]  /*155f0*/  SHF.R.U32.HI R5, RZ, UR6, R4 ;  /* 0x00000006ff057c19 */ /* 0x000fe40008011604 */
[----:B----4-:R-:W-:Y:S02]  /*15600*/  IADD3 R4, -R9, RZ, RZ ;  /* 0x000000ff09047210 */ /* 0x010fe40007ffe1ff */
[--C-:B------:R-:W-:Y:S02]  /*15610*/  SHF.R.U64 R9, R20, UR4, R5.reuse ;  /* 0x0000000414097c19 */ /* 0x100fe40008001205 */
[----:B------:R-:W-:Y:S01]  /*15620*/  SHF.R.U32.HI R23, RZ, UR4, R5 ;  /* 0x00000004ff177c19 */ /* 0x000fe20008011605 */
[----:B-1----:R-:W-:Y:S01]  /*15630*/  IMAD R15, R6, R4, R15 ;  /* 0x00000004060f7224 */ /* 0x002fe200078e020f */
[----:B------:R-:W-:-:S02]  /*15640*/  MOV R4, R9 ;  /* 0x0000000900047202 */ /* 0x000fc40000000f00 */
[----:B------:R-:W-:Y:S01]  /*15650*/  MOV R5, R23 ;  /* 0x0000001700057202 */ /* 0x000fe20000000f00 */
[----:B--23--:R-:W-:Y:S06]  /*15660*/  @!P1 BRA `(.L_x_603) ;  /* 0x0000000000289947 */ /* 0x00cfec0003800000 */
[----:B------:R-:W-:Y:S02]  /*15670*/  ULDC UR4, c[0x0][0x8f4] ;  /* 0x00023d0000047ab9 */ /* 0x000fe40000000800 */
[----:B------:R-:W-:-:S04]  /*15680*/  IADD3 R5, P1, R9, UR4, RZ ;  /* 0x0000000409057c10 */ /* 0x000fc8000ff3e0ff */
[----:B------:R-:W-:-:S05]  /*15690*/  IADD3.X R23, RZ, R23, RZ, P1, !PT ;  /* 0x00000017ff177210 */ /* 0x000fca0000ffe4ff */
[----:B------:R-:W-:-:S04]  /*156a0*/  IMAD.WIDE.U32 R6, R23, UR8, RZ ;  /* 0x0000000817067c25 */ /* 0x000fc8000f8e00ff */
[----:B------:R-:W-:-:S04]  /*156b0*/  IMAD.WIDE.U32 R6, P1, R5, UR9, R6 ;  /* 0x0000000905067c25 */ /* 0x000fc8000f820006 */
[----:B------:R-:W-:Y:S01]  /*156c0*/  IMAD.WIDE.U32 R4, R5, UR8, RZ ;  /* 0x0000000805047c25 */ /* 0x000fe2000f8e00ff */
[----:B------:R-:W-:-:S04]  /*156d0*/  MOV R4, R7 ;  /* 0x0000000700047202 */ /* 0x000fc80000000f00 */
[----:B------:R-:W-:Y:S02]  /*156e0*/  IADD3 RZ, P3, R5, R6, RZ ;  /* 0x0000000605ff7210 */ /* 0x000fe40007f7e0ff */
[----:B------:R-:W-:-:S03]  /*156f0*/  IADD3.X R5, RZ, RZ, RZ, P1, !PT ;  /* 0x000000ffff057210 */ /* 0x000fc60000ffe4ff */
[----:B------:R-:W-:-:S08]  /*15700*/  IMAD.WIDE.U32.X R4, R23, UR9, R4, P3 ;  /* 0x0000000917047c25 */ /* 0x000fd000098e0404 */
.L_x_603:
[----:B------:R-:W-:Y:S01]  /*15710*/  ISETP.NE.AND P1, PT, R22, 0x1, PT ;  /* 0x000000011600780c */ /* 0x000fe20003f25270 */
[----:B------:R-:W-:Y:S01]  /*15720*/  ULDC UR4, c[0x0][0x8f0] ;  /* 0x00023c0000047ab9 */ /* 0x000fe20000000800 */
[----:B------:R-:W-:Y:S01]  /*15730*/  IADD3 R21, -R21, RZ, RZ ;  /* 0x000000ff15157210 */ /* 0x000fe20007ffe1ff */
[----:B------:R-:W-:Y:S01]  /*15740*/  ULDC UR5, c[0x0][0x8b8] ;  /* 0x00022e0000057ab9 */ /* 0x000fe20000000800 */
[----:B------:R-:W-:Y:S01]  /*15750*/  SHF.R.U64 R5, R4, UR4, R5 ;  /* 0x0000000404057c19 */ /* 0x000fe20008001205 */
[----:B------:R-:W-:Y:S01]  /*15760*/  ULDC UR4, c[0x0][0x8e0] ;  /* 0x0002380000047ab9 */ /* 0x000fe20000000800 */
[----:B------:R-:W-:Y:S02]  /*15770*/  LOP3.LUT R20, R20, UR16, RZ, 0xc0, !PT ;  /* 0x0000001014147c12 */ /* 0x000fe4000f8ec0ff */
[----:B------:R-:W-:-:S03]  /*15780*/  IADD3 R4, -R5, RZ, RZ ;  /* 0x000000ff05047210 */ /* 0x000fc60007ffe1ff */
[----:B------:R-:W-:Y:S02]  /*15790*/  IMAD R20, R5, UR17, R20 ;  /* 0x0000001105147c24 */ /* 0x000fe4000f8e0214 */
[----:B------:R-:W-:Y:S01]  /*157a0*/  @P1 IMAD R15, R19, R21, R14 ;  /* 0x00000015130f1224 */ /* 0x000fe200078e020e */
[----:B------:R-:W-:Y:S01]  /*157b0*/  LOP3.LUT R14, R3, UR15, RZ, 0xc0, !PT ;  /* 0x0000000f030e7c12 */ /* 0x000fe2000f8ec0ff */
[----:B------:R-:W-:Y:S01]  /*157c0*/  IMAD R9, R4, UR4, R9 ;  /* 0x0000000404097c24 */ /* 0x000fe2000f8e0209 */
[----:B------:R-:W-:Y:S01]  /*157d0*/  ULDC UR4, c[0x0][0x8a8] ;  /* 0x00022a0000047ab9 */ /* 0x000fe20000000800 */
[----:B------:R-:W-:Y:S01]  /*157e0*/  IMAD R15, R20, UR5, R15 ;  /* 0x00000005140f7c24 */ /* 0x000fe2000f8e020f */
[----:B------:R-:W-:Y:S01]  /*157f0*/  MOV R4, 0x1 ;  /* 0x0000000100047802 */ /* 0x000fe20000000f00 */
[----:B------:R-:W-:Y:S01]  /*15800*/  IMAD R14, R9, UR4, R14 ;  /* 0x00000004090e7c24 */ /* 0x000fe2000f8e020e */
[----:B------:R-:W-:-:S04]  /*15810*/  MOV R3, R8 ;  /* 0x0000000800037202 */ /* 0x000fc80000000f00 */
[----:B------:R-:W-:Y:S02]  /*15820*/  SEL R6, R14, R15, !P1 ;  /* 0x0000000f0e067207 */ /* 0x000fe40004800000 */
[----:B------:R-:W-:-:S07]  /*15830*/  SEL R7, R15, R14, !P1 ;  /* 0x0000000e0f077207 */ /* 0x000fce0004800000 */
.L_x_601:
[----:B------:R-:W-:Y:S05]  /*15840*/  BSYNC B1 ;  /* 0x0000000000017941 */ /* 0x000fea0003800000 */
.L_x_600:
[----:B------:R-:W-:-:S13]  /*15850*/  LOP3.LUT P1, RZ, R4, 0xff, RZ, 0xc0, !PT ;  /* 0x000000ff04ff7812 */ /* 0x000fda000782c0ff */
[----:B------:R-:W-:Y:S05]  /*15860*/  @P1 BRA `(.L_x_604) ;  /* 0xfffffff400401947 */ /* 0x000fea000383ffff */
[----:B------:R-:W-:Y:S05]  /*15870*/  BSYNC B0 ;  /* 0x0000000000007941 */ /* 0x000fea0003800000 */
.L_x_592:
[----:B------:R-:W-:-:S03]  /*15880*/  UMOV UR4, 0xffffffff ;  /* 0xffffffff00047882 */ /* 0x000fc60000000000 */
[----:B------:R-:W-:Y:S05]  /*15890*/  BRA.DIV UR4, `(.L_x_605) ;  /* 0x0000000a04cc7947 */ /* 0x000fea000b800000 */
[----:B------:R-:W-:-:S13]  /*158a0*/  ELECT P6, URZ, PT ;  /* 0x00000000003f782f */ /* 0x000fda00038c0000 */
.L_x_636:
[----:B------:R-:W-:Y:S05]  /*158b0*/  @!P6 BRA `(.L_x_10) ;  /* 0x0000000000a4e947 */ /* 0x000fea0003800000 */
[----:B------:R-:W-:-:S04]  /*158c0*/  LOP3.LUT R17, R17, 0x2, RZ, 0xfc, !PT ;  /* 0x0000000211117812 */ /* 0x000fc800078efcff */
[----:B------:R-:W-:-:S13]  /*158d0*/  ISETP.NE.AND P0, PT, R17, 0x3, PT ;  /* 0x000000031100780c */ /* 0x000fda0003f05270 */
[----:B------:R-:W-:Y:S05]  /*158e0*/  @!P0 BRA `(.L_x_606) ;  /* 0x0000000000048947 */ /* 0x000fea0003800000 */
[----:B------:R-:W-:Y:S01]  /*158f0*/  BPT.TRAP 0x1 ;  /* 0x000000040000795c */ /* 0x000fe20000300000 */
.L_x_606:
[----:B------:R-:W1:Y:S01]  /*15900*/  S2R R3, SR_CgaCtaId ;  /* 0x0000000000037919 */ /* 0x000e620000008800 */
[----:B------:R-:W-:-:S04]  /*15910*/  MOV R2, 0x400 ;  /* 0x0000040000027802 */ /* 0x000fc80000000f00 */
[----:B-1----:R-:W-:Y:S02]  /*15920*/  LEA R3, R3, R2, 0x18 ;  /* 0x0000000203037211 */ /* 0x002fe400078ec0ff */
[----:B------:R-:W-:Y:S02]  /*15930*/  SHF.L.U32 R2, R10, 0x1f, RZ ;  /* 0x0000001f0a027819 */ /* 0x000fe400000006ff */
[----:B------:R-:W-:-:S04]  /*15940*/  IADD3 R3, R3, 0x20, RZ ;  /* 0x0000002003037810 */ /* 0x000fc80007ffe0ff */
[C---:B------:R-:W-:Y:S02]  /*15950*/  LEA R7, R0.reuse, R3, 0x3 ;  /* 0x0000000300077211 */ /* 0x040fe400078e18ff */
[----:B------:R-:W-:Y:S02]  /*15960*/  IADD3 R0, R0, 0x1, RZ ;  /* 0x0000000100007810 */ /* 0x000fe40007ffe0ff */
[----:B------:R-:W1:Y:S02]  /*15970*/  SYNCS.PHASECHK.TRANS64.TRYWAIT P0, [R7+URZ], R2 ;  /* 0x00000002070075a7 */ /* 0x000e64000800017f */
[----:B------:R-:W-:-:S04]  /*15980*/  ISETP.NE.AND P1, PT, R0, 0x4, PT ;  /* 0x000000040000780c */ /* 0x000fc80003f25270 */
[----:B------:R-:W-:Y:S02]  /*15990*/  SEL R5, RZ, 0x1, P1 ;  /* 0x00000001ff057807 */ /* 0x000fe40000800000 */
[----:B------:R-:W-:Y:S02]  /*159a0*/  SEL R0, R0, RZ, P1 ;  /* 0x000000ff00007207 */ /* 0x000fe40000800000 */
[----:B------:R-:W-:Y:S02]  /*159b0*/  LOP3.LUT R5, R10, R5, RZ, 0x3c, !PT ;  /* 0x000000050a057212 */ /* 0x000fe400078e3cff */
[----:B------:R-:W-:Y:S02]  /*159c0*/  LEA R9, R0, R3, 0x3 ;  /* 0x0000000300097211 */ /* 0x000fe400078e18ff */
[----:B------:R-:W-:Y:S01]  /*159d0*/  SHF.L.U32 R4, R5, 0x1f, RZ ;  /* 0x0000001f05047819 */ /* 0x000fe200000006ff */
[----:B-1----:R-:W-:Y:S06]  /*159e0*/  @!P0 BRA `(.L_x_607) ;  /* 0x0000000800988947 */ /* 0x002fec0003800000 */
.L_x_637:
[----:B------:R-:W2:Y:S01]  /*159f0*/  SYNCS.PHASECHK.TRANS64.TRYWAIT P0, [R9+URZ], R4 ;  /* 0x00000004090075a7 */ /* 0x000ea2000800017f */
[----:B------:R-:W-:-:S04]  /*15a00*/  IADD3 R0, R0, 0x1, RZ ;  /* 0x0000000100007810 */ /* 0x000fc80007ffe0ff */
[----:B------:R-:W-:-:S04]  /*15a10*/  ISETP.NE.AND P1, PT, R0, 0x4, PT ;  /* 0x000000040000780c */ /* 0x000fc80003f25270 */
[----:B-1----:R-:W-:Y:S02]  /*15a20*/  SEL R2, RZ, 0x1, P1 ;  /* 0x00000001ff027807 */ /* 0x002fe40000800000 */
[----:B------:R-:W-:Y:S02]  /*15a30*/  SEL R0, R0, RZ, P1 ;  /* 0x000000ff00007207 */ /* 0x000fe40000800000 */
[----:B------:R-:W-:Y:S02]  /*15a40*/  LOP3.LUT R7, R5, R2, RZ, 0x3c, !PT ;  /* 0x0000000205077212 */ /* 0x000fe400078e3cff */
[----:B------:R-:W-:Y:S02]  /*15a50*/  LEA R6, R0, R3, 0x3 ;  /* 0x0000000300067211 */ /* 0x000fe400078e18ff */
[----:B------:R-:W-:Y:S01]  /*15a60*/  SHF.L.U32 R5, R7, 0x1f, RZ ;  /* 0x0000001f07057819 */ /* 0x000fe200000006ff */
[----:B--2---:R-:W-:Y:S06]  /*15a70*/  @!P0 BRA `(.L_x_608) ;  /* 0x0000000800888947 */ /* 0x004fec0003800000 */
.L_x_638:
[----:B------:R-:W2:Y:S01]  /*15a80*/  SYNCS.PHASECHK.TRANS64.TRYWAIT P0, [R6+URZ], R5 ;  /* 0x00000005060075a7 */ /* 0x000ea2000800017f */
[----:B------:R-:W-:-:S04]  /*15a90*/  IADD3 R0, R0, 0x1, RZ ;  /* 0x0000000100007810 */ /* 0x000fc80007ffe0ff */
[----:B------:R-:W-:-:S04]  /*15aa0*/  ISETP.NE.AND P1, PT, R0, 0x4, PT ;  /* 0x000000040000780c */ /* 0x000fc80003f25270 */
[----:B------:R-:W-:Y:S02]  /*15ab0*/  SEL R2, RZ, 0x1, P1 ;  /* 0x00000001ff027807 */ /* 0x000fe40000800000 */
[----:B------:R-:W-:Y:S02]  /*15ac0*/  SEL R0, R0, RZ, P1 ;  /* 0x000000ff00007207 */ /* 0x000fe40000800000 */
[----:B------:R-:W-:Y:S01]  /*15ad0*/  LOP3.LUT R2, R7, R2, RZ, 0x3c, !PT ;  /* 0x0000000207027212 */ /* 0x000fe200078e3cff */
[----:B--2---:R-:W-:Y:S06]  /*15ae0*/  @!P0 BRA `(.L_x_609) ;  /* 0x0000000800808947 */ /* 0x004fec0003800000 */
.L_x_639:
[----:B------:R-:W-:Y:S02]  /*15af0*/  LEA R3, R0, R3, 0x3 ;  /* 0x0000000300037211 */ /* 0x000fe400078e18ff */
[----:B------:R-:W-:-:S07]  /*15b00*/  SHF.L.U32 R0, R2, 0x1f, RZ ;  /* 0x0000001f02007819 */ /* 0x000fce00000006ff */
.L_x_610:
[----:B---3--:R3:W4:Y:S02]  /*15b10*/  SYNCS.PHASECHK.TRANS64.TRYWAIT P0, [R3+URZ], R0 ;  /* 0x00000000030075a7 */ /* 0x008724000800017f */
[----:B----4-:R-:W-:Y:S05]  /*15b20*/  @!P0 NANOSLEEP.SYNCS 0x989680 ;  /* 0x009896800000895d */ /* 0x010fea0003900000 */
[----:B------:R-:W4:Y:S02]  /*15b30*/  @!P0 SYNCS.PHASECHK.TRANS64 P0, [R3+URZ], R0 ;  /* 0x00000000030085a7 */ /* 0x000f24000800007f */
[----:B----4-:R-:W-:Y:S05]  /*15b40*/  @!P0 BRA `(.L_x_610) ;  /* 0xfffffffc00f08947 */ /* 0x010fea000383ffff */
.L_x_10:
[----:B------:R-:W-:Y:S05]  /*15b50*/  BSYNC B6 ;  /* 0x0000000000067941 */ /* 0x000fea0003800000 */
.L_x_8:
[----:B------:R-:W-:Y:S05]  /*15b60*/  EXIT ;  /* 0x000000000000794d */ /* 0x000fea0003800000 */
.L_x_23:
[----:B---3--:R3:W4:Y:S02]  /*15b70*/  SYNCS.PHASECHK.TRANS64.TRYWAIT P1, [R3+URZ], R0 ;  /* 0x00000000030075a7 */ /* 0x008724000802017f */
[----:B----4-:R-:W-:Y:S05]  /*15b80*/  @!P1 NANOSLEEP.SYNCS 0x989680 ;  /* 0x009896800000995d */ /* 0x010fea0003900000 */
[----:B------:R-:W4:Y:S02]  /*15b90*/  @!P1 SYNCS.PHASECHK.TRANS64 P1, [R3+URZ], R0 ;  /* 0x00000000030095a7 */ /* 0x000f24000802007f */
[----:B----4-:R-:W-:Y:S05]  /*15ba0*/  @!P1 BRA `(.L_x_23) ;  /* 0xfffffffc00f09947 */ /* 0x010fea000383ffff */
[----:B------:R-:W-:Y:S05]  /*15bb0*/  BRA `(.L_x_22) ;  /* 0xfffffeb800e07947 */ /* 0x000fea000383ffff */
.L_x_28:
[----:B--2---:R-:W-:-:S04]  /*15bc0*/  MOV R4, UR8 ;  /* 0x0000000800047c02 */ /* 0x004fc80008000f00 */
[----:B------:R2:W3:Y:S03]  /*15bd0*/  SYNCS.PHASECHK.TRANS64.TRYWAIT P1, [R4+URZ], R3 ;  /* 0x00000003040075a7 */ /* 0x0004e6000802017f */
[----:B---3--:R-:W-:Y:S05]  /*15be0*/  @!P1 NANOSLEEP.SYNCS 0x989680 ;  /* 0x009896800000995d */ /* 0x008fea0003900000 */
[----:B------:R-:W3:Y:S02]  /*15bf0*/  @!P1 SYNCS.PHASECHK.TRANS64 P1, [R4+URZ], R3 ;  /* 0x00000003040095a7 */ /* 0x000ee4000802007f */
[----:B---3--:R-:W-:Y:S05]  /*15c00*/  @!P1 BRA `(.L_x_28) ;  /* 0xfffffffc00ec9947 */ /* 0x008fea000383ffff */
[----:B------:R-:W-:Y:S05]  /*15c10*/  BRA `(.L_x_27) ;  /* 0xfffffec000047947 */ /* 0x000fea000383ffff */
.L_x_49:
[----:B-1----:R-:W-:-:S04]  /*15c20*/  MOV R3, UR52 ;  /* 0x0000003400037c02 */ /* 0x002fc80008000f00 */
[----:B------:R1:W2:Y:S03]  /*15c30*/  SYNCS.PHASECHK.TRANS64.TRYWAIT P2, [R3+URZ+0x40], R0 ;  /* 0x00004000030075a7 */ /* 0x0002a6000804017f */
[----:B--2---:R-:W-:Y:S05]  /*15c40*/  @!P2 NANOSLEEP.SYNCS 0x989680 ;  /* 0x009896800000a95d */ /* 0x004fea0003900000 */
[----:B------:R-:W2:Y:S02]  /*15c50*/  @!P2 SYNCS.PHASECHK.TRANS64 P2, [R3+URZ+0x40], R0 ;  /* 0x000040000300a5a7 */ /* 0x000ea4000804007f */
[----:B--2---:R-:W-:Y:S05]  /*15c60*/  @!P2 BRA `(.L_x_49) ;  /* 0xfffffffc00eca947 */ /* 0x004fea000383ffff */
[----:B------:R-:W-:Y:S05]  /*15c70*/  BRA `(.L_x_611) ;  /* 0xfffffecc000c7947 */ /* 0x000fea000383ffff */
.L_x_108:
[----:B-1----:R1:W2:Y:S02]  /*15c80*/  SYNCS.PHASECHK.TRANS64.TRYWAIT P2, [R20+URZ+0x40], R21 ;  /* 0x00004015140075a7 */ /* 0x0022a4000804017f */
[----:B--2---:R-:W-:Y:S05]  /*15c90*/  @!P2 NANOSLEEP.SYNCS 0x989680 ;  /* 0x009896800000a95d */ /* 0x004fea0003900000 */
[----:B------:R-:W2:Y:S02]  /*15ca0*/  @!P2 SYNCS.PHASECHK.TRANS64 P2, [R20+URZ+0x40], R21 ;  /* 0x000040151400a5a7 */ /* 0x000ea4000804007f */
[----:B--2---:R-:W-:Y:S05]  /*15cb0*/  @!P2 BRA `(.L_x_108) ;  /* 0xfffffffc00f0a947 */ /* 0x004fea000383ffff */
[----:B------:R-:W-:Y:S05]  /*15cc0*/  BRA `(.L_x_612) ;  /* 0xfffffeec00387947 */ /* 0x000fea000383ffff */
.L_x_166:
[----:B-1----:R1:W2:Y:S02]  /*15cd0*/  SYNCS.PHASECHK.TRANS64.TRYWAIT P2, [R0+URZ+0x40], R3 ;  /* 0x00004003000075a7 */ /* 0x0022a4000804017f */
[----:B--2---:R-:W-:Y:S05]  /*15ce0*/  @!P2 NANOSLEEP.SYNCS 0x989680 ;  /* 0x009896800000a95d */ /* 0x004fea0003900000 */
[----:B------:R-:W2:Y:S02]  /*15cf0*/  @!P2 SYNCS.PHASECHK.TRANS64 P2, [R0+URZ+0x40], R3 ;  /* 0x000040030000a5a7 */ /* 0x000ea4000804007f */
[----:B--2---:R-:W-:Y:S05]  /*15d00*/  @!P2 BRA `(.L_x_166) ;  /* 0xfffffffc00f0a947 */ /* 0x004fea000383ffff */
[----:B------:R-:W-:Y:S05]  /*15d10*/  BRA `(.L_x_613) ;  /* 0xffffff0800f07947 */ /* 0x000fea000383ffff */
.L_x_224:
[----:B-1----:R1:W2:Y:S02]  /*15d20*/  SYNCS.PHASECHK.TRANS64.TRYWAIT P2, [R3+URZ+0x40], R0 ;  /* 0x00004000030075a7 */ /* 0x0022a4000804017f */
[----:B--2---:R-:W-:Y:S05]  /*15d30*/  @!P2 NANOSLEEP.SYNCS 0x989680 ;  /* 0x009896800000a95d */ /* 0x004fea0003900000 */
[----:B------:R-:W2:Y:S02]  /*15d40*/  @!P2 SYNCS.PHASECHK.TRANS64 P2, [R3+URZ+0x40], R0 ;  /* 0x000040000300a5a7 */ /* 0x000ea4000804007f */
[----:B--2---:R-:W-:Y:S05]  /*15d50*/  @!P2 BRA `(.L_x_224) ;  /* 0xfffffffc00f0a947 */ /* 0x004fea000383ffff */
[----:B------:R-:W-:Y:S05]  /*15d60*/  BRA `(.L_x_614) ;  /* 0xffffff2800b07947 */ /* 0x000fea000383ffff */
.L_x_282:
[----:B-1----:R1:W2:Y:S02]  /*15d70*/  SYNCS.PHASECHK.TRANS64.TRYWAIT P2, [R0+URZ+0x40], R3 ;  /* 0x00004003000075a7 */ /* 0x0022a4000804017f */
[----:B--2---:R-:W-:Y:S05]  /*15d80*/  @!P2 NANOSLEEP.SYNCS 0x989680 ;  /* 0x009896800000a95d */ /* 0x004fea0003900000 */
[----:B------:R-:W2:Y:S02]  /*15d90*/  @!P2 SYNCS.PHASECHK.TRANS64 P2, [R0+URZ+0x40], R3 ;  /* 0x000040030000a5a7 */ /* 0x000ea4000804007f */
[----:B--2---:R-:W-:Y:S05]  /*15da0*/  @!P2 BRA `(.L_x_282) ;  /* 0xfffffffc00f0a947 */ /* 0x004fea000383ffff */
[----:B------:R-:W-:Y:S05]  /*15db0*/  BRA `(.L_x_615) ;  /* 0xffffff4800747947 */ /* 0x000fea000383ffff */
.L_x_340:
[----:B-1----:R1:W2:Y:S02]  /*15dc0*/  SYNCS.PHASECHK.TRANS64.TRYWAIT P2, [R0+URZ+0x40], R3 ;  /* 0x00004003000075a7 */ /* 0x0022a4000804017f */
[----:B--2---:R-:W-:Y:S05]  /*15dd0*/  @!P2 NANOSLEEP.SYNCS 0x989680 ;  /* 0x009896800000a95d */ /* 0x004fea0003900000 */
[----:B------:R-:W2:Y:S02]  /*15de0*/  @!P2 SYNCS.PHASECHK.TRANS64 P2, [R0+URZ+0x40], R3 ;  /* 0x000040030000a5a7 */ /* 0x000ea4000804007f */
[----:B--2---:R-:W-:Y:S05]  /*15df0*/  @!P2 BRA `(.L_x_340) ;  /* 0xfffffffc00f0a947 */ /* 0x004fea000383ffff */
[----:B------:R-:W-:Y:S05]  /*15e00*/  BRA `(.L_x_616) ;  /* 0xffffff68002c7947 */ /* 0x000fea000383ffff */
.L_x_398:
[----:B--2---:R2:W3:Y:S02]  /*15e10*/  SYNCS.PHASECHK.TRANS64.TRYWAIT P2, [R0+URZ+0x40], R3 ;  /* 0x00004003000075a7 */ /* 0x0044e4000804017f */
[----:B---3--:R-:W-:Y:S05]  /*15e20*/  @!P2 NANOSLEEP.SYNCS 0x989680 ;  /* 0x009896800000a95d */ /* 0x008fea0003900000 */
[----:B------:R-:W3:Y:S02]  /*15e30*/  @!P2 SYNCS.PHASECHK.TRANS64 P2, [R0+URZ+0x40], R3 ;  /* 0x000040030000a5a7 */ /* 0x000ee4000804007f */
[----:B---3--:R-:W-:Y:S05]  /*15e40*/  @!P2 BRA `(.L_x_398) ;  /* 0xfffffffc00f0a947 */ /* 0x008fea000383ffff */
[----:B------:R-:W-:Y:S05]  /*15e50*/  BRA `(.L_x_617) ;  /* 0xffffff8400e47947 */ /* 0x000fea000383ffff */
.L_x_456:
[----:B--2---:R2:W3:Y:S02]  /*15e60*/  SYNCS.PHASECHK.TRANS64.TRYWAIT P2, [R3+URZ+0x40], R20 ;  /* 0x00004014030075a7 */ /* 0x0044e4000804017f */
[----:B---3--:R-:W-:Y:S05]  /*15e70*/  @!P2 NANOSLEEP.SYNCS 0x989680 ;  /* 0x009896800000a95d */ /* 0x008fea0003900000 */
[----:B------:R-:W3:Y:S02]  /*15e80*/  @!P2 SYNCS.PHASECHK.TRANS64 P2, [R3+URZ+0x40], R20 ;  /* 0x000040140300a5a7 */ /* 0x000ee4000804007f */
[----:B---3--:R-:W-:Y:S05]  /*15e90*/  @!P2 BRA `(.L_x_456) ;  /* 0xfffffffc00f0a947 */ /* 0x008fea000383ffff */
[----:B------:R-:W-:Y:S05]  /*15ea0*/  BRA `(.L_x_618) ;  /* 0xffffffa4009c7947 */ /* 0x000fea000383ffff */
.L_x_524:
[----:B-1----:R-:W-:-:S04]  /*15eb0*/  MOV R9, UR4 ;  /* 0x0000000400097c02 */ /* 0x002fc80008000f00 */
[----:B------:R1:W2:Y:S03]  /*15ec0*/  SYNCS.PHASECHK.TRANS64.TRYWAIT P0, [R9+URZ+0x88], R0 ;  /* 0x00008800090075a7 */ /* 0x0002a6000800017f */
[----:B--2---:R-:W-:Y:S05]  /*15ed0*/  @!P0 NANOSLEEP.SYNCS 0x989680 ;  /* 0x009896800000895d */ /* 0x004fea0003900000 */
[----:B------:R-:W2:Y:S02]  /*15ee0*/  @!P0 SYNCS.PHASECHK.TRANS64 P0, [R9+URZ+0x88], R0 ;  /* 0x00008800090085a7 */ /* 0x000ea4000800007f */
[----:B--2---:R-:W-:Y:S05]  /*15ef0*/  @!P0 BRA `(.L_x_524) ;  /* 0xfffffffc00ec8947 */ /* 0x004fea000383ffff */
[----:B------:R-:W-:Y:S05]  /*15f00*/  BRA `(.L_x_523) ;  /* 0xffffffd400387947 */ /* 0x000fea000383ffff */
.L_x_533:
[----:B-1----:R-:W-:-:S04]  /*15f10*/  MOV R5, UR13 ;  /* 0x0000000d00057c02 */ /* 0x002fc80008000f00 */
[----:B------:R1:W2:Y:S03]  /*15f20*/  SYNCS.PHASECHK.TRANS64.TRYWAIT P1, [R5+URZ+0x60], R4 ;  /* 0x00006004050075a7 */ /* 0x0002a6000802017f */
[----:B--2---:R-:W-:Y:S05]  /*15f30*/  @!P1 NANOSLEEP.SYNCS 0x989680 ;  /* 0x009896800000995d */ /* 0x004fea0003900000 */
[----:B------:R-:W2:Y:S02]  /*15f40*/  @!P1 SYNCS.PHASECHK.TRANS64 P1, [R5+URZ+0x60], R4 ;  /* 0x00006004050095a7 */ /* 0x000ea4000802007f */
[----:B--2---:R-:W-:Y:S05]  /*15f50*/  @!P1 BRA `(.L_x_533) ;  /* 0xfffffffc00ec9947 */ /* 0x004fea000383ffff */
[----:B------:R-:W-:Y:S05]  /*15f60*/  BRA `(.L_x_619) ;  /* 0xffffffd800207947 */ /* 0x000fea000383ffff */
.L_x_539:
[----:B-12---:R-:W-:-:S04]  /*15f70*/  MOV R5, UR13 ;  /* 0x0000000d00057c02 */ /* 0x006fc80008000f00 */
[----:B------:R1:W2:Y:S03]  /*15f80*/  SYNCS.PHASECHK.TRANS64.TRYWAIT P1, [R5+URZ+0x68], R4 ;  /* 0x00006804050075a7 */ /* 0x0002a6000802017f */
[----:B--2---:R-:W-:Y:S05]  /*15f90*/  @!P1 NANOSLEEP.SYNCS 0x989680 ;  /* 0x009896800000995d */ /* 0x004fea0003900000 */
[----:B------:R-:W2:Y:S02]  /*15fa0*/  @!P1 SYNCS.PHASECHK.TRANS64 P1, [R5+URZ+0x68], R4 ;  /* 0x00006804050095a7 */ /* 0x000ea4000802007f */
[----:B--2---:R-:W-:Y:S05]  /*15fb0*/  @!P1 BRA `(.L_x_539) ;  /* 0xfffffffc00ec9947 */ /* 0x004fea000383ffff */
[----:B------:R-:W-:Y:S05]  /*15fc0*/  BRA `(.L_x_620) ;  /* 0xffffffd800687947 */ /* 0x000fea000383ffff */
.L_x_545:
[----:B-123--:R-:W-:-:S04]  /*15fd0*/  MOV R5, UR13 ;  /* 0x0000000d00057c02 */ /* 0x00efc80008000f00 */
[----:B------:R1:W2:Y:S03]  /*15fe0*/  SYNCS.PHASECHK.TRANS64.TRYWAIT P1, [R5+URZ+0x70], R4 ;  /* 0x00007004050075a7 */ /* 0x0002a6000802017f */
[----:B--2---:R-:W-:Y:S05]  /*15ff0*/  @!P1 NANOSLEEP.SYNCS 0x989680 ;  /* 0x009896800000995d */ /* 0x004fea0003900000 */
[----:B------:R-:W2:Y:S02]  /*16000*/  @!P1 SYNCS.PHASECHK.TRANS64 P1, [R5+URZ+0x70], R4 ;  /* 0x00007004050095a7 */ /* 0x000ea4000802007f */
[----:B--2---:R-:W-:Y:S05]  /*16010*/  @!P1 BRA `(.L_x_545) ;  /* 0xfffffffc00ec9947 */ /* 0x004fea000383ffff */
[----:B------:R-:W-:Y:S05]  /*16020*/  BRA `(.L_x_621) ;  /* 0xffffffd800bc7947 */ /* 0x000fea000383ffff */
.L_x_551:
[----:B-1234-:R-:W-:-:S04]  /*16030*/  MOV R5, UR13 ;  /* 0x0000000d00057c02 */ /* 0x01efc80008000f00 */
[----:B------:R1:W2:Y:S03]  /*16040*/  SYNCS.PHASECHK.TRANS64.TRYWAIT P1, [R5+URZ+0x78], R4 ;  /* 0x00007804050075a7 */ /* 0x0002a6000802017f */
[----:B--2---:R-:W-:Y:S05]  /*16050*/  @!P1 NANOSLEEP.SYNCS 0x989680 ;  /* 0x009896800000995d */ /* 0x004fea0003900000 */
[----:B------:R-:W2:Y:S02]  /*16060*/  @!P1 SYNCS.PHASECHK.TRANS64 P1, [R5+URZ+0x78], R4 ;  /* 0x00007804050095a7 */ /* 0x000ea4000802007f */
[----:B--2---:R-:W-:Y:S05]  /*16070*/  @!P1 BRA `(.L_x_551) ;  /* 0xfffffffc00ec9947 */ /* 0x004fea000383ffff */
[----:B------:R-:W-:Y:S05]  /*16080*/  BRA `(.L_x_622) ;  /* 0xffffffdc00087947 */ /* 0x000fea000383ffff */
.L_x_557:
[----:B-1234-:R-:W-:-:S04]  /*16090*/  MOV R5, UR13 ;  /* 0x0000000d00057c02 */ /* 0x01efc80008000f00 */
[----:B------:R1:W2:Y:S03]  /*160a0*/  SYNCS.PHASECHK.TRANS64.TRYWAIT P1, [R5+URZ+0x60], R4 ;  /* 0x00006004050075a7 */ /* 0x0002a6000802017f */
[----:B--2---:R-:W-:Y:S05]  /*160b0*/  @!P1 NANOSLEEP.SYNCS 0x989680 ;  /* 0x009896800000995d */ /* 0x004fea0003900000 */
[----:B------:R-:W2:Y:S02]  /*160c0*/  @!P1 SYNCS.PHASECHK.TRANS64 P1, [R5+URZ+0x60], R4 ;  /* 0x00006004050095a7 */ /* 0x000ea4000802007f */
[----:B--2---:R-:W-:Y:S05]  /*160d0*/  @!P1 BRA `(.L_x_557) ;  /* 0xfffffffc00ec9947 */ /* 0x004fea000383ffff */
[----:B------:R-:W-:Y:S05]  /*160e0*/  BRA `(.L_x_623) ;  /* 0xffffffdc005c7947 */ /* 0x000fea000383ffff */
.L_x_563:
[----:B-1234-:R-:W-:-:S04]  /*160f0*/  MOV R5, UR13 ;  /* 0x0000000d00057c02 */ /* 0x01efc80008000f00 */
[----:B------:R1:W2:Y:S03]  /*16100*/  SYNCS.PHASECHK.TRANS64.TRYWAIT P1, [R5+URZ+0x68], R4 ;  /* 0x00006804050075a7 */ /* 0x0002a6000802017f */
[----:B--2---:R-:W-:Y:S05]  /*16110*/  @!P1 NANOSLEEP.SYNCS 0x989680 ;  /* 0x009896800000995d */ /* 0x004fea0003900000 */
[----:B------:R-:W2:Y:S02]  /*16120*/  @!P1 SYNCS.PHASECHK.TRANS64 P1, [R5+URZ+0x68], R4 ;  /* 0x00006804050095a7 */ /* 0x000ea4000802007f */
[----:B--2---:R-:W-:Y:S05]  /*16130*/  @!P1 BRA `(.L_x_563) ;  /* 0xfffffffc00ec9947 */ /* 0x004fea000383ffff */
[----:B------:R-:W-:Y:S05]  /*16140*/  BRA `(.L_x_624) ;  /* 0xffffffdc009c7947 */ /* 0x000fea000383ffff */
.L_x_569:
[----:B-1234-:R-:W-:-:S04]  /*16150*/  MOV R5, UR13 ;  /* 0x0000000d00057c02 */ /* 0x01efc80008000f00 */
[----:B------:R1:W2:Y:S03]  /*16160*/  SYNCS.PHASECHK.TRANS64.TRYWAIT P1, [R5+URZ+0x70], R4 ;  /* 0x00007004050075a7 */ /* 0x0002a6000802017f */
[----:B--2---:R-:W-:Y:S05]  /*16170*/  @!P1 NANOSLEEP.SYNCS 0x989680 ;  /* 0x009896800000995d */ /* 0x004fea0003900000 */
[----:B------:R-:W2:Y:S02]  /*16180*/  @!P1 SYNCS.PHASECHK.TRANS64 P1, [R5+URZ+0x70], R4 ;  /* 0x00007004050095a7 */ /* 0x000ea4000802007f */
[----:B--2---:R-:W-:Y:S05]  /*16190*/  @!P1 BRA `(.L_x_569) ;  /* 0xfffffffc00ec9947 */ /* 0x004fea000383ffff */
[----:B------:R-:W-:Y:S05]  /*161a0*/  BRA `(.L_x_625) ;  /* 0xffffffdc00e47947 */ /* 0x000fea000383ffff */
.L_x_575:
[----:B-1234-:R-:W-:-:S04]  /*161b0*/  MOV R5, UR13 ;  /* 0x0000000d00057c02 */ /* 0x01efc80008000f00 */
[----:B------:R1:W2:Y:S03]  /*161c0*/  SYNCS.PHASECHK.TRANS64.TRYWAIT P1, [R5+URZ+0x78], R4 ;  /* 0x00007804050075a7 */ /* 0x0002a6000802017f */
[----:B--2---:R-:W-:Y:S05]  /*161d0*/  @!P1 NANOSLEEP.SYNCS 0x989680 ;  /* 0x009896800000995d */ /* 0x004fea0003900000 */
[----:B------:R-:W2:Y:S02]  /*161e0*/  @!P1 SYNCS.PHASECHK.TRANS64 P1, [R5+URZ+0x78], R4 ;  /* 0x00007804050095a7 */ /* 0x000ea4000802007f */
[----:B--2---:R-:W-:Y:S05]  /*161f0*/  @!P1 BRA `(.L_x_575) ;  /* 0xfffffffc00ec9947 */ /* 0x004fea000383ffff */
[----:B------:R-:W-:Y:S05]  /*16200*/  BRA `(.L_x_626) ;  /* 0xffffffe000207947 */ /* 0x000fea000383ffff */
.L_x_585:
[----:B------:R1:W1:Y:S02]  /*16210*/  SYNCS.PHASECHK.TRANS64.TRYWAIT P0, [R0+URZ+0x60], R3 ;  /* 0x00006003000075a7 */ /* 0x000264000800017f */
[----:B-1----:R-:W-:Y:S05]  /*16220*/  @!P0 NANOSLEEP.SYNCS 0x989680 ;  /* 0x009896800000895d */ /* 0x002fea0003900000 */
[----:B------:R-:W1:Y:S02]  /*16230*/  @!P0 SYNCS.PHASECHK.TRANS64 P0, [R0+URZ+0x60], R3 ;  /* 0x00006003000085a7 */ /* 0x000e64000800007f */
[----:B-1----:R-:W-:Y:S05]  /*16240*/  @!P0 BRA `(.L_x_585) ;  /* 0xfffffffc00f08947 */ /* 0x002fea000383ffff */
[----:B------:R-:W-:Y:S05]  /*16250*/  BRA `(.L_x_627) ;  /* 0xffffffe800147947 */ /* 0x000fea000383ffff */
.L_x_587:
[----:B------:R1:W1:Y:S02]  /*16260*/  SYNCS.PHASECHK.TRANS64.TRYWAIT P0, [R0+URZ+0x68], R3 ;  /* 0x00006803000075a7 */ /* 0x000264000800017f */
[----:B-1----:R-:W-:Y:S05]  /*16270*/  @!P0 NANOSLEEP.SYNCS 0x989680 ;  /* 0x009896800000895d */ /* 0x002fea0003900000 */
[----:B------:R-:W1:Y:S02]  /*16280*/  @!P0 SYNCS.PHASECHK.TRANS64 P0, [R0+URZ+0x68], R3 ;  /* 0x00006803000085a7 */ /* 0x000e64000800007f */
[----:B-1----:R-:W-:Y:S05]  /*16290*/  @!P0 BRA `(.L_x_587) ;  /* 0xfffffffc00f08947 */ /* 0x002fea000383ffff */
[----:B------:R-:W-:Y:S05]  /*162a0*/  BRA `(.L_x_628) ;  /* 0xffffffe800107947 */ /* 0x000fea000383ffff */
.L_x_589:
[----:B------:R1:W1:Y:S02]  /*162b0*/  SYNCS.PHASECHK.TRANS64.TRYWAIT P0, [R0+URZ+0x70], R3 ;  /* 0x00007003000075a7 */ /* 0x000264000800017f */
[----:B-1----:R-:W-:Y:S05]  /*162c0*/  @!P0 NANOSLEEP.SYNCS 0x989680 ;  /* 0x009896800000895d */ /* 0x002fea0003900000 */
[----:B------:R-:W1:Y:S02]  /*162d0*/  @!P0 SYNCS.PHASECHK.TRANS64 P0, [R0+URZ+0x70], R3 ;  /* 0x00007003000085a7 */ /* 0x000e64000800007f */
[----:B-1----:R-:W-:Y:S05]  /*162e0*/  @!P0 BRA `(.L_x_589) ;  /* 0xfffffffc00f08947 */ /* 0x002fea000383ffff */
[----:B------:R-:W-:Y:S05]  /*162f0*/  BRA `(.L_x_629) ;  /* 0xffffffe8000c7947 */ /* 0x000fea000383ffff */
.L_x_593:
[----:B------:R-:W-:Y:S01]  /*16300*/  BSSY B1, `(.L_x_630) ;  /* 0x0000006000017945 */ /* 0x000fe20003800000 */
[----:B------:R-:W-:-:S07]  /*16310*/  MOV R15, 0xffffffff ;  /* 0xffffffff000f7802 */ /* 0x000fce0000000f00 */
[----:B------:R-:W-:Y:S05]  /*16320*/  WARPSYNC.COLLECTIVE R15, `(.L_x_631) ;  /* 0x000000000f0c7348 */ /* 0x000fea0003c00000 */
[----:B------:R-:W-:Y:S02]  /*16330*/  ELECT P6, UR62, PT ;  /* 0x00000000003e782f */ /* 0x000fe400038c0000 */
[----:B------:R-:W-:Y:S01]  /*16340*/  MOV R14, UR62 ;  /* 0x0000003e000e7c02 */ /* 0x000fe20008000f00 */
[----:B------:R-:W-:Y:S10]  /*16350*/  ENDCOLLECTIVE ;  /* 0x000000000000791b */ /* 0x000ff40003800000 */
.L_x_631:
[----:B------:R-:W-:Y:S05]  /*16360*/  BSYNC B1 ;  /* 0x0000000000017941 */ /* 0x000fea0003800000 */
.L_x_630:
[----:B------:R-:W-:Y:S05]  /*16370*/  BRA `(.L_x_632) ;  /* 0xffffffe800887947 */ /* 0x000fea000383ffff */
.L_x_596:
[----:B--2---:R2:W3:Y:S02]  /*16380*/  SYNCS.PHASECHK.TRANS64.TRYWAIT P1, [R20+URZ+0x20], R7 ;  /* 0x00002007140075a7 */ /* 0x0044e4000802017f */
[----:B---3--:R-:W-:Y:S05]  /*16390*/  @!P1 NANOSLEEP.SYNCS 0x989680 ;  /* 0x009896800000995d */ /* 0x008fea0003900000 */
[----:B------:R-:W3:Y:S02]  /*163a0*/  @!P1 SYNCS.PHASECHK.TRANS64 P1, [R20+URZ+0x20], R7 ;  /* 0x00002007140095a7 */ /* 0x000ee4000802007f */
[----:B---3--:R-:W-:Y:S05]  /*163b0*/  @!P1 BRA `(.L_x_596) ;  /* 0xfffffffc00f09947 */ /* 0x008fea000383ffff */
[----:B------:R-:W-:Y:S05]  /*163c0*/  BRA `(.L_x_633) ;  /* 0xffffffe800bc7947 */ /* 0x000fea000383ffff */
.L_x_605:
[----:B------:R-:W-:Y:S01]  /*163d0*/  BSSY B0, `(.L_x_634) ;  /* 0x0000006000007945 */ /* 0x000fe20003800000 */
[----:B------:R-:W-:-:S07]  /*163e0*/  MOV R15, 0xffffffff ;  /* 0xffffffff000f7802 */ /* 0x000fce0000000f00 */
[----:B------:R-:W-:Y:S05]  /*163f0*/  WARPSYNC.COLLECTIVE R15, `(.L_x_635) ;  /* 0x000000000f0c7348 */ /* 0x000fea0003c00000 */
[----:B------:R-:W-:Y:S02]  /*16400*/  ELECT P6, UR62, PT ;  /* 0x00000000003e782f */ /* 0x000fe400038c0000 */
[----:B------:R-:W-:Y:S01]  /*16410*/  MOV R14, UR62 ;  /* 0x0000003e000e7c02 */ /* 0x000fe20008000f00 */
[----:B------:R-:W-:Y:S10]  /*16420*/  ENDCOLLECTIVE ;  /* 0x000000000000791b */ /* 0x000ff40003800000 */
.L_x_635:
[----:B------:R-:W-:Y:S05]  /*16430*/  BSYNC B0 ;  /* 0x0000000000007941 */ /* 0x000fea0003800000 */
.L_x_634:
[----:B------:R-:W-:Y:S05]  /*16440*/  BRA `(.L_x_636) ;  /* 0xfffffff400187947 */ /* 0x000fea000383ffff */
.L_x_607:
[----:B-1----:R1:W2:Y:S02]  /*16450*/  SYNCS.PHASECHK.TRANS64.TRYWAIT P0, [R7+URZ], R2 ;  /* 0x00000002070075a7 */ /* 0x0022a4000800017f */
[----:B--2---:R-:W-:Y:S05]  /*16460*/  @!P0 NANOSLEEP.SYNCS 0x989680 ;  /* 0x009896800000895d */ /* 0x004fea0003900000 */
[----:B------:R-:W2:Y:S02]  /*16470*/  @!P0 SYNCS.PHASECHK.TRANS64 P0, [R7+URZ], R2 ;  /* 0x00000002070085a7 */ /* 0x000ea4000800007f */
[----:B--2---:R-:W-:Y:S05]  /*16480*/  @!P0 BRA `(.L_x_607) ;  /* 0xfffffffc00f08947 */ /* 0x004fea000383ffff */
[----:B------:R-:W-:Y:S05]  /*16490*/  BRA `(.L_x_637) ;  /* 0xfffffff400547947 */ /* 0x000fea000383ffff */
.L_x_608:
[----:B-1----:R1:W2:Y:S02]  /*164a0*/  SYNCS.PHASECHK.TRANS64.TRYWAIT P0, [R9+URZ], R4 ;  /* 0x00000004090075a7 */ /* 0x0022a4000800017f */
[----:B--2---:R-:W-:Y:S05]  /*164b0*/  @!P0 NANOSLEEP.SYNCS 0x989680 ;  /* 0x009896800000895d */ /* 0x004fea0003900000 */
[----:B------:R-:W2:Y:S02]  /*164c0*/  @!P0 SYNCS.PHASECHK.TRANS64 P0, [R9+URZ], R4 ;  /* 0x00000004090085a7 */ /* 0x000ea4000800007f */
[----:B--2---:R-:W-:Y:S05]  /*164d0*/  @!P0 BRA `(.L_x_608) ;  /* 0xfffffffc00f08947 */ /* 0x004fea000383ffff */
[----:B------:R-:W-:Y:S05]  /*164e0*/  BRA `(.L_x_638) ;  /* 0xfffffff400647947 */ /* 0x000fea000383ffff */
.L_x_609:
[----:B--2---:R2:W3:Y:S02]  /*164f0*/  SYNCS.PHASECHK.TRANS64.TRYWAIT P0, [R6+URZ], R5 ;  /* 0x00000005060075a7 */ /* 0x0044e4000800017f */
[----:B---3--:R-:W-:Y:S05]  /*16500*/  @!P0 NANOSLEEP.SYNCS 0x989680 ;  /* 0x009896800000895d */ /* 0x008fea0003900000 */
[----:B------:R-:W3:Y:S02]  /*16510*/  @!P0 SYNCS.PHASECHK.TRANS64 P0, [R6+URZ], R5 ;  /* 0x00000005060085a7 */ /* 0x000ee4000800007f */
[----:B---3--:R-:W-:Y:S05]  /*16520*/  @!P0 BRA `(.L_x_609) ;  /* 0xfffffffc00f08947 */ /* 0x008fea000383ffff */
[----:B------:R-:W-:Y:S05]  /*16530*/  BRA `(.L_x_639) ;  /* 0xfffffff4006c7947 */ /* 0x000fea000383ffff */
        .weak           $__internal_0_$__cuda_sm20_rcp_rn_f32_slowpath
        .type           $__internal_0_$__cuda_sm20_rcp_rn_f32_slowpath,@function
        .size           $__internal_0_$__cuda_sm20_rcp_rn_f32_slowpath,(.L_x_645 - $__internal_0_$__cuda_sm20_rcp_rn_f32_slowpath)
$__internal_0_$__cuda_sm20_rcp_rn_f32_slowpath:
[----:B------:R-:W-:Y:S01]  /*16540*/  SHF.L.U32 R3, R0, 0x1, RZ ;  /* 0x0000000100037819 */ /* 0x000fe200000006ff */
[----:B------:R-:W-:Y:S03]  /*16550*/  BSSY B0, `(.L_x_640) ;  /* 0x0000030000007945 */ /* 0x000fe60003800000 */
[----:B------:R-:W-:-:S04]  /*16560*/  SHF.R.U32.HI R3, RZ, 0x18, R3 ;  /* 0x00000018ff037819 */ /* 0x000fc80000011603 */
[----:B------:R-:W-:-:S13]  /*16570*/  ISETP.NE.U32.AND P2, PT, R3, RZ, PT ;  /* 0x000000ff0300720c */ /* 0x000fda0003f45070 */
[----:B------:R-:W-:Y:S05]  /*16580*/  @P2 BRA `(.L_x_641) ;  /* 0x0000000000282947 */ /* 0x000fea0003800000 */
[----:B------:R-:W-:-:S04]  /*16590*/  SHF.L.U32 R3, R0, 0x1, RZ ;  /* 0x0000000100037819 */ /* 0x000fc800000006ff */
[----:B------:R-:W-:-:S13]  /*165a0*/  ISETP.NE.AND P2, PT, R3, RZ, PT ;  /* 0x000000ff0300720c */ /* 0x000fda0003f45270 */
[----:B------:R-:W-:Y:S01]  /*165b0*/  @P2 FFMA R100, R0, 1.84467440737095516160e+19, RZ ;  /* 0x5f80000000642823 */ /* 0x000fe200000000ff */
[----:B------:R-:W-:Y:S08]  /*165c0*/  @!P2 MUFU.RCP R93, R0 ;  /* 0x00000000005da308 */ /* 0x000ff00000001000 */
[----:B------:R-:W1:Y:S02]  /*165d0*/  @P2 MUFU.RCP R3, R100 ;  /* 0x0000006400032308 */ /* 0x000e640000001000 */
[----:B-1----:R-:W-:-:S04]  /*165e0*/  @P2 FFMA R101, R100, R3, -1 ;  /* 0xbf80000064652423 */ /* 0x002fc80000000003 */
[----:B------:R-:W-:-:S04]  /*165f0*/  @P2 FADD.FTZ R102, -R101, -RZ ;  /* 0x800000ff65662221 */ /* 0x000fc80000010100 */
[----:B------:R-:W-:-:S04]  /*16600*/  @P2 FFMA R3, R3, R102, R3 ;  /* 0x0000006603032223 */ /* 0x000fc80000000003 */
[----:B------:R-:W-:Y:S01]  /*16610*/  @P2 FFMA R93, R3, 1.84467440737095516160e+19, RZ ;  /* 0x5f800000035d2823 */ /* 0x000fe200000000ff */
[----:B------:R-:W-:Y:S06]  /*16620*/  BRA `(.L_x_642) ;  /* 0x0000000000887947 */ /* 0x000fec0003800000 */
.L_x_641:
[----:B------:R-:W-:-:S04]  /*16630*/  IADD3 R93, R3, -0xfd, RZ ;  /* 0xffffff03035d7810 */ /* 0x000fc80007ffe0ff */
[----:B------:R-:W-:-:S13]  /*16640*/  ISETP.GT.U32.AND P2, PT, R93, 0x1, PT ;  /* 0x000000015d00780c */ /* 0x000fda0003f44070 */
[----:B------:R-:W-:Y:S05]  /*16650*/  @P2 BRA `(.L_x_643) ;  /* 0x0000000000782947 */ /* 0x000fea0003800000 */
[----:B------:R-:W-:Y:S02]  /*16660*/  LOP3.LUT R158, R0, 0x7fffff, RZ, 0xc0, !PT ;  /* 0x007fffff009e7812 */ /* 0x000fe400078ec0ff */
[----:B------:R-:W-:Y:S02]  /*16670*/  MOV R102, 0x3 ;  /* 0x0000000300667802 */ /* 0x000fe40000000f00 */
[----:B------:R-:W-:Y:S02]  /*16680*/  LOP3.LUT R158, R158, 0x3f800000, RZ, 0xfc, !PT ;  /* 0x3f8000009e9e7812 */ /* 0x000fe400078efcff */
[----:B------:R-:W-:Y:S02]  /*16690*/  IADD3 R3, R3, -0xfc, RZ ;  /* 0xffffff0403037810 */ /* 0x000fe40007ffe0ff */
[----:B------:R-:W1:Y:S02]  /*166a0*/  MUFU.RCP R101, R158 ;  /* 0x0000009e00657308 */ /* 0x000e640000001000 */
[----:B-1----:R-:W-:-:S04]  /*166b0*/  FFMA R156, R158, R101, -1 ;  /* 0xbf8000009e9c7423 */ /* 0x002fc80000000065 */
[----:B------:R-:W-:-:S04]  /*166c0*/  FADD.FTZ R156, -R156, -RZ ;  /* 0x800000ff9c9c7221 */ /* 0x000fc80000010100 */
[CCC-:B------:R-:W-:Y:S01]  /*166d0*/  FFMA.RM R100, R101.reuse, R156.reuse, R101.reuse ;  /* 0x0000009c65647223 */ /* 0x1c0fe20000004065 */
[----:B------:R-:W-:Y:S01]  /*166e0*/  FFMA.RP R103, R101, R156, R101 ;  /* 0x0000009c65677223 */ /* 0x000fe20000008065 */
[----:B------:R-:W-:-:S03]  /*166f0*/  SHF.L.U32 R101, R102, R93, RZ ;  /* 0x0000005d66657219 */ /* 0x000fc600000006ff */
[C---:B------:R-:W-:Y:S02]  /*16700*/  LOP3.LUT R156, R100.reuse, 0x7fffff, RZ, 0xc0, !PT ;  /* 0x007fffff649c7812 */ /* 0x040fe400078ec0ff */
[----:B------:R-:W-:Y:S02]  /*16710*/  FSETP.NEU.FTZ.AND P2, PT, R100, R103, PT ;  /* 0x000000676400720b */ /* 0x000fe40003f5d000 */
[----:B------:R-:W-:Y:S02]  /*16720*/  LOP3.LUT R100, R156, 0x800000, RZ, 0xfc, !PT ;  /* 0x008000009c647812 */ /* 0x000fe400078efcff */
[----:B------:R-:W-:Y:S02]  /*16730*/  SEL R102, RZ, 0xffffffff, !P2 ;  /* 0xffffffffff667807 */ /* 0x000fe40005000000 */
[----:B------:R-:W-:Y:S02]  /*16740*/  LOP3.LUT R156, R101, R100, RZ, 0xc0, !PT ;  /* 0x00000064659c7212 */ /* 0x000fe400078ec0ff */
[----:B------:R-:W-:-:S02]  /*16750*/  IADD3 R102, -R102, RZ, RZ ;  /* 0x000000ff66667210 */ /* 0x000fc40007ffe1ff */
[-C--:B------:R-:W-:Y:S02]  /*16760*/  SHF.R.U32.HI R156, RZ, R93.reuse, R156 ;  /* 0x0000005dff9c7219 */ /* 0x080fe4000001169c */
[--C-:B------:R-:W-:Y:S02]  /*16770*/  LOP3.LUT P3, RZ, R102, R93, R100.reuse, 0xf8, !PT ;  /* 0x0000005d66ff7212 */ /* 0x100fe4000786f864 */
[C---:B------:R-:W-:Y:S02]  /*16780*/  LOP3.LUT P2, RZ, R156.reuse, 0x1, RZ, 0xc0, !PT ;  /* 0x000000019cff7812 */ /* 0x040fe4000784c0ff */
[----:B------:R-:W-:Y:S02]  /*16790*/  LOP3.LUT P4, RZ, R156, 0x2, RZ, 0xc0, !PT ;  /* 0x000000029cff7812 */ /* 0x000fe4000788c0ff */
[----:B------:R-:W-:Y:S02]  /*167a0*/  SHF.R.U32.HI R3, RZ, R3, R100 ;  /* 0x00000003ff037219 */ /* 0x000fe40000011664 */
[----:B------:R-:W-:-:S02]  /*167b0*/  PLOP3.LUT P2, PT, P2, P3, P4, 0xe0, 0x0 ;  /* 0x000000000000781c */ /* 0x000fc40001747c40 */
[----:B------:R-:W-:Y:S02]  /*167c0*/  LOP3.LUT P3, RZ, R0, 0x7fffff, RZ, 0xc0, !PT ;  /* 0x007fffff00ff7812 */ /* 0x000fe4000786c0ff */
[----:B------:R-:W-:-:S04]  /*167d0*/  SEL R93, RZ, 0x1, !P2 ;  /* 0x00000001ff5d7807 */ /* 0x000fc80005000000 */
[----:B------:R-:W-:-:S04]  /*167e0*/  IADD3 R93, -R93, RZ, RZ ;  /* 0x000000ff5d5d7210 */ /* 0x000fc80007ffe1ff */
[----:B------:R-:W-:-:S13]  /*167f0*/  ISETP.GE.AND P2, PT, R93, RZ, PT ;  /* 0x000000ff5d00720c */ /* 0x000fda0003f46270 */
[----:B------:R-:W-:-:S04]  /*16800*/  @!P2 IADD3 R3, R3, 0x1, RZ ;  /* 0x000000010303a810 */ /* 0x000fc80007ffe0ff */
[----:B------:R-:W-:-:S04]  /*16810*/  @!P3 SHF.L.U32 R3, R3, 0x1, RZ ;  /* 0x000000010303b819 */ /* 0x000fc800000006ff */
[----:B------:R-:W-:Y:S01]  /*16820*/  LOP3.LUT R93, R3, 0x80000000, R0, 0xf8, !PT ;  /* 0x80000000035d7812 */ /* 0x000fe200078ef800 */
[----:B------:R-:W-:Y:S06]  /*16830*/  BRA `(.L_x_642) ;  /* 0x0000000000047947 */ /* 0x000fec0003800000 */
.L_x_643:
[----:B------:R1:W2:Y:S02]  /*16840*/  MUFU.RCP R93, R0 ;  /* 0x00000000005d7308 */ /* 0x0002a40000001000 */
.L_x_642:
[----:B------:R-:W-:Y:S05]  /*16850*/  BSYNC B0 ;  /* 0x0000000000007941 */ /* 0x000fea0003800000 */
.L_x_640:
[----:B-12---:R-:W-:Y:S02]  /*16860*/  MOV R0, R93 ;  /* 0x0000005d00007202 */ /* 0x006fe40000000f00 */
[----:B------:R-:W-:-:S04]  /*16870*/  MOV R93, 0x0 ;  /* 0x00000000005d7802 */ /* 0x000fc80000000f00 */
[----:B------:R-:W-:Y:S05]  /*16880*/  RET.REL.NODEC R92 `(_ZN7cutlass13device_kernelINS_4gemm6kernel13GemmUniversalIN4cute5tupleIJiiiiEEENS1_10collective13CollectiveMmaINS1_34MainloopSm90TmaGmmaWarpSpecializedILi4ENS5_IJNS4_1CILi1EEESB_SB_EEENS1_35KernelTmaWarpSpecializedCooperativeEEENS5_IJNSA_ILi256EEENSA_ILi128EEENSA_ILi64EEEEEENS_6half_tENS5_IJlSB_lEEESJ_SK_NS4_8TiledMMAINS4_8MMA_AtomIJNS4_4SM904GMMA26MMA_64x128x16_F32F16F16_SSILNSO_5MajorE0ELSQ_0ELNSO_7ScaleInE1ELSR_1EEEEEENS4_6LayoutINS5_IJNSA_ILi2EEESB_SB_EEENS5_IJSB_NSA_ILi0EEESX_EEEEENS5_IJNS4_10UnderscoreES10_S10_EEEEENS4_13SM90_TMA_LOADENS4_14ComposedLayoutINS4_7SwizzleILi3ELi4ELi3EEENS4_18smem_ptr_flag_bitsILi16EEENSU_INS5_IJNSA_ILi8EEESH_EEENS5_IJSH_SB_EEEEEEEvNS4_8identityES13_S1D_vS1E_EENS_8epilogue10collective18CollectiveEpilogueINS1G_22Sm90TmaWarpSpecializedILi4ELi2ELi16ELb1ELb0EEEJSI_NS5_IJSG_NSA_ILi32EEEEEESJ_SK_SJ_SK_NS1G_6fusion15FusionCallbacksIS1K_NS1N_13LinCombEltActINS1G_6thread4SiLuESJ_fSJ_fLNS_15FloatRoundStyleE2EEESI_S1M_JEEES13_NS14_INS15_ILi2ELi4ELi3EEES18_NSU_INS5_IJS19_S1L_EEENS5_IJS1L_SB_EEEEEEENS4_17SM75_U32x4_LDSM_NENS4_14SM90_TMA_STOREES1Z_NS4_17SM90_U32x4_STSM_NENS4_9Copy_AtomIJS22_SJ_EEEvEEEvvEEEEvNT_6ParamsE) ;  /* 0xfffffe945cdc7950 */ /* 0x000fea0003c3ffff */
.L_x_644:
[----:B------:R-:W-:-:S00]  /*16890*/  BRA `(.L_x_644) ;  /* 0xfffffffc00fc7947 */ /* 0x000fc0000383ffff */
[----:B------:R-:W-:-:S00]  /*168a0*/  NOP ;  /* 0x0000000000007918 */ /* 0x000fc00000000000 */
        /* <DEDUP_REMOVED lines=13> */
.L_x_645:


//--------------------- .nv.global.init           --------------------------
	.section	.nv.global.init,"aw",@progbits
.nv.global.init:
	.type		$str$22,@object
	.size		$str$22,($str$26 - $str$22)
$str$22:
        /*0000*/ 	.byte	0x6b, 0x5f, 0x74, 0x69, 0x6c, 0x65, 0x5f, 0x63, 0x6f, 0x75, 0x6e, 0x74, 0x20, 0x3e, 0x3d, 0x20
        /*0010*/ 	.byte	0x31, 0x00
	.type		$str$26,@object
	.size		$str$26,($str$27 - $str$26)
$str$26:
        /*0012*/ 	.byte	0x28, 0x61, 0x64, 0x64, 0x72, 0x65, 0x73, 0x73, 0x20, 0x26, 0x20, 0x6d, 0x61, 0x73, 0x6b, 0x29
        /*0022*/ 	.byte	0x20, 0x3d, 0x3d, 0x20, 0x30, 0x00
	.type		$str$27,@object
	.size		$str$27,($str$23 - $str$27)
$str$27:
        /*0028*/ 	.byte	0x2f, 0x74, 0x6d, 0x70, 0x2f, 0x63, 0x75, 0x74, 0x6c, 0x61, 0x73, 0x73, 0x5f, 0x73, 0x77, 0x65
        /*0038*/ 	.byte	0x65, 0x70, 0x5f, 0x73, 0x72, 0x63, 0x2f, 0x69, 0x6e, 0x63, 0x6c, 0x75, 0x64, 0x65, 0x2f, 0x63
        /*0048*/ 	.byte	0x75, 0x74, 0x65, 0x2f, 0x70, 0x6f, 0x69, 0x6e, 0x74, 0x65, 0x72, 0x5f, 0x66, 0x6c, 0x61, 0x67
        /*0058*/ 	.byte	0x67, 0x65, 0x64, 0x2e, 0x68, 0x70, 0x70, 0x00
	.type		$str$23,@object
	.size		$str$23,(__unnamed_2 - $str$23)
$str$23:
        /*0060*/ 	.byte	0x2f, 0x74, 0x6d, 0x70, 0x2f, 0x63, 0x75, 0x74, 0x6c, 0x61, 0x73, 0x73, 0x5f, 0x73, 0x77, 0x65
        /*0070*/ 	.byte	0x65, 0x70, 0x5f, 0x73, 0x72, 0x63, 0x2f, 0x69, 0x6e, 0x63, 0x6c, 0x75, 0x64, 0x65, 0x2f, 0x63
        /*0080*/ 	.byte	0x75, 0x74, 0x6c, 0x61, 0x73, 0x73, 0x2f, 0x67, 0x65, 0x6d, 0x6d, 0x2f, 0x63, 0x6f, 0x6c, 0x6c
        /*0090*/ 	.byte	0x65, 0x63, 0x74, 0x69, 0x76, 0x65, 0x2f, 0x73, 0x6d, 0x39, 0x30, 0x5f, 0x6d, 0x6d, 0x61, 0x5f
        /*00a0*/ 	.byte	0x74, 0x6d, 0x61, 0x5f, 0x67, 0x6d, 0x6d, 0x61, 0x5f, 0x73, 0x73, 0x5f, 0x77, 0x61, 0x72, 0x70
        /*00b0*/ 	.byte	0x73, 0x70, 0x65, 0x63, 0x69, 0x61, 0x6c, 0x69, 0x7a, 0x65, 0x64, 0x2e, 0x68, 0x70, 0x70, 0x00
	.type		__unnamed_2,@object
	.size		__unnamed_2,(__unnamed_1 - __unnamed_2)
__unnamed_2:
        /*00c0*/ 	.byte	0x61, 0x75, 0x74, 0x6f, 0x20, 0x63, 0x75, 0x74, 0x65, 0x3a, 0x3a, 0x61, 0x73, 0x5f, 0x70, 0x6f
        /* <DEDUP_REMOVED lines=27> */
        /*0280*/ 	.byte	0x36, 0x3e, 0x3e, 0x3e, 0x3e, 0x3e, 0x5d, 0x00
	.type		__unnamed_1,@object
	.size		__unnamed_1,(.L_0 - __unnamed_1)
__unnamed_1:
        /* <DEDUP_REMOVED lines=180> */
        /*0dc8*/ 	.byte	0x65, 0x3a, 0x3a, 0x69, 0x64, 0x65, 0x6e, 0x74, 0x69, 0x74, 0x79, 0x5d, 0x00
.L_0:


//--------------------- .nv.shared._ZN7cutlass13device_kernelINS_4gemm6kernel13GemmUniversalIN4cute5tupleIJiiiiEEENS1_10collective13CollectiveMmaINS1_34MainloopSm90TmaGmmaWarpSpecializedILi4ENS5_IJNS4_1CILi1EEESB_SB_EEENS1_35KernelTmaWarpSpecializedCooperativeEEENS5_IJNSA_ILi256EEENSA_ILi128EEENSA_ILi64EEEEEENS_6half_tENS5_IJlSB_lEEESJ_SK_NS4_8TiledMMAINS4_8MMA_AtomIJNS4_4SM904GMMA26MMA_64x128x16_F32F16F16_SSILNSO_5MajorE0ELSQ_0ELNSO_7ScaleInE1ELSR_1EEEEEENS4_6LayoutINS5_IJNSA_ILi2EEESB_SB_EEENS5_IJSB_NSA_ILi0EEESX_EEEEENS5_IJNS4_10UnderscoreES10_S10_EEEEENS4_13SM90_TMA_LOADENS4_14ComposedLayoutINS4_7SwizzleILi3ELi4ELi3EEENS4_18smem_ptr_flag_bitsILi16EEENSU_INS5_IJNSA_ILi8EEESH_EEENS5_IJSH_SB_EEEEEEEvNS4_8identityES13_S1D_vS1E_EENS_8epilogue10collective18CollectiveEpilogueINS1G_22Sm90TmaWarpSpecializedILi4ELi2ELi16ELb1ELb0EEEJSI_NS5_IJSG_NSA_ILi32EEEEEESJ_SK_SJ_SK_NS1G_6fusion15FusionCallbacksIS1K_NS1N_13LinCombEltActINS1G_6thread4SiLuESJ_fSJ_fLNS_15FloatRoundStyleE2EEESI_S1M_JEEES13_NS14_INS15_ILi2ELi4ELi3EEES18_NSU_INS5_IJS19_S1L_EEENS5_IJS1L_SB_EEEEEEENS4_17SM75_U32x4_LDSM_NENS4_14SM90_TMA_STOREES1Z_NS4_17SM90_U32x4_STSM_NENS4_9Copy_AtomIJS22_SJ_EEEvEEEvvEEEEvNT_6ParamsE --------------------------
	.section	.nv.shared._ZN7cutlass13device_kernelINS_4gemm6kernel13GemmUniversalIN4cute5tupleIJiiiiEEENS1_10collective13CollectiveMmaINS1_34MainloopSm90TmaGmmaWarpSpecializedILi4ENS5_IJNS4_1CILi1EEESB_SB_EEENS1_35KernelTmaWarpSpecializedCooperativeEEENS5_IJNSA_ILi256EEENSA_ILi128EEENSA_ILi64EEEEEENS_6half_tENS5_IJlSB_lEEESJ_SK_NS4_8TiledMMAINS4_8MMA_AtomIJNS4_4SM904GMMA26MMA_64x128x16_F32F16F16_SSILNSO_5MajorE0ELSQ_0ELNSO_7ScaleInE1ELSR_1EEEEEENS4_6LayoutINS5_IJNSA_ILi2EEESB_SB_EEENS5_IJSB_NSA_ILi0EEESX_EEEEENS5_IJNS4_10UnderscoreES10_S10_EEEEENS4_13SM90_TMA_LOADENS4_14ComposedLayoutINS4_7SwizzleILi3ELi4ELi3EEENS4_18smem_ptr_flag_bitsILi16EEENSU_INS5_IJNSA_ILi8EEESH_EEENS5_IJSH_SB_EEEEEEEvNS4_8identityES13_S1D_vS1E_EENS_8epilogue10collective18CollectiveEpilogueINS1G_22Sm90TmaWarpSpecializedILi4ELi2ELi16ELb1ELb0EEEJSI_NS5_IJSG_NSA_ILi32EEEEEESJ_SK_SJ_SK_NS1G_6fusion15FusionCallbacksIS1K_NS1N_13LinCombEltActINS1G_6thread4SiLuESJ_fSJ_fLNS_15FloatRoundStyleE2EEESI_S1M_JEEES13_NS14_INS15_ILi2ELi4ELi3EEES18_NSU_INS5_IJS19_S1L_EEENS5_IJS1L_SB_EEEEEEENS4_17SM75_U32x4_LDSM_NENS4_14SM90_TMA_STOREES1Z_NS4_17SM90_U32x4_STSM_NENS4_9Copy_AtomIJS22_SJ_EEEvEEEvvEEEEvNT_6ParamsE,"aw",@nobits
	.sectionflags	@""
	.align	16
	.zero		1024


//--------------------- .nv.shared.reserved.0     --------------------------
	.section	.nv.shared.reserved.0,"aw",@nobits
	.weak		__nv_reservedSMEM_offset_0_alias
	.size		__nv_reservedSMEM_offset_0_alias, 0, 0
	.other		__nv_reservedSMEM_offset_0_alias,@"STO_CUDA_RESERVED_SHARED STV_DEFAULT"
__nv_reservedSMEM_offset_0_alias:
	.zero		0


//--------------------- .nv.global                --------------------------
	.section	.nv.global,"aw",@nobits
.nv.global:
	.type		_ZN39_INTERNAL_35b111c2_4_k_cu_856e260c_27984cute1_E,@object
	.size		_ZN39_INTERNAL_35b111c2_4_k_cu_856e260c_27984cute1_E,(_ZN39_INTERNAL_35b111c2_4_k_cu_856e260c_27984cuda3std3__45__cpo6cbeginE - _ZN39_INTERNAL_35b111c2_4_k_cu_856e260c_27984cute1_E)
_ZN39_INTERNAL_35b111c2_4_k_cu_856e260c_27984cute1_E:
	.zero		1
	.type		_ZN39_INTERNAL_35b111c2_4_k_cu_856e260c_27984cuda3std3__45__cpo6cbeginE,@object
	.size		_ZN39_INTERNAL_35b111c2_4_k_cu_856e260c_27984cuda3std3__45__cpo6cbeginE,(_ZN39_INTERNAL_35b111c2_4_k_cu_856e260c_27984cuda3std3__48in_placeE - _ZN39_INTERNAL_35b111c2_4_k_cu_856e260c_27984cuda3std3__45__cpo6cbeginE)
_ZN39_INTERNAL_35b111c2_4_k_cu_856e260c_27984cuda3std3__45__cpo6cbeginE:
	.zero		1
	.type		_ZN39_INTERNAL_35b111c2_4_k_cu_856e260c_27984cuda3std3__48in_placeE,@object
	.size		_ZN39_INTERNAL_35b111c2_4_k_cu_856e260c_27984cuda3std3__48in_placeE,(_ZN39_INTERNAL_35b111c2_4_k_cu_856e260c_27984cuda3std6ranges3__45__cpo9iter_moveE - _ZN39_INTERNAL_35b111c2_4_k_cu_856e260c_27984cuda3std3__48in_placeE)
_ZN39_INTERNAL_35b111c2_4_k_cu_856e260c_27984cuda3std3__48in_placeE:
	.zero		1
	.type		_ZN39_INTERNAL_35b111c2_4_k_cu_856e260c_27984cuda3std6ranges3__45__cpo9iter_moveE,@object
	.size		_ZN39_INTERNAL_35b111c2_4_k_cu_856e260c_27984cuda3std6ranges3__45__cpo9iter_moveE,(_ZN39_INTERNAL_35b111c2_4_k_cu_856e260c_27984cuda3std3__45__cpo5beginE - _ZN39_INTERNAL_35b111c2_4_k_cu_856e260c_27984cuda3std6ranges3__45__cpo9iter_moveE)
_ZN39_INTERNAL_35b111c2_4_k_cu_856e260c_27984cuda3std6ranges3__45__cpo9iter_moveE:
	.zero		1
	.type		_ZN39_INTERNAL_35b111c2_4_k_cu_856e260c_27984cuda3std3__45__cpo5beginE,@object
	.size		_ZN39_INTERNAL_35b111c2_4_k_cu_856e260c_27984cuda3std3__45__cpo5beginE,(_ZN39_INTERNAL_35b111c2_4_k_cu_856e260c_27984cuda3std3__441_GLOBAL__N__35b111c2_4_k_cu_856e260c_27986ignoreE - _ZN39_INTERNAL_35b111c2_4_k_cu_856e260c_27984cuda3std3__45__cpo5beginE)
_ZN39_INTERNAL_35b111c2_4_k_cu_856e260c_27984cuda3std3__45__cpo5beginE:
	.zero		1
	.type		_ZN39_INTERNAL_35b111c2_4_k_cu_856e260c_27984cuda3std3__441_GLOBAL__N__35b111c2_4_k_cu_856e260c_27986ignoreE,@object
	.size		_ZN39_INTERNAL_35b111c2_4_k_cu_856e260c_27984cuda3std3__441_GLOBAL__N__35b111c2_4_k_cu_856e260c_27986ignoreE,(_ZN39_INTERNAL_35b111c2_4_k_cu_856e260c_27984cute7productE - _ZN39_INTERNAL_35b111c2_4_k_cu_856e260c_27984cuda3std3__441_GLOBAL__N__35b111c2_4_k_cu_856e260c_27986ignoreE)
_ZN39_INTERNAL_35b111c2_4_k_cu_856e260c_27984cuda3std3__441_GLOBAL__N__35b111c2_4_k_cu_856e260c_27986ignoreE:
	.zero		1
	.type		_ZN39_INTERNAL_35b111c2_4_k_cu_856e260c_27984cute7productE,@object
	.size		_ZN39_INTERNAL_35b111c2_4_k_cu_856e260c_27984cute7productE,(_ZN39_INTERNAL_35b111c2_4_k_cu_856e260c_27984cuda3std3__45__cpo3endE - _ZN39_INTERNAL_35b111c2_4_k_cu_856e260c_27984cute7productE)
_ZN39_INTERNAL_35b111c2_4_k_cu_856e260c_27984cute7productE:
	.zero		1
	.type		_ZN39_INTERNAL_35b111c2_4_k_cu_856e260c_27984cuda3std3__45__cpo3endE,@object
	.size		_ZN39_INTERNAL_35b111c2_4_k_cu_856e260c_27984cuda3std3__45__cpo3endE,(_ZN39_INTERNAL_35b111c2_4_k_cu_856e260c_27984cuda3std3__419piecewise_constructE - _ZN39_INTERNAL_35b111c2_4_k_cu_856e260c_27984cuda3std3__45__cpo3endE)
_ZN39_INTERNAL_35b111c2_4_k_cu_856e260c_27984cuda3std3__45__cpo3endE:
	.zero		1
	.type		_ZN39_INTERNAL_35b111c2_4_k_cu_856e260c_27984cuda3std3__419piecewise_constructE,@object
	.size		_ZN39_INTERNAL_35b111c2_4_k_cu_856e260c_27984cuda3std3__419piecewise_constructE,(_ZN39_INTERNAL_35b111c2_4_k_cu_856e260c_27984cuda3std3__45__cpo4cendE - _ZN39_INTERNAL_35b111c2_4_k_cu_856e260c_27984cuda3std3__419piecewise_constructE)
_ZN39_INTERNAL_35b111c2_4_k_cu_856e260c_27984cuda3std3__419piecewise_constructE:
	.zero		1
	.type		_ZN39_INTERNAL_35b111c2_4_k_cu_856e260c_27984cuda3std3__45__cpo4cendE,@object
	.size		_ZN39_INTERNAL_35b111c2_4_k_cu_856e260c_27984cuda3std3__45__cpo4cendE,(_ZN39_INTERNAL_35b111c2_4_k_cu_856e260c_27984cuda3std6ranges3__45__cpo4swapE - _ZN39_INTERNAL_35b111c2_4_k_cu_856e260c_27984cuda3std3__45__cpo4cendE)
_ZN39_INTERNAL_35b111c2_4_k_cu_856e260c_27984cuda3std3__45__cpo4cendE:
	.zero		1
	.type		_ZN39_INTERNAL_35b111c2_4_k_cu_856e260c_27984cuda3std6ranges3__45__cpo4swapE,@object
	.size		_ZN39_INTERNAL_35b111c2_4_k_cu_856e260c_27984cuda3std6ranges3__45__cpo4swapE,(.L_9 - _ZN39_INTERNAL_35b111c2_4_k_cu_856e260c_27984cuda3std6ranges3__45__cpo4swapE)
_ZN39_INTERNAL_35b111c2_4_k_cu_856e260c_27984cuda3std6ranges3__45__cpo4swapE:
	.zero		1
.L_9:


//--------------------- .nv.constant0._ZN7cutlass13device_kernelINS_4gemm6kernel13GemmUniversalIN4cute5tupleIJiiiiEEENS1_10collective13CollectiveMmaINS1_34MainloopSm90TmaGmmaWarpSpecializedILi4ENS5_IJNS4_1CILi1EEESB_SB_EEENS1_35KernelTmaWarpSpecializedCooperativeEEENS5_IJNSA_ILi256EEENSA_ILi128EEENSA_ILi64EEEEEENS_6half_tENS5_IJlSB_lEEESJ_SK_NS4_8TiledMMAINS4_8MMA_AtomIJNS4_4SM904GMMA26MMA_64x128x16_F32F16F16_SSILNSO_5MajorE0ELSQ_0ELNSO_7ScaleInE1ELSR_1EEEEEENS4_6LayoutINS5_IJNSA_ILi2EEESB_SB_EEENS5_IJSB_NSA_ILi0EEESX_EEEEENS5_IJNS4_10UnderscoreES10_S10_EEEEENS4_13SM90_TMA_LOADENS4_14ComposedLayoutINS4_7SwizzleILi3ELi4ELi3EEENS4_18smem_ptr_flag_bitsILi16EEENSU_INS5_IJNSA_ILi8EEESH_EEENS5_IJSH_SB_EEEEEEEvNS4_8identityES13_S1D_vS1E_EENS_8epilogue10collective18CollectiveEpilogueINS1G_22Sm90TmaWarpSpecializedILi4ELi2ELi16ELb1ELb0EEEJSI_NS5_IJSG_NSA_ILi32EEEEEESJ_SK_SJ_SK_NS1G_6fusion15FusionCallbacksIS1K_NS1N_13LinCombEltActINS1G_6thread4SiLuESJ_fSJ_fLNS_15FloatRoundStyleE2EEESI_S1M_JEEES13_NS14_INS15_ILi2ELi4ELi3EEES18_NSU_INS5_IJS19_S1L_EEENS5_IJS1L_SB_EEEEEEENS4_17SM75_U32x4_LDSM_NENS4_14SM90_TMA_STOREES1Z_NS4_17SM90_U32x4_STSM_NENS4_9Copy_AtomIJS22_SJ_EEEvEEEvvEEEEvNT_6ParamsE --------------------------
	.section	.nv.constant0._ZN7cutlass13device_kernelINS_4gemm6kernel13GemmUniversalIN4cute5tupleIJiiiiEEENS1_10collective13CollectiveMmaINS1_34MainloopSm90TmaGmmaWarpSpecializedILi4ENS5_IJNS4_1CILi1EEESB_SB_EEENS1_35KernelTmaWarpSpecializedCooperativeEEENS5_IJNSA_ILi256EEENSA_ILi128EEENSA_ILi64EEEEEENS_6half_tENS5_IJlSB_lEEESJ_SK_NS4_8TiledMMAINS4_8MMA_AtomIJNS4_4SM904GMMA26MMA_64x128x16_F32F16F16_SSILNSO_5MajorE0ELSQ_0ELNSO_7ScaleInE1ELSR_1EEEEEENS4_6LayoutINS5_IJNSA_ILi2EEESB_SB_EEENS5_IJSB_NSA_ILi0EEESX_EEEEENS5_IJNS4_10UnderscoreES10_S10_EEEEENS4_13SM90_TMA_LOADENS4_14ComposedLayoutINS4_7SwizzleILi3ELi4ELi3EEENS4_18smem_ptr_flag_bitsILi16EEENSU_INS5_IJNSA_ILi8EEESH_EEENS5_IJSH_SB_EEEEEEEvNS4_8identityES13_S1D_vS1E_EENS_8epilogue10collective18CollectiveEpilogueINS1G_22Sm90TmaWarpSpecializedILi4ELi2ELi16ELb1ELb0EEEJSI_NS5_IJSG_NSA_ILi32EEEEEESJ_SK_SJ_SK_NS1G_6fusion15FusionCallbacksIS1K_NS1N_13LinCombEltActINS1G_6thread4SiLuESJ_fSJ_fLNS_15FloatRoundStyleE2EEESI_S1M_JEEES13_NS14_INS15_ILi2ELi4ELi3EEES18_NSU_INS5_IJS19_S1L_EEENS5_IJS1L_SB_EEEEEEENS4_17SM75_U32x4_LDSM_NENS4_14SM90_TMA_STOREES1Z_NS4_17SM90_U32x4_STSM_NENS4_9Copy_AtomIJS22_SJ_EEEvEEEvvEEEEvNT_6ParamsE,"a",@progbits
	.sectionflags	@""
	.align	4
.nv.constant0._ZN7cutlass13device_kernelINS_4gemm6kernel13GemmUniversalIN4cute5tupleIJiiiiEEENS1_10collective13CollectiveMmaINS1_34MainloopSm90TmaGmmaWarpSpecializedILi4ENS5_IJNS4_1CILi1EEESB_SB_EEENS1_35KernelTmaWarpSpecializedCooperativeEEENS5_IJNSA_ILi256EEENSA_ILi128EEENSA_ILi64EEEEEENS_6half_tENS5_IJlSB_lEEESJ_SK_NS4_8TiledMMAINS4_8MMA_AtomIJNS4_4SM904GMMA26MMA_64x128x16_F32F16F16_SSILNSO_5MajorE0ELSQ_0ELNSO_7ScaleInE1ELSR_1EEEEEENS4_6LayoutINS5_IJNSA_ILi2EEESB_SB_EEENS5_IJSB_NSA_ILi0EEESX_EEEEENS5_IJNS4_10UnderscoreES10_S10_EEEEENS4_13SM90_TMA_LOADENS4_14ComposedLayoutINS4_7SwizzleILi3ELi4ELi3EEENS4_18smem_ptr_flag_bitsILi16EEENSU_INS5_IJNSA_ILi8EEESH_EEENS5_IJSH_SB_EEEEEEEvNS4_8identityES13_S1D_vS1E_EENS_8epilogue10collective18CollectiveEpilogueINS1G_22Sm90TmaWarpSpecializedILi4ELi2ELi16ELb1ELb0EEEJSI_NS5_IJSG_NSA_ILi32EEEEEESJ_SK_SJ_SK_NS1G_6fusion15FusionCallbacksIS1K_NS1N_13LinCombEltActINS1G_6thread4SiLuESJ_fSJ_fLNS_15FloatRoundStyleE2EEESI_S1M_JEEES13_NS14_INS15_ILi2ELi4ELi3EEES18_NSU_INS5_IJS19_S1L_EEENS5_IJS1L_SB_EEEEEEENS4_17SM75_U32x4_LDSM_NENS4_14SM90_TMA_STOREES1Z_NS4_17SM90_U32x4_STSM_NENS4_9Copy_AtomIJS22_SJ_EEEvEEEvvEEEEvNT_6ParamsE:
	.zero		2432


//--------------------- SYMBOLS --------------------------

	.type		.nv.reservedSmem.offset0,@object
	.size		.nv.reservedSmem.offset0,0x4
	.type		__assertfail,@function
